//
// Generated by NVIDIA NVVM Compiler
//
// Compiler Build ID: CL-36424714
// Cuda compilation tools, release 13.0, V13.0.88
// Based on NVVM 20.0.0
//

.version 9.0
.target sm_100
.address_size 64

	// .globl	_Z19incrementaRespostasPji
.extern .func  (.param .b32 func_retval0) vprintf
(
	.param .b64 vprintf_param_0,
	.param .b64 vprintf_param_1
)
;
// _ZZN3cub18CUB_300001_SM_10006detail6reduce28DeviceReduceSingleTileKernelINS2_10policy_hubIijN4cuda3std3__44plusIiEEE10Policy1000EN6thrust24THRUST_300001_SM_1000_NS6detail15normal_iteratorINSD_10device_ptrIjEEEEPijS9_iiNS7_10__identityEEEvT0_T1_T2_T3_T4_T6_E12temp_storage has been demoted
// _ZZN3cub18CUB_300001_SM_10006detail6reduce18DeviceReduceKernelINS2_10policy_hubIijN4cuda3std3__44plusIiEEE10Policy1000EN6thrust24THRUST_300001_SM_1000_NS6detail15normal_iteratorINSD_10device_ptrIjEEEEjS9_iNS7_10__identityEEEvT0_PT3_T1_NS0_13GridEvenShareISN_EET2_T4_E12temp_storage has been demoted
// _ZZN3cub18CUB_300001_SM_10006detail6reduce28DeviceReduceSingleTileKernelINS2_10policy_hubIijN4cuda3std3__44plusIiEEE10Policy1000EPiSC_iS9_iiNS7_10__identityEEEvT0_T1_T2_T3_T4_T6_E12temp_storage has been demoted
// _ZZN3cub18CUB_300001_SM_10006detail6reduce28DeviceReduceSingleTileKernelINS2_10policy_hubIiyN4cuda3std3__44plusIiEEE10Policy1000EN6thrust24THRUST_300001_SM_1000_NS6detail15normal_iteratorINSD_10device_ptrIjEEEEPiyS9_iiNS7_10__identityEEEvT0_T1_T2_T3_T4_T6_E12temp_storage has been demoted
// _ZZN3cub18CUB_300001_SM_10006detail6reduce18DeviceReduceKernelINS2_10policy_hubIiyN4cuda3std3__44plusIiEEE10Policy1000EN6thrust24THRUST_300001_SM_1000_NS6detail15normal_iteratorINSD_10device_ptrIjEEEEyS9_iNS7_10__identityEEEvT0_PT3_T1_NS0_13GridEvenShareISN_EET2_T4_E12temp_storage has been demoted
// _ZZN3cub18CUB_300001_SM_10006detail6reduce28DeviceReduceSingleTileKernelINS2_10policy_hubIiyN4cuda3std3__44plusIiEEE10Policy1000EPiSC_iS9_iiNS7_10__identityEEEvT0_T1_T2_T3_T4_T6_E12temp_storage has been demoted
.global .align 1 .b8 _ZN34_INTERNAL_7d3ff536_4_k_cu_b7f0e9934cuda3std3__45__cpo5beginE[1];
.global .align 1 .b8 _ZN34_INTERNAL_7d3ff536_4_k_cu_b7f0e9934cuda3std3__45__cpo3endE[1];
.global .align 1 .b8 _ZN34_INTERNAL_7d3ff536_4_k_cu_b7f0e9934cuda3std3__45__cpo6cbeginE[1];
.global .align 1 .b8 _ZN34_INTERNAL_7d3ff536_4_k_cu_b7f0e9934cuda3std3__45__cpo4cendE[1];
.global .align 1 .b8 _ZN34_INTERNAL_7d3ff536_4_k_cu_b7f0e9934cuda3std3__45__cpo6rbeginE[1];
.global .align 1 .b8 _ZN34_INTERNAL_7d3ff536_4_k_cu_b7f0e9934cuda3std3__45__cpo4rendE[1];
.global .align 1 .b8 _ZN34_INTERNAL_7d3ff536_4_k_cu_b7f0e9934cuda3std3__45__cpo7crbeginE[1];
.global .align 1 .b8 _ZN34_INTERNAL_7d3ff536_4_k_cu_b7f0e9934cuda3std3__45__cpo5crendE[1];
.global .align 1 .b8 _ZN34_INTERNAL_7d3ff536_4_k_cu_b7f0e9934cuda3std3__436_GLOBAL__N__7d3ff536_4_k_cu_b7f0e9936ignoreE[1];
.global .align 1 .b8 _ZN34_INTERNAL_7d3ff536_4_k_cu_b7f0e9934cuda3std3__419piecewise_constructE[1];
.global .align 1 .b8 _ZN34_INTERNAL_7d3ff536_4_k_cu_b7f0e9934cuda3std3__48in_placeE[1];
.global .align 1 .b8 _ZN34_INTERNAL_7d3ff536_4_k_cu_b7f0e9934cuda3std3__420unreachable_sentinelE[1];
.global .align 1 .b8 _ZN34_INTERNAL_7d3ff536_4_k_cu_b7f0e9934cuda3std3__47nulloptE[1];
.global .align 1 .b8 _ZN34_INTERNAL_7d3ff536_4_k_cu_b7f0e9934cuda3std3__48unexpectE[1];
.global .align 1 .b8 _ZN34_INTERNAL_7d3ff536_4_k_cu_b7f0e9934cuda3std6ranges3__45__cpo4swapE[1];
.global .align 1 .b8 _ZN34_INTERNAL_7d3ff536_4_k_cu_b7f0e9934cuda3std6ranges3__45__cpo9iter_moveE[1];
.global .align 1 .b8 _ZN34_INTERNAL_7d3ff536_4_k_cu_b7f0e9934cuda3std6ranges3__45__cpo5beginE[1];
.global .align 1 .b8 _ZN34_INTERNAL_7d3ff536_4_k_cu_b7f0e9934cuda3std6ranges3__45__cpo3endE[1];
.global .align 1 .b8 _ZN34_INTERNAL_7d3ff536_4_k_cu_b7f0e9934cuda3std6ranges3__45__cpo6cbeginE[1];
.global .align 1 .b8 _ZN34_INTERNAL_7d3ff536_4_k_cu_b7f0e9934cuda3std6ranges3__45__cpo4cendE[1];
.global .align 1 .b8 _ZN34_INTERNAL_7d3ff536_4_k_cu_b7f0e9934cuda3std6ranges3__45__cpo7advanceE[1];
.global .align 1 .b8 _ZN34_INTERNAL_7d3ff536_4_k_cu_b7f0e9934cuda3std6ranges3__45__cpo9iter_swapE[1];
.global .align 1 .b8 _ZN34_INTERNAL_7d3ff536_4_k_cu_b7f0e9934cuda3std6ranges3__45__cpo4nextE[1];
.global .align 1 .b8 _ZN34_INTERNAL_7d3ff536_4_k_cu_b7f0e9934cuda3std6ranges3__45__cpo4prevE[1];
.global .align 1 .b8 _ZN34_INTERNAL_7d3ff536_4_k_cu_b7f0e9934cuda3std6ranges3__45__cpo4dataE[1];
.global .align 1 .b8 _ZN34_INTERNAL_7d3ff536_4_k_cu_b7f0e9934cuda3std6ranges3__45__cpo5cdataE[1];
.global .align 1 .b8 _ZN34_INTERNAL_7d3ff536_4_k_cu_b7f0e9934cuda3std6ranges3__45__cpo4sizeE[1];
.global .align 1 .b8 _ZN34_INTERNAL_7d3ff536_4_k_cu_b7f0e9934cuda3std6ranges3__45__cpo5ssizeE[1];
.global .align 1 .b8 _ZN34_INTERNAL_7d3ff536_4_k_cu_b7f0e9934cuda3std6ranges3__45__cpo8distanceE[1];
.global .align 1 .b8 _ZN34_INTERNAL_7d3ff536_4_k_cu_b7f0e9936thrust24THRUST_300001_SM_1000_NS8cuda_cub3parE[1];
.global .align 1 .b8 _ZN34_INTERNAL_7d3ff536_4_k_cu_b7f0e9936thrust24THRUST_300001_SM_1000_NS8cuda_cub10par_nosyncE[1];
.global .align 1 .b8 _ZN34_INTERNAL_7d3ff536_4_k_cu_b7f0e9936thrust24THRUST_300001_SM_1000_NS6system6detail10sequential3seqE[1];
.global .align 1 .b8 _ZN34_INTERNAL_7d3ff536_4_k_cu_b7f0e9936thrust24THRUST_300001_SM_1000_NS6system3cpp3parE[1];
.global .align 1 .b8 _ZN34_INTERNAL_7d3ff536_4_k_cu_b7f0e9936thrust24THRUST_300001_SM_1000_NS12placeholders2_1E[1];
.global .align 1 .b8 _ZN34_INTERNAL_7d3ff536_4_k_cu_b7f0e9936thrust24THRUST_300001_SM_1000_NS12placeholders2_2E[1];
.global .align 1 .b8 _ZN34_INTERNAL_7d3ff536_4_k_cu_b7f0e9936thrust24THRUST_300001_SM_1000_NS12placeholders2_3E[1];
.global .align 1 .b8 _ZN34_INTERNAL_7d3ff536_4_k_cu_b7f0e9936thrust24THRUST_300001_SM_1000_NS12placeholders2_4E[1];
.global .align 1 .b8 _ZN34_INTERNAL_7d3ff536_4_k_cu_b7f0e9936thrust24THRUST_300001_SM_1000_NS12placeholders2_5E[1];
.global .align 1 .b8 _ZN34_INTERNAL_7d3ff536_4_k_cu_b7f0e9936thrust24THRUST_300001_SM_1000_NS12placeholders2_6E[1];
.global .align 1 .b8 _ZN34_INTERNAL_7d3ff536_4_k_cu_b7f0e9936thrust24THRUST_300001_SM_1000_NS12placeholders2_7E[1];
.global .align 1 .b8 _ZN34_INTERNAL_7d3ff536_4_k_cu_b7f0e9936thrust24THRUST_300001_SM_1000_NS12placeholders2_8E[1];
.global .align 1 .b8 _ZN34_INTERNAL_7d3ff536_4_k_cu_b7f0e9936thrust24THRUST_300001_SM_1000_NS12placeholders2_9E[1];
.global .align 1 .b8 _ZN34_INTERNAL_7d3ff536_4_k_cu_b7f0e9936thrust24THRUST_300001_SM_1000_NS12placeholders3_10E[1];
.global .align 1 .b8 _ZN34_INTERNAL_7d3ff536_4_k_cu_b7f0e9936thrust24THRUST_300001_SM_1000_NS3seqE[1];
.global .align 1 .b8 _ZN34_INTERNAL_7d3ff536_4_k_cu_b7f0e9936thrust24THRUST_300001_SM_1000_NS6deviceE[1];
.global .align 1 .b8 $str[4] = {37, 117, 10};

.visible .entry _Z19incrementaRespostasPji(
	.param .u64 .ptr .align 1 _Z19incrementaRespostasPji_param_0,
	.param .u32 _Z19incrementaRespostasPji_param_1
)
{
	.local .align 8 .b8 	__local_depot0[8];
	.reg .b64 	%SP;
	.reg .b64 	%SPL;
	.reg .pred 	%p<10>;
	.reg .b32 	%r<54>;
	.reg .b64 	%rd<42>;

	mov.u64 	%SPL, __local_depot0;
	cvta.local.u64 	%SP, %SPL;
	ld.param.u64 	%rd12, [_Z19incrementaRespostasPji_param_0];
	ld.param.u32 	%r1, [_Z19incrementaRespostasPji_param_1];
	cvta.to.global.u64 	%rd1, %rd12;
	add.u64 	%rd13, %SP, 0;
	add.u64 	%rd2, %SPL, 0;
	cvt.s64.s32 	%rd3, %r1;
	setp.lt.s32 	%p1, %r1, 1;
	@%p1 bra 	$L__BB0_12;
	setp.lt.u32 	%p2, %r1, 8;
	mov.b64 	%rd40, 0;
	@%p2 bra 	$L__BB0_4;
	and.b64  	%rd40, %rd3, 2147483640;
	mov.b64 	%rd38, 0;
	mov.u64 	%rd18, $str;
$L__BB0_3:
	.pragma "nounroll";
	cvt.u32.u64 	%r2, %rd38;
	shl.b32 	%r3, %r2, 1;
	shl.b64 	%rd16, %rd38, 2;
	add.s64 	%rd17, %rd1, %rd16;
	st.global.u32 	[%rd17], %r3;
	st.local.u32 	[%rd2], %r3;
	cvta.global.u64 	%rd19, %rd18;
	{ // callseq 0, 0
	.param .b64 param0;
	st.param.b64 	[param0], %rd19;
	.param .b64 param1;
	st.param.b64 	[param1], %rd13;
	.param .b32 retval0;
	call.uni (retval0), 
	vprintf, 
	(
	param0, 
	param1
	);
	ld.param.b32 	%r4, [retval0];
	} // callseq 0
	add.s32 	%r6, %r3, 2;
	st.global.u32 	[%rd17+4], %r6;
	st.local.u32 	[%rd2], %r6;
	{ // callseq 1, 0
	.param .b64 param0;
	st.param.b64 	[param0], %rd19;
	.param .b64 param1;
	st.param.b64 	[param1], %rd13;
	.param .b32 retval0;
	call.uni (retval0), 
	vprintf, 
	(
	param0, 
	param1
	);
	ld.param.b32 	%r7, [retval0];
	} // callseq 1
	add.s32 	%r9, %r3, 4;
	st.global.u32 	[%rd17+8], %r9;
	st.local.u32 	[%rd2], %r9;
	{ // callseq 2, 0
	.param .b64 param0;
	st.param.b64 	[param0], %rd19;
	.param .b64 param1;
	st.param.b64 	[param1], %rd13;
	.param .b32 retval0;
	call.uni (retval0), 
	vprintf, 
	(
	param0, 
	param1
	);
	ld.param.b32 	%r10, [retval0];
	} // callseq 2
	add.s32 	%r12, %r3, 6;
	st.global.u32 	[%rd17+12], %r12;
	st.local.u32 	[%rd2], %r12;
	{ // callseq 3, 0
	.param .b64 param0;
	st.param.b64 	[param0], %rd19;
	.param .b64 param1;
	st.param.b64 	[param1], %rd13;
	.param .b32 retval0;
	call.uni (retval0), 
	vprintf, 
	(
	param0, 
	param1
	);
	ld.param.b32 	%r13, [retval0];
	} // callseq 3
	add.s32 	%r15, %r3, 8;
	st.global.u32 	[%rd17+16], %r15;
	st.local.u32 	[%rd2], %r15;
	{ // callseq 4, 0
	.param .b64 param0;
	st.param.b64 	[param0], %rd19;
	.param .b64 param1;
	st.param.b64 	[param1], %rd13;
	.param .b32 retval0;
	call.uni (retval0), 
	vprintf, 
	(
	param0, 
	param1
	);
	ld.param.b32 	%r16, [retval0];
	} // callseq 4
	add.s32 	%r18, %r3, 10;
	st.global.u32 	[%rd17+20], %r18;
	st.local.u32 	[%rd2], %r18;
	{ // callseq 5, 0
	.param .b64 param0;
	st.param.b64 	[param0], %rd19;
	.param .b64 param1;
	st.param.b64 	[param1], %rd13;
	.param .b32 retval0;
	call.uni (retval0), 
	vprintf, 
	(
	param0, 
	param1
	);
	ld.param.b32 	%r19, [retval0];
	} // callseq 5
	add.s32 	%r21, %r3, 12;
	st.global.u32 	[%rd17+24], %r21;
	st.local.u32 	[%rd2], %r21;
	{ // callseq 6, 0
	.param .b64 param0;
	st.param.b64 	[param0], %rd19;
	.param .b64 param1;
	st.param.b64 	[param1], %rd13;
	.param .b32 retval0;
	call.uni (retval0), 
	vprintf, 
	(
	param0, 
	param1
	);
	ld.param.b32 	%r22, [retval0];
	} // callseq 6
	add.s32 	%r24, %r3, 14;
	st.global.u32 	[%rd17+28], %r24;
	st.local.u32 	[%rd2], %r24;
	{ // callseq 7, 0
	.param .b64 param0;
	st.param.b64 	[param0], %rd19;
	.param .b64 param1;
	st.param.b64 	[param1], %rd13;
	.param .b32 retval0;
	call.uni (retval0), 
	vprintf, 
	(
	param0, 
	param1
	);
	ld.param.b32 	%r25, [retval0];
	} // callseq 7
	add.s64 	%rd38, %rd38, 8;
	setp.ne.s64 	%p3, %rd38, %rd40;
	@%p3 bra 	$L__BB0_3;
$L__BB0_4:
	and.b32  	%r27, %r1, 7;
	setp.eq.s32 	%p4, %r27, 0;
	@%p4 bra 	$L__BB0_12;
	and.b64  	%rd21, %rd3, 7;
	add.s64 	%rd22, %rd21, -1;
	setp.lt.u64 	%p5, %rd22, 3;
	@%p5 bra 	$L__BB0_7;
	cvt.u32.u64 	%r28, %rd40;
	shl.b32 	%r29, %r28, 1;
	shl.b64 	%rd23, %rd40, 2;
	add.s64 	%rd24, %rd1, %rd23;
	st.global.u32 	[%rd24], %r29;
	st.local.u32 	[%rd2], %r29;
	mov.u64 	%rd25, $str;
	cvta.global.u64 	%rd26, %rd25;
	{ // callseq 8, 0
	.param .b64 param0;
	st.param.b64 	[param0], %rd26;
	.param .b64 param1;
	st.param.b64 	[param1], %rd13;
	.param .b32 retval0;
	call.uni (retval0), 
	vprintf, 
	(
	param0, 
	param1
	);
	ld.param.b32 	%r30, [retval0];
	} // callseq 8
	add.s32 	%r32, %r29, 2;
	st.global.u32 	[%rd24+4], %r32;
	st.local.u32 	[%rd2], %r32;
	{ // callseq 9, 0
	.param .b64 param0;
	st.param.b64 	[param0], %rd26;
	.param .b64 param1;
	st.param.b64 	[param1], %rd13;
	.param .b32 retval0;
	call.uni (retval0), 
	vprintf, 
	(
	param0, 
	param1
	);
	ld.param.b32 	%r33, [retval0];
	} // callseq 9
	add.s32 	%r35, %r29, 4;
	st.global.u32 	[%rd24+8], %r35;
	st.local.u32 	[%rd2], %r35;
	{ // callseq 10, 0
	.param .b64 param0;
	st.param.b64 	[param0], %rd26;
	.param .b64 param1;
	st.param.b64 	[param1], %rd13;
	.param .b32 retval0;
	call.uni (retval0), 
	vprintf, 
	(
	param0, 
	param1
	);
	ld.param.b32 	%r36, [retval0];
	} // callseq 10
	add.s32 	%r38, %r29, 6;
	st.global.u32 	[%rd24+12], %r38;
	st.local.u32 	[%rd2], %r38;
	{ // callseq 11, 0
	.param .b64 param0;
	st.param.b64 	[param0], %rd26;
	.param .b64 param1;
	st.param.b64 	[param1], %rd13;
	.param .b32 retval0;
	call.uni (retval0), 
	vprintf, 
	(
	param0, 
	param1
	);
	ld.param.b32 	%r39, [retval0];
	} // callseq 11
	add.s64 	%rd40, %rd40, 4;
$L__BB0_7:
	and.b32  	%r41, %r1, 3;
	setp.eq.s32 	%p6, %r41, 0;
	@%p6 bra 	$L__BB0_12;
	setp.eq.s32 	%p7, %r41, 1;
	@%p7 bra 	$L__BB0_10;
	cvt.u32.u64 	%r42, %rd40;
	shl.b32 	%r43, %r42, 1;
	shl.b64 	%rd28, %rd40, 2;
	add.s64 	%rd29, %rd1, %rd28;
	st.global.u32 	[%rd29], %r43;
	st.local.u32 	[%rd2], %r43;
	mov.u64 	%rd30, $str;
	cvta.global.u64 	%rd31, %rd30;
	{ // callseq 12, 0
	.param .b64 param0;
	st.param.b64 	[param0], %rd31;
	.param .b64 param1;
	st.param.b64 	[param1], %rd13;
	.param .b32 retval0;
	call.uni (retval0), 
	vprintf, 
	(
	param0, 
	param1
	);
	ld.param.b32 	%r44, [retval0];
	} // callseq 12
	add.s32 	%r46, %r43, 2;
	st.global.u32 	[%rd29+4], %r46;
	st.local.u32 	[%rd2], %r46;
	{ // callseq 13, 0
	.param .b64 param0;
	st.param.b64 	[param0], %rd31;
	.param .b64 param1;
	st.param.b64 	[param1], %rd13;
	.param .b32 retval0;
	call.uni (retval0), 
	vprintf, 
	(
	param0, 
	param1
	);
	ld.param.b32 	%r47, [retval0];
	} // callseq 13
	add.s64 	%rd40, %rd40, 2;
$L__BB0_10:
	and.b32  	%r49, %r1, 1;
	setp.eq.b32 	%p8, %r49, 1;
	not.pred 	%p9, %p8;
	@%p9 bra 	$L__BB0_12;
	cvt.u32.u64 	%r50, %rd40;
	shl.b32 	%r51, %r50, 1;
	shl.b64 	%rd33, %rd40, 2;
	add.s64 	%rd34, %rd1, %rd33;
	st.global.u32 	[%rd34], %r51;
	st.local.u32 	[%rd2], %r51;
	mov.u64 	%rd35, $str;
	cvta.global.u64 	%rd36, %rd35;
	{ // callseq 14, 0
	.param .b64 param0;
	st.param.b64 	[param0], %rd36;
	.param .b64 param1;
	st.param.b64 	[param1], %rd13;
	.param .b32 retval0;
	call.uni (retval0), 
	vprintf, 
	(
	param0, 
	param1
	);
	ld.param.b32 	%r52, [retval0];
	} // callseq 14
$L__BB0_12:
	ret;

}
	// .globl	_ZN3cub18CUB_300001_SM_10006detail11EmptyKernelIvEEvv
.visible .entry _ZN3cub18CUB_300001_SM_10006detail11EmptyKernelIvEEvv()
{


	ret;

}
	// .globl	_ZN3cub18CUB_300001_SM_10006detail6reduce28DeviceReduceSingleTileKernelINS2_10policy_hubIijN4cuda3std3__44plusIiEEE10Policy1000EN6thrust24THRUST_300001_SM_1000_NS6detail15normal_iteratorINSD_10device_ptrIjEEEEPijS9_iiNS7_10__identityEEEvT0_T1_T2_T3_T4_T6_
.visible .entry _ZN3cub18CUB_300001_SM_10006detail6reduce28DeviceReduceSingleTileKernelINS2_10policy_hubIijN4cuda3std3__44plusIiEEE10Policy1000EN6thrust24THRUST_300001_SM_1000_NS6detail15normal_iteratorINSD_10device_ptrIjEEEEPijS9_iiNS7_10__identityEEEvT0_T1_T2_T3_T4_T6_(
	.param .align 8 .b8 _ZN3cub18CUB_300001_SM_10006detail6reduce28DeviceReduceSingleTileKernelINS2_10policy_hubIijN4cuda3std3__44plusIiEEE10Policy1000EN6thrust24THRUST_300001_SM_1000_NS6detail15normal_iteratorINSD_10device_ptrIjEEEEPijS9_iiNS7_10__identityEEEvT0_T1_T2_T3_T4_T6__param_0[8],
	.param .u64 .ptr .align 1 _ZN3cub18CUB_300001_SM_10006detail6reduce28DeviceReduceSingleTileKernelINS2_10policy_hubIijN4cuda3std3__44plusIiEEE10Policy1000EN6thrust24THRUST_300001_SM_1000_NS6detail15normal_iteratorINSD_10device_ptrIjEEEEPijS9_iiNS7_10__identityEEEvT0_T1_T2_T3_T4_T6__param_1,
	.param .u32 _ZN3cub18CUB_300001_SM_10006detail6reduce28DeviceReduceSingleTileKernelINS2_10policy_hubIijN4cuda3std3__44plusIiEEE10Policy1000EN6thrust24THRUST_300001_SM_1000_NS6detail15normal_iteratorINSD_10device_ptrIjEEEEPijS9_iiNS7_10__identityEEEvT0_T1_T2_T3_T4_T6__param_2,
	.param .align 1 .b8 _ZN3cub18CUB_300001_SM_10006detail6reduce28DeviceReduceSingleTileKernelINS2_10policy_hubIijN4cuda3std3__44plusIiEEE10Policy1000EN6thrust24THRUST_300001_SM_1000_NS6detail15normal_iteratorINSD_10device_ptrIjEEEEPijS9_iiNS7_10__identityEEEvT0_T1_T2_T3_T4_T6__param_3[1],
	.param .u32 _ZN3cub18CUB_300001_SM_10006detail6reduce28DeviceReduceSingleTileKernelINS2_10policy_hubIijN4cuda3std3__44plusIiEEE10Policy1000EN6thrust24THRUST_300001_SM_1000_NS6detail15normal_iteratorINSD_10device_ptrIjEEEEPijS9_iiNS7_10__identityEEEvT0_T1_T2_T3_T4_T6__param_4,
	.param .align 1 .b8 _ZN3cub18CUB_300001_SM_10006detail6reduce28DeviceReduceSingleTileKernelINS2_10policy_hubIijN4cuda3std3__44plusIiEEE10Policy1000EN6thrust24THRUST_300001_SM_1000_NS6detail15normal_iteratorINSD_10device_ptrIjEEEEPijS9_iiNS7_10__identityEEEvT0_T1_T2_T3_T4_T6__param_5[1]
)
.maxntid 256
.minnctapersm 1
{
	.reg .pred 	%p<59>;
	.reg .b32 	%r<511>;
	.reg .b64 	%rd<84>;
	// demoted variable
	.shared .align 4 .b8 _ZZN3cub18CUB_300001_SM_10006detail6reduce28DeviceReduceSingleTileKernelINS2_10policy_hubIijN4cuda3std3__44plusIiEEE10Policy1000EN6thrust24THRUST_300001_SM_1000_NS6detail15normal_iteratorINSD_10device_ptrIjEEEEPijS9_iiNS7_10__identityEEEvT0_T1_T2_T3_T4_T6_E12temp_storage[44];
	ld.param.u64 	%rd9, [_ZN3cub18CUB_300001_SM_10006detail6reduce28DeviceReduceSingleTileKernelINS2_10policy_hubIijN4cuda3std3__44plusIiEEE10Policy1000EN6thrust24THRUST_300001_SM_1000_NS6detail15normal_iteratorINSD_10device_ptrIjEEEEPijS9_iiNS7_10__identityEEEvT0_T1_T2_T3_T4_T6__param_0];
	ld.param.u64 	%rd10, [_ZN3cub18CUB_300001_SM_10006detail6reduce28DeviceReduceSingleTileKernelINS2_10policy_hubIijN4cuda3std3__44plusIiEEE10Policy1000EN6thrust24THRUST_300001_SM_1000_NS6detail15normal_iteratorINSD_10device_ptrIjEEEEPijS9_iiNS7_10__identityEEEvT0_T1_T2_T3_T4_T6__param_1];
	ld.param.u32 	%r90, [_ZN3cub18CUB_300001_SM_10006detail6reduce28DeviceReduceSingleTileKernelINS2_10policy_hubIijN4cuda3std3__44plusIiEEE10Policy1000EN6thrust24THRUST_300001_SM_1000_NS6detail15normal_iteratorINSD_10device_ptrIjEEEEPijS9_iiNS7_10__identityEEEvT0_T1_T2_T3_T4_T6__param_2];
	ld.param.u32 	%r91, [_ZN3cub18CUB_300001_SM_10006detail6reduce28DeviceReduceSingleTileKernelINS2_10policy_hubIijN4cuda3std3__44plusIiEEE10Policy1000EN6thrust24THRUST_300001_SM_1000_NS6detail15normal_iteratorINSD_10device_ptrIjEEEEPijS9_iiNS7_10__identityEEEvT0_T1_T2_T3_T4_T6__param_4];
	cvta.to.global.u64 	%rd1, %rd10;
	setp.ne.s32 	%p1, %r90, 0;
	@%p1 bra 	$L__BB2_3;
	mov.u32 	%r471, %tid.x;
	setp.ne.s32 	%p58, %r471, 0;
	@%p58 bra 	$L__BB2_52;
	st.global.u32 	[%rd1], %r91;
	bra.uni 	$L__BB2_52;
$L__BB2_3:
	cvta.to.global.u64 	%rd2, %rd9;
	setp.gt.u32 	%p2, %r90, 4095;
	@%p2 bra 	$L__BB2_28;
	mov.u32 	%r1, %tid.x;
	setp.ge.u32 	%p24, %r1, %r90;
	mov.b32 	%r488, 0;
	mov.u32 	%r478, %r1;
	@%p24 bra 	$L__BB2_6;
	mul.wide.u32 	%rd73, %r1, 4;
	add.s64 	%rd74, %rd2, %rd73;
	ld.global.u32 	%r488, [%rd74];
	add.s32 	%r478, %r1, 256;
$L__BB2_6:
	setp.ge.u32 	%p25, %r478, %r90;
	@%p25 bra 	$L__BB2_19;
	not.b32 	%r298, %r478;
	add.s32 	%r299, %r90, %r298;
	shr.u32 	%r300, %r299, 8;
	add.s32 	%r6, %r300, 1;
	and.b32  	%r7, %r6, 15;
	setp.lt.u32 	%p26, %r299, 3840;
	@%p26 bra 	$L__BB2_10;
	and.b32  	%r301, %r6, 33554416;
	neg.s32 	%r474, %r301;
	mul.wide.u32 	%rd75, %r478, 4;
	add.s64 	%rd76, %rd75, %rd2;
	add.s64 	%rd82, %rd76, 8192;
$L__BB2_9:
	.pragma "nounroll";
	ld.global.u32 	%r302, [%rd82+-8192];
	add.s32 	%r303, %r302, %r488;
	ld.global.u32 	%r304, [%rd82+-7168];
	add.s32 	%r305, %r304, %r303;
	ld.global.u32 	%r306, [%rd82+-6144];
	add.s32 	%r307, %r306, %r305;
	ld.global.u32 	%r308, [%rd82+-5120];
	add.s32 	%r309, %r308, %r307;
	ld.global.u32 	%r310, [%rd82+-4096];
	add.s32 	%r311, %r310, %r309;
	ld.global.u32 	%r312, [%rd82+-3072];
	add.s32 	%r313, %r312, %r311;
	ld.global.u32 	%r314, [%rd82+-2048];
	add.s32 	%r315, %r314, %r313;
	ld.global.u32 	%r316, [%rd82+-1024];
	add.s32 	%r317, %r316, %r315;
	ld.global.u32 	%r318, [%rd82];
	add.s32 	%r319, %r318, %r317;
	ld.global.u32 	%r320, [%rd82+1024];
	add.s32 	%r321, %r320, %r319;
	ld.global.u32 	%r322, [%rd82+2048];
	add.s32 	%r323, %r322, %r321;
	ld.global.u32 	%r324, [%rd82+3072];
	add.s32 	%r325, %r324, %r323;
	ld.global.u32 	%r326, [%rd82+4096];
	add.s32 	%r327, %r326, %r325;
	ld.global.u32 	%r328, [%rd82+5120];
	add.s32 	%r329, %r328, %r327;
	ld.global.u32 	%r330, [%rd82+6144];
	add.s32 	%r331, %r330, %r329;
	ld.global.u32 	%r332, [%rd82+7168];
	add.s32 	%r488, %r332, %r331;
	add.s32 	%r478, %r478, 4096;
	add.s32 	%r474, %r474, 16;
	add.s64 	%rd82, %rd82, 16384;
	setp.ne.s32 	%p27, %r474, 0;
	@%p27 bra 	$L__BB2_9;
$L__BB2_10:
	setp.eq.s32 	%p28, %r7, 0;
	@%p28 bra 	$L__BB2_19;
	and.b32  	%r18, %r6, 7;
	setp.lt.u32 	%p29, %r7, 8;
	@%p29 bra 	$L__BB2_13;
	mul.wide.u32 	%rd77, %r478, 4;
	add.s64 	%rd78, %rd2, %rd77;
	ld.global.u32 	%r334, [%rd78];
	add.s32 	%r335, %r334, %r488;
	ld.global.u32 	%r336, [%rd78+1024];
	add.s32 	%r337, %r336, %r335;
	ld.global.u32 	%r338, [%rd78+2048];
	add.s32 	%r339, %r338, %r337;
	ld.global.u32 	%r340, [%rd78+3072];
	add.s32 	%r341, %r340, %r339;
	ld.global.u32 	%r342, [%rd78+4096];
	add.s32 	%r343, %r342, %r341;
	ld.global.u32 	%r344, [%rd78+5120];
	add.s32 	%r345, %r344, %r343;
	ld.global.u32 	%r346, [%rd78+6144];
	add.s32 	%r347, %r346, %r345;
	ld.global.u32 	%r348, [%rd78+7168];
	add.s32 	%r488, %r348, %r347;
	add.s32 	%r478, %r478, 2048;
$L__BB2_13:
	setp.eq.s32 	%p30, %r18, 0;
	@%p30 bra 	$L__BB2_19;
	and.b32  	%r24, %r6, 3;
	setp.lt.u32 	%p31, %r18, 4;
	@%p31 bra 	$L__BB2_16;
	mul.wide.u32 	%rd79, %r478, 4;
	add.s64 	%rd80, %rd2, %rd79;
	ld.global.u32 	%r350, [%rd80];
	add.s32 	%r351, %r350, %r488;
	ld.global.u32 	%r352, [%rd80+1024];
	add.s32 	%r353, %r352, %r351;
	ld.global.u32 	%r354, [%rd80+2048];
	add.s32 	%r355, %r354, %r353;
	ld.global.u32 	%r356, [%rd80+3072];
	add.s32 	%r488, %r356, %r355;
	add.s32 	%r478, %r478, 1024;
$L__BB2_16:
	setp.eq.s32 	%p32, %r24, 0;
	@%p32 bra 	$L__BB2_19;
	mul.wide.u32 	%rd81, %r478, 4;
	add.s64 	%rd83, %rd2, %rd81;
	neg.s32 	%r486, %r24;
$L__BB2_18:
	.pragma "nounroll";
	ld.global.u32 	%r357, [%rd83];
	add.s32 	%r488, %r357, %r488;
	add.s64 	%rd83, %rd83, 1024;
	add.s32 	%r486, %r486, 1;
	setp.ne.s32 	%p33, %r486, 0;
	@%p33 bra 	$L__BB2_18;
$L__BB2_19:
	setp.lt.u32 	%p34, %r90, 256;
	@%p34 bra 	$L__BB2_24;
	// begin inline asm
	mov.u32 %r421, %laneid;
	// end inline asm
	mov.b32 	%r424, 1;
	mov.b32 	%r445, 31;
	mov.b32 	%r446, -1;
	// begin inline asm
	shfl.sync.down.b32 %r422, %r488, %r424, %r445, %r446;
	// end inline asm
	setp.gt.s32 	%p50, %r421, 30;
	selp.b32 	%r447, 0, %r422, %p50;
	add.s32 	%r428, %r447, %r488;
	mov.b32 	%r429, 2;
	// begin inline asm
	shfl.sync.down.b32 %r427, %r428, %r429, %r445, %r446;
	// end inline asm
	setp.gt.s32 	%p51, %r421, 29;
	selp.b32 	%r448, 0, %r427, %p51;
	add.s32 	%r433, %r428, %r448;
	mov.b32 	%r434, 4;
	// begin inline asm
	shfl.sync.down.b32 %r432, %r433, %r434, %r445, %r446;
	// end inline asm
	setp.gt.s32 	%p52, %r421, 27;
	selp.b32 	%r449, 0, %r432, %p52;
	add.s32 	%r438, %r433, %r449;
	mov.b32 	%r439, 8;
	// begin inline asm
	shfl.sync.down.b32 %r437, %r438, %r439, %r445, %r446;
	// end inline asm
	setp.gt.s32 	%p53, %r421, 23;
	selp.b32 	%r450, 0, %r437, %p53;
	add.s32 	%r443, %r438, %r450;
	mov.b32 	%r444, 16;
	// begin inline asm
	shfl.sync.down.b32 %r442, %r443, %r444, %r445, %r446;
	// end inline asm
	setp.gt.s32 	%p54, %r421, 15;
	selp.b32 	%r451, 0, %r442, %p54;
	add.s32 	%r510, %r443, %r451;
	setp.ne.s32 	%p55, %r421, 0;
	@%p55 bra 	$L__BB2_22;
	shr.u32 	%r452, %r1, 3;
	and.b32  	%r453, %r452, 124;
	mov.u32 	%r454, _ZZN3cub18CUB_300001_SM_10006detail6reduce28DeviceReduceSingleTileKernelINS2_10policy_hubIijN4cuda3std3__44plusIiEEE10Policy1000EN6thrust24THRUST_300001_SM_1000_NS6detail15normal_iteratorINSD_10device_ptrIjEEEEPijS9_iiNS7_10__identityEEEvT0_T1_T2_T3_T4_T6_E12temp_storage;
	add.s32 	%r455, %r454, %r453;
	st.shared.u32 	[%r455+8], %r510;
$L__BB2_22:
	bar.sync 	0;
	setp.ne.s32 	%p56, %r1, 0;
	@%p56 bra 	$L__BB2_50;
	ld.shared.u32 	%r456, [_ZZN3cub18CUB_300001_SM_10006detail6reduce28DeviceReduceSingleTileKernelINS2_10policy_hubIijN4cuda3std3__44plusIiEEE10Policy1000EN6thrust24THRUST_300001_SM_1000_NS6detail15normal_iteratorINSD_10device_ptrIjEEEEPijS9_iiNS7_10__identityEEEvT0_T1_T2_T3_T4_T6_E12temp_storage+12];
	add.s32 	%r457, %r456, %r510;
	ld.shared.u32 	%r458, [_ZZN3cub18CUB_300001_SM_10006detail6reduce28DeviceReduceSingleTileKernelINS2_10policy_hubIijN4cuda3std3__44plusIiEEE10Policy1000EN6thrust24THRUST_300001_SM_1000_NS6detail15normal_iteratorINSD_10device_ptrIjEEEEPijS9_iiNS7_10__identityEEEvT0_T1_T2_T3_T4_T6_E12temp_storage+16];
	add.s32 	%r459, %r457, %r458;
	ld.shared.u32 	%r460, [_ZZN3cub18CUB_300001_SM_10006detail6reduce28DeviceReduceSingleTileKernelINS2_10policy_hubIijN4cuda3std3__44plusIiEEE10Policy1000EN6thrust24THRUST_300001_SM_1000_NS6detail15normal_iteratorINSD_10device_ptrIjEEEEPijS9_iiNS7_10__identityEEEvT0_T1_T2_T3_T4_T6_E12temp_storage+20];
	add.s32 	%r461, %r459, %r460;
	ld.shared.u32 	%r462, [_ZZN3cub18CUB_300001_SM_10006detail6reduce28DeviceReduceSingleTileKernelINS2_10policy_hubIijN4cuda3std3__44plusIiEEE10Policy1000EN6thrust24THRUST_300001_SM_1000_NS6detail15normal_iteratorINSD_10device_ptrIjEEEEPijS9_iiNS7_10__identityEEEvT0_T1_T2_T3_T4_T6_E12temp_storage+24];
	add.s32 	%r463, %r461, %r462;
	ld.shared.u32 	%r464, [_ZZN3cub18CUB_300001_SM_10006detail6reduce28DeviceReduceSingleTileKernelINS2_10policy_hubIijN4cuda3std3__44plusIiEEE10Policy1000EN6thrust24THRUST_300001_SM_1000_NS6detail15normal_iteratorINSD_10device_ptrIjEEEEPijS9_iiNS7_10__identityEEEvT0_T1_T2_T3_T4_T6_E12temp_storage+28];
	add.s32 	%r465, %r463, %r464;
	ld.shared.u32 	%r466, [_ZZN3cub18CUB_300001_SM_10006detail6reduce28DeviceReduceSingleTileKernelINS2_10policy_hubIijN4cuda3std3__44plusIiEEE10Policy1000EN6thrust24THRUST_300001_SM_1000_NS6detail15normal_iteratorINSD_10device_ptrIjEEEEPijS9_iiNS7_10__identityEEEvT0_T1_T2_T3_T4_T6_E12temp_storage+32];
	add.s32 	%r467, %r465, %r466;
	ld.shared.u32 	%r468, [_ZZN3cub18CUB_300001_SM_10006detail6reduce28DeviceReduceSingleTileKernelINS2_10policy_hubIijN4cuda3std3__44plusIiEEE10Policy1000EN6thrust24THRUST_300001_SM_1000_NS6detail15normal_iteratorINSD_10device_ptrIjEEEEPijS9_iiNS7_10__identityEEEvT0_T1_T2_T3_T4_T6_E12temp_storage+36];
	add.s32 	%r510, %r467, %r468;
	bra.uni 	$L__BB2_50;
$L__BB2_24:
	// begin inline asm
	mov.u32 %r358, %laneid;
	// end inline asm
	and.b32  	%r384, %r1, 992;
	add.s32 	%r385, %r384, 32;
	setp.gt.u32 	%p35, %r385, %r90;
	not.b32 	%r386, %r384;
	add.s32 	%r387, %r90, %r386;
	selp.b32 	%r382, %r387, 31, %p35;
	mov.b32 	%r361, 1;
	mov.b32 	%r383, -1;
	// begin inline asm
	shfl.sync.down.b32 %r359, %r488, %r361, %r382, %r383;
	// end inline asm
	setp.lt.s32 	%p36, %r358, %r382;
	selp.b32 	%r388, %r359, 0, %p36;
	add.s32 	%r365, %r388, %r488;
	mov.b32 	%r366, 2;
	// begin inline asm
	shfl.sync.down.b32 %r364, %r365, %r366, %r382, %r383;
	// end inline asm
	add.s32 	%r389, %r358, 2;
	setp.gt.s32 	%p37, %r389, %r382;
	selp.b32 	%r390, 0, %r364, %p37;
	add.s32 	%r370, %r365, %r390;
	mov.b32 	%r371, 4;
	// begin inline asm
	shfl.sync.down.b32 %r369, %r370, %r371, %r382, %r383;
	// end inline asm
	add.s32 	%r391, %r358, 4;
	setp.gt.s32 	%p38, %r391, %r382;
	selp.b32 	%r392, 0, %r369, %p38;
	add.s32 	%r375, %r370, %r392;
	mov.b32 	%r376, 8;
	// begin inline asm
	shfl.sync.down.b32 %r374, %r375, %r376, %r382, %r383;
	// end inline asm
	add.s32 	%r393, %r358, 8;
	setp.gt.s32 	%p39, %r393, %r382;
	selp.b32 	%r394, 0, %r374, %p39;
	add.s32 	%r380, %r375, %r394;
	mov.b32 	%r381, 16;
	// begin inline asm
	shfl.sync.down.b32 %r379, %r380, %r381, %r382, %r383;
	// end inline asm
	add.s32 	%r395, %r358, 16;
	setp.gt.s32 	%p40, %r395, %r382;
	selp.b32 	%r396, 0, %r379, %p40;
	add.s32 	%r510, %r380, %r396;
	setp.ne.s32 	%p41, %r358, 0;
	@%p41 bra 	$L__BB2_26;
	shr.u32 	%r397, %r1, 3;
	and.b32  	%r398, %r397, 124;
	mov.u32 	%r399, _ZZN3cub18CUB_300001_SM_10006detail6reduce28DeviceReduceSingleTileKernelINS2_10policy_hubIijN4cuda3std3__44plusIiEEE10Policy1000EN6thrust24THRUST_300001_SM_1000_NS6detail15normal_iteratorINSD_10device_ptrIjEEEEPijS9_iiNS7_10__identityEEEvT0_T1_T2_T3_T4_T6_E12temp_storage;
	add.s32 	%r400, %r399, %r398;
	st.shared.u32 	[%r400+8], %r510;
$L__BB2_26:
	bar.sync 	0;
	setp.ne.s32 	%p42, %r1, 0;
	@%p42 bra 	$L__BB2_50;
	setp.gt.u32 	%p43, %r90, 32;
	ld.shared.u32 	%r401, [_ZZN3cub18CUB_300001_SM_10006detail6reduce28DeviceReduceSingleTileKernelINS2_10policy_hubIijN4cuda3std3__44plusIiEEE10Policy1000EN6thrust24THRUST_300001_SM_1000_NS6detail15normal_iteratorINSD_10device_ptrIjEEEEPijS9_iiNS7_10__identityEEEvT0_T1_T2_T3_T4_T6_E12temp_storage+12];
	selp.b32 	%r402, %r401, 0, %p43;
	add.s32 	%r403, %r402, %r510;
	setp.gt.u32 	%p44, %r90, 64;
	ld.shared.u32 	%r404, [_ZZN3cub18CUB_300001_SM_10006detail6reduce28DeviceReduceSingleTileKernelINS2_10policy_hubIijN4cuda3std3__44plusIiEEE10Policy1000EN6thrust24THRUST_300001_SM_1000_NS6detail15normal_iteratorINSD_10device_ptrIjEEEEPijS9_iiNS7_10__identityEEEvT0_T1_T2_T3_T4_T6_E12temp_storage+16];
	selp.b32 	%r405, %r404, 0, %p44;
	add.s32 	%r406, %r403, %r405;
	setp.gt.u32 	%p45, %r90, 96;
	ld.shared.u32 	%r407, [_ZZN3cub18CUB_300001_SM_10006detail6reduce28DeviceReduceSingleTileKernelINS2_10policy_hubIijN4cuda3std3__44plusIiEEE10Policy1000EN6thrust24THRUST_300001_SM_1000_NS6detail15normal_iteratorINSD_10device_ptrIjEEEEPijS9_iiNS7_10__identityEEEvT0_T1_T2_T3_T4_T6_E12temp_storage+20];
	selp.b32 	%r408, %r407, 0, %p45;
	add.s32 	%r409, %r406, %r408;
	setp.gt.u32 	%p46, %r90, 128;
	ld.shared.u32 	%r410, [_ZZN3cub18CUB_300001_SM_10006detail6reduce28DeviceReduceSingleTileKernelINS2_10policy_hubIijN4cuda3std3__44plusIiEEE10Policy1000EN6thrust24THRUST_300001_SM_1000_NS6detail15normal_iteratorINSD_10device_ptrIjEEEEPijS9_iiNS7_10__identityEEEvT0_T1_T2_T3_T4_T6_E12temp_storage+24];
	selp.b32 	%r411, %r410, 0, %p46;
	add.s32 	%r412, %r409, %r411;
	setp.gt.u32 	%p47, %r90, 160;
	ld.shared.u32 	%r413, [_ZZN3cub18CUB_300001_SM_10006detail6reduce28DeviceReduceSingleTileKernelINS2_10policy_hubIijN4cuda3std3__44plusIiEEE10Policy1000EN6thrust24THRUST_300001_SM_1000_NS6detail15normal_iteratorINSD_10device_ptrIjEEEEPijS9_iiNS7_10__identityEEEvT0_T1_T2_T3_T4_T6_E12temp_storage+28];
	selp.b32 	%r414, %r413, 0, %p47;
	add.s32 	%r415, %r412, %r414;
	setp.gt.u32 	%p48, %r90, 192;
	ld.shared.u32 	%r416, [_ZZN3cub18CUB_300001_SM_10006detail6reduce28DeviceReduceSingleTileKernelINS2_10policy_hubIijN4cuda3std3__44plusIiEEE10Policy1000EN6thrust24THRUST_300001_SM_1000_NS6detail15normal_iteratorINSD_10device_ptrIjEEEEPijS9_iiNS7_10__identityEEEvT0_T1_T2_T3_T4_T6_E12temp_storage+32];
	selp.b32 	%r417, %r416, 0, %p48;
	add.s32 	%r418, %r415, %r417;
	setp.gt.u32 	%p49, %r90, 224;
	ld.shared.u32 	%r419, [_ZZN3cub18CUB_300001_SM_10006detail6reduce28DeviceReduceSingleTileKernelINS2_10policy_hubIijN4cuda3std3__44plusIiEEE10Policy1000EN6thrust24THRUST_300001_SM_1000_NS6detail15normal_iteratorINSD_10device_ptrIjEEEEPijS9_iiNS7_10__identityEEEvT0_T1_T2_T3_T4_T6_E12temp_storage+36];
	selp.b32 	%r420, %r419, 0, %p49;
	add.s32 	%r510, %r418, %r420;
	bra.uni 	$L__BB2_50;
$L__BB2_28:
	mov.u32 	%r40, %tid.x;
	mul.wide.u32 	%rd11, %r40, 4;
	add.s64 	%rd12, %rd2, %rd11;
	ld.global.u32 	%r93, [%rd12];
	ld.global.u32 	%r94, [%rd12+1024];
	ld.global.u32 	%r95, [%rd12+2048];
	ld.global.u32 	%r96, [%rd12+3072];
	ld.global.u32 	%r97, [%rd12+4096];
	ld.global.u32 	%r98, [%rd12+5120];
	ld.global.u32 	%r99, [%rd12+6144];
	ld.global.u32 	%r100, [%rd12+7168];
	ld.global.u32 	%r101, [%rd12+8192];
	ld.global.u32 	%r102, [%rd12+9216];
	ld.global.u32 	%r103, [%rd12+10240];
	ld.global.u32 	%r104, [%rd12+11264];
	ld.global.u32 	%r105, [%rd12+12288];
	ld.global.u32 	%r106, [%rd12+13312];
	ld.global.u32 	%r107, [%rd12+14336];
	ld.global.u32 	%r108, [%rd12+15360];
	add.s32 	%r109, %r94, %r93;
	add.s32 	%r110, %r95, %r109;
	add.s32 	%r111, %r96, %r110;
	add.s32 	%r112, %r97, %r111;
	add.s32 	%r113, %r98, %r112;
	add.s32 	%r114, %r99, %r113;
	add.s32 	%r115, %r100, %r114;
	add.s32 	%r116, %r101, %r115;
	add.s32 	%r117, %r102, %r116;
	add.s32 	%r118, %r103, %r117;
	add.s32 	%r119, %r104, %r118;
	add.s32 	%r120, %r105, %r119;
	add.s32 	%r121, %r106, %r120;
	add.s32 	%r122, %r107, %r121;
	add.s32 	%r509, %r108, %r122;
	add.s32 	%r42, %r90, -4096;
	setp.lt.u32 	%p3, %r42, 4096;
	mov.b32 	%r492, 4096;
	@%p3 bra 	$L__BB2_32;
	mov.b32 	%r492, 4096;
$L__BB2_30:
	add.s32 	%r124, %r40, %r492;
	mul.wide.u32 	%rd13, %r124, 4;
	add.s64 	%rd14, %rd2, %rd13;
	ld.global.u32 	%r125, [%rd14];
	ld.global.u32 	%r126, [%rd14+1024];
	ld.global.u32 	%r127, [%rd14+2048];
	ld.global.u32 	%r128, [%rd14+3072];
	ld.global.u32 	%r129, [%rd14+4096];
	ld.global.u32 	%r130, [%rd14+5120];
	ld.global.u32 	%r131, [%rd14+6144];
	ld.global.u32 	%r132, [%rd14+7168];
	ld.global.u32 	%r133, [%rd14+8192];
	ld.global.u32 	%r134, [%rd14+9216];
	ld.global.u32 	%r135, [%rd14+10240];
	ld.global.u32 	%r136, [%rd14+11264];
	ld.global.u32 	%r137, [%rd14+12288];
	ld.global.u32 	%r138, [%rd14+13312];
	ld.global.u32 	%r139, [%rd14+14336];
	ld.global.u32 	%r140, [%rd14+15360];
	add.s32 	%r141, %r125, %r509;
	add.s32 	%r142, %r126, %r141;
	add.s32 	%r143, %r127, %r142;
	add.s32 	%r144, %r128, %r143;
	add.s32 	%r145, %r129, %r144;
	add.s32 	%r146, %r130, %r145;
	add.s32 	%r147, %r131, %r146;
	add.s32 	%r148, %r132, %r147;
	add.s32 	%r149, %r133, %r148;
	add.s32 	%r150, %r134, %r149;
	add.s32 	%r151, %r135, %r150;
	add.s32 	%r152, %r136, %r151;
	add.s32 	%r153, %r137, %r152;
	add.s32 	%r154, %r138, %r153;
	add.s32 	%r155, %r139, %r154;
	add.s32 	%r509, %r140, %r155;
	sub.s32 	%r156, %r90, %r492;
	setp.lt.u32 	%p4, %r156, 4096;
	@%p4 bra 	$L__BB2_46;
	add.s32 	%r492, %r492, 4096;
	setp.le.u32 	%p5, %r492, %r42;
	@%p5 bra 	$L__BB2_30;
$L__BB2_32:
	setp.le.u32 	%p6, %r90, %r492;
	sub.s32 	%r157, %r90, %r492;
	setp.ge.s32 	%p7, %r40, %r157;
	or.pred  	%p8, %p6, %p7;
	@%p8 bra 	$L__BB2_46;
	not.b32 	%r160, %r40;
	add.s32 	%r161, %r90, %r160;
	sub.s32 	%r162, %r161, %r492;
	shr.u32 	%r163, %r162, 8;
	add.s32 	%r49, %r163, 1;
	and.b32  	%r50, %r49, 15;
	setp.lt.u32 	%p9, %r162, 3840;
	mov.u32 	%r501, %r40;
	@%p9 bra 	$L__BB2_37;
	or.b32  	%r495, %r40, 2048;
	add.s32 	%r494, %r40, %r492;
	and.b32  	%r164, %r49, 33554416;
	neg.s32 	%r493, %r164;
$L__BB2_35:
	.pragma "nounroll";
	mul.wide.u32 	%rd15, %r494, 4;
	add.s64 	%rd16, %rd2, %rd15;
	ld.global.u32 	%r165, [%rd16];
	add.s32 	%r166, %r165, %r509;
	add.s32 	%r167, %r494, 256;
	mul.wide.u32 	%rd17, %r167, 4;
	add.s64 	%rd18, %rd2, %rd17;
	ld.global.u32 	%r168, [%rd18];
	add.s32 	%r169, %r168, %r166;
	add.s32 	%r170, %r494, 512;
	mul.wide.u32 	%rd19, %r170, 4;
	add.s64 	%rd20, %rd2, %rd19;
	ld.global.u32 	%r171, [%rd20];
	add.s32 	%r172, %r171, %r169;
	add.s32 	%r173, %r494, 768;
	mul.wide.u32 	%rd21, %r173, 4;
	add.s64 	%rd22, %rd2, %rd21;
	ld.global.u32 	%r174, [%rd22];
	add.s32 	%r175, %r174, %r172;
	add.s32 	%r176, %r494, 1024;
	mul.wide.u32 	%rd23, %r176, 4;
	add.s64 	%rd24, %rd2, %rd23;
	ld.global.u32 	%r177, [%rd24];
	add.s32 	%r178, %r177, %r175;
	add.s32 	%r179, %r494, 1280;
	mul.wide.u32 	%rd25, %r179, 4;
	add.s64 	%rd26, %rd2, %rd25;
	ld.global.u32 	%r180, [%rd26];
	add.s32 	%r181, %r180, %r178;
	add.s32 	%r182, %r494, 1536;
	mul.wide.u32 	%rd27, %r182, 4;
	add.s64 	%rd28, %rd2, %rd27;
	ld.global.u32 	%r183, [%rd28];
	add.s32 	%r184, %r183, %r181;
	add.s32 	%r185, %r494, 1792;
	mul.wide.u32 	%rd29, %r185, 4;
	add.s64 	%rd30, %rd2, %rd29;
	ld.global.u32 	%r186, [%rd30];
	add.s32 	%r187, %r186, %r184;
	add.s32 	%r188, %r494, 2048;
	mul.wide.u32 	%rd31, %r188, 4;
	add.s64 	%rd32, %rd2, %rd31;
	ld.global.u32 	%r189, [%rd32];
	add.s32 	%r190, %r189, %r187;
	add.s32 	%r191, %r494, 2304;
	mul.wide.u32 	%rd33, %r191, 4;
	add.s64 	%rd34, %rd2, %rd33;
	ld.global.u32 	%r192, [%rd34];
	add.s32 	%r193, %r192, %r190;
	add.s32 	%r194, %r494, 2560;
	mul.wide.u32 	%rd35, %r194, 4;
	add.s64 	%rd36, %rd2, %rd35;
	ld.global.u32 	%r195, [%rd36];
	add.s32 	%r196, %r195, %r193;
	add.s32 	%r197, %r494, 2816;
	mul.wide.u32 	%rd37, %r197, 4;
	add.s64 	%rd38, %rd2, %rd37;
	ld.global.u32 	%r198, [%rd38];
	add.s32 	%r199, %r198, %r196;
	add.s32 	%r200, %r494, 3072;
	mul.wide.u32 	%rd39, %r200, 4;
	add.s64 	%rd40, %rd2, %rd39;
	ld.global.u32 	%r201, [%rd40];
	add.s32 	%r202, %r201, %r199;
	add.s32 	%r203, %r494, 3328;
	mul.wide.u32 	%rd41, %r203, 4;
	add.s64 	%rd42, %rd2, %rd41;
	ld.global.u32 	%r204, [%rd42];
	add.s32 	%r205, %r204, %r202;
	add.s32 	%r206, %r494, 3584;
	mul.wide.u32 	%rd43, %r206, 4;
	add.s64 	%rd44, %rd2, %rd43;
	ld.global.u32 	%r207, [%rd44];
	add.s32 	%r208, %r207, %r205;
	add.s32 	%r209, %r494, 3840;
	mul.wide.u32 	%rd45, %r209, 4;
	add.s64 	%rd46, %rd2, %rd45;
	ld.global.u32 	%r210, [%rd46];
	add.s32 	%r509, %r210, %r208;
	add.s32 	%r495, %r495, 4096;
	add.s32 	%r494, %r494, 4096;
	add.s32 	%r493, %r493, 16;
	setp.ne.s32 	%p10, %r493, 0;
	@%p10 bra 	$L__BB2_35;
	add.s32 	%r501, %r495, -2048;
$L__BB2_37:
	setp.eq.s32 	%p11, %r50, 0;
	@%p11 bra 	$L__BB2_46;
	and.b32  	%r66, %r49, 7;
	setp.lt.u32 	%p12, %r50, 8;
	@%p12 bra 	$L__BB2_40;
	add.s32 	%r212, %r501, %r492;
	mul.wide.u32 	%rd47, %r212, 4;
	add.s64 	%rd48, %rd2, %rd47;
	ld.global.u32 	%r213, [%rd48];
	add.s32 	%r214, %r213, %r509;
	add.s32 	%r215, %r212, 256;
	mul.wide.u32 	%rd49, %r215, 4;
	add.s64 	%rd50, %rd2, %rd49;
	ld.global.u32 	%r216, [%rd50];
	add.s32 	%r217, %r216, %r214;
	add.s32 	%r218, %r212, 512;
	mul.wide.u32 	%rd51, %r218, 4;
	add.s64 	%rd52, %rd2, %rd51;
	ld.global.u32 	%r219, [%rd52];
	add.s32 	%r220, %r219, %r217;
	add.s32 	%r221, %r212, 768;
	mul.wide.u32 	%rd53, %r221, 4;
	add.s64 	%rd54, %rd2, %rd53;
	ld.global.u32 	%r222, [%rd54];
	add.s32 	%r223, %r222, %r220;
	add.s32 	%r224, %r212, 1024;
	mul.wide.u32 	%rd55, %r224, 4;
	add.s64 	%rd56, %rd2, %rd55;
	ld.global.u32 	%r225, [%rd56];
	add.s32 	%r226, %r225, %r223;
	add.s32 	%r227, %r212, 1280;
	mul.wide.u32 	%rd57, %r227, 4;
	add.s64 	%rd58, %rd2, %rd57;
	ld.global.u32 	%r228, [%rd58];
	add.s32 	%r229, %r228, %r226;
	add.s32 	%r230, %r212, 1536;
	mul.wide.u32 	%rd59, %r230, 4;
	add.s64 	%rd60, %rd2, %rd59;
	ld.global.u32 	%r231, [%rd60];
	add.s32 	%r232, %r231, %r229;
	add.s32 	%r233, %r212, 1792;
	mul.wide.u32 	%rd61, %r233, 4;
	add.s64 	%rd62, %rd2, %rd61;
	ld.global.u32 	%r234, [%rd62];
	add.s32 	%r509, %r234, %r232;
	add.s32 	%r501, %r501, 2048;
$L__BB2_40:
	setp.eq.s32 	%p13, %r66, 0;
	@%p13 bra 	$L__BB2_46;
	and.b32  	%r72, %r49, 3;
	setp.lt.u32 	%p14, %r66, 4;
	@%p14 bra 	$L__BB2_43;
	add.s32 	%r236, %r501, %r492;
	mul.wide.u32 	%rd63, %r236, 4;
	add.s64 	%rd64, %rd2, %rd63;
	ld.global.u32 	%r237, [%rd64];
	add.s32 	%r238, %r237, %r509;
	add.s32 	%r239, %r236, 256;
	mul.wide.u32 	%rd65, %r239, 4;
	add.s64 	%rd66, %rd2, %rd65;
	ld.global.u32 	%r240, [%rd66];
	add.s32 	%r241, %r240, %r238;
	add.s32 	%r242, %r236, 512;
	mul.wide.u32 	%rd67, %r242, 4;
	add.s64 	%rd68, %rd2, %rd67;
	ld.global.u32 	%r243, [%rd68];
	add.s32 	%r244, %r243, %r241;
	add.s32 	%r245, %r236, 768;
	mul.wide.u32 	%rd69, %r245, 4;
	add.s64 	%rd70, %rd2, %rd69;
	ld.global.u32 	%r246, [%rd70];
	add.s32 	%r509, %r246, %r244;
	add.s32 	%r501, %r501, 1024;
$L__BB2_43:
	setp.eq.s32 	%p15, %r72, 0;
	@%p15 bra 	$L__BB2_46;
	add.s32 	%r507, %r501, %r492;
	neg.s32 	%r506, %r72;
$L__BB2_45:
	.pragma "nounroll";
	mul.wide.u32 	%rd71, %r507, 4;
	add.s64 	%rd72, %rd2, %rd71;
	ld.global.u32 	%r247, [%rd72];
	add.s32 	%r509, %r247, %r509;
	add.s32 	%r507, %r507, 256;
	add.s32 	%r506, %r506, 1;
	setp.ne.s32 	%p16, %r506, 0;
	@%p16 bra 	$L__BB2_45;
$L__BB2_46:
	// begin inline asm
	mov.u32 %r248, %laneid;
	// end inline asm
	mov.b32 	%r251, 1;
	mov.b32 	%r272, 31;
	mov.b32 	%r273, -1;
	// begin inline asm
	shfl.sync.down.b32 %r249, %r509, %r251, %r272, %r273;
	// end inline asm
	setp.gt.s32 	%p17, %r248, 30;
	selp.b32 	%r274, 0, %r249, %p17;
	add.s32 	%r255, %r274, %r509;
	mov.b32 	%r256, 2;
	// begin inline asm
	shfl.sync.down.b32 %r254, %r255, %r256, %r272, %r273;
	// end inline asm
	setp.gt.s32 	%p18, %r248, 29;
	selp.b32 	%r275, 0, %r254, %p18;
	add.s32 	%r260, %r255, %r275;
	mov.b32 	%r261, 4;
	// begin inline asm
	shfl.sync.down.b32 %r259, %r260, %r261, %r272, %r273;
	// end inline asm
	setp.gt.s32 	%p19, %r248, 27;
	selp.b32 	%r276, 0, %r259, %p19;
	add.s32 	%r265, %r260, %r276;
	mov.b32 	%r266, 8;
	// begin inline asm
	shfl.sync.down.b32 %r264, %r265, %r266, %r272, %r273;
	// end inline asm
	setp.gt.s32 	%p20, %r248, 23;
	selp.b32 	%r277, 0, %r264, %p20;
	add.s32 	%r270, %r265, %r277;
	mov.b32 	%r271, 16;
	// begin inline asm
	shfl.sync.down.b32 %r269, %r270, %r271, %r272, %r273;
	// end inline asm
	setp.gt.s32 	%p21, %r248, 15;
	selp.b32 	%r278, 0, %r269, %p21;
	add.s32 	%r510, %r270, %r278;
	setp.ne.s32 	%p22, %r248, 0;
	@%p22 bra 	$L__BB2_48;
	shr.u32 	%r279, %r40, 3;
	and.b32  	%r280, %r279, 124;
	mov.u32 	%r281, _ZZN3cub18CUB_300001_SM_10006detail6reduce28DeviceReduceSingleTileKernelINS2_10policy_hubIijN4cuda3std3__44plusIiEEE10Policy1000EN6thrust24THRUST_300001_SM_1000_NS6detail15normal_iteratorINSD_10device_ptrIjEEEEPijS9_iiNS7_10__identityEEEvT0_T1_T2_T3_T4_T6_E12temp_storage;
	add.s32 	%r282, %r281, %r280;
	st.shared.u32 	[%r282+8], %r510;
$L__BB2_48:
	bar.sync 	0;
	setp.ne.s32 	%p23, %r40, 0;
	@%p23 bra 	$L__BB2_50;
	ld.shared.u32 	%r283, [_ZZN3cub18CUB_300001_SM_10006detail6reduce28DeviceReduceSingleTileKernelINS2_10policy_hubIijN4cuda3std3__44plusIiEEE10Policy1000EN6thrust24THRUST_300001_SM_1000_NS6detail15normal_iteratorINSD_10device_ptrIjEEEEPijS9_iiNS7_10__identityEEEvT0_T1_T2_T3_T4_T6_E12temp_storage+12];
	add.s32 	%r284, %r283, %r510;
	ld.shared.u32 	%r285, [_ZZN3cub18CUB_300001_SM_10006detail6reduce28DeviceReduceSingleTileKernelINS2_10policy_hubIijN4cuda3std3__44plusIiEEE10Policy1000EN6thrust24THRUST_300001_SM_1000_NS6detail15normal_iteratorINSD_10device_ptrIjEEEEPijS9_iiNS7_10__identityEEEvT0_T1_T2_T3_T4_T6_E12temp_storage+16];
	add.s32 	%r286, %r284, %r285;
	ld.shared.u32 	%r287, [_ZZN3cub18CUB_300001_SM_10006detail6reduce28DeviceReduceSingleTileKernelINS2_10policy_hubIijN4cuda3std3__44plusIiEEE10Policy1000EN6thrust24THRUST_300001_SM_1000_NS6detail15normal_iteratorINSD_10device_ptrIjEEEEPijS9_iiNS7_10__identityEEEvT0_T1_T2_T3_T4_T6_E12temp_storage+20];
	add.s32 	%r288, %r286, %r287;
	ld.shared.u32 	%r289, [_ZZN3cub18CUB_300001_SM_10006detail6reduce28DeviceReduceSingleTileKernelINS2_10policy_hubIijN4cuda3std3__44plusIiEEE10Policy1000EN6thrust24THRUST_300001_SM_1000_NS6detail15normal_iteratorINSD_10device_ptrIjEEEEPijS9_iiNS7_10__identityEEEvT0_T1_T2_T3_T4_T6_E12temp_storage+24];
	add.s32 	%r290, %r288, %r289;
	ld.shared.u32 	%r291, [_ZZN3cub18CUB_300001_SM_10006detail6reduce28DeviceReduceSingleTileKernelINS2_10policy_hubIijN4cuda3std3__44plusIiEEE10Policy1000EN6thrust24THRUST_300001_SM_1000_NS6detail15normal_iteratorINSD_10device_ptrIjEEEEPijS9_iiNS7_10__identityEEEvT0_T1_T2_T3_T4_T6_E12temp_storage+28];
	add.s32 	%r292, %r290, %r291;
	ld.shared.u32 	%r293, [_ZZN3cub18CUB_300001_SM_10006detail6reduce28DeviceReduceSingleTileKernelINS2_10policy_hubIijN4cuda3std3__44plusIiEEE10Policy1000EN6thrust24THRUST_300001_SM_1000_NS6detail15normal_iteratorINSD_10device_ptrIjEEEEPijS9_iiNS7_10__identityEEEvT0_T1_T2_T3_T4_T6_E12temp_storage+32];
	add.s32 	%r294, %r292, %r293;
	ld.shared.u32 	%r295, [_ZZN3cub18CUB_300001_SM_10006detail6reduce28DeviceReduceSingleTileKernelINS2_10policy_hubIijN4cuda3std3__44plusIiEEE10Policy1000EN6thrust24THRUST_300001_SM_1000_NS6detail15normal_iteratorINSD_10device_ptrIjEEEEPijS9_iiNS7_10__identityEEEvT0_T1_T2_T3_T4_T6_E12temp_storage+36];
	add.s32 	%r510, %r294, %r295;
$L__BB2_50:
	mov.u32 	%r469, %tid.x;
	setp.ne.s32 	%p57, %r469, 0;
	@%p57 bra 	$L__BB2_52;
	add.s32 	%r470, %r510, %r91;
	st.global.u32 	[%rd1], %r470;
$L__BB2_52:
	ret;

}
	// .globl	_ZN3cub18CUB_300001_SM_10006detail6reduce18DeviceReduceKernelINS2_10policy_hubIijN4cuda3std3__44plusIiEEE10Policy1000EN6thrust24THRUST_300001_SM_1000_NS6detail15normal_iteratorINSD_10device_ptrIjEEEEjS9_iNS7_10__identityEEEvT0_PT3_T1_NS0_13GridEvenShareISN_EET2_T4_
.visible .entry _ZN3cub18CUB_300001_SM_10006detail6reduce18DeviceReduceKernelINS2_10policy_hubIijN4cuda3std3__44plusIiEEE10Policy1000EN6thrust24THRUST_300001_SM_1000_NS6detail15normal_iteratorINSD_10device_ptrIjEEEEjS9_iNS7_10__identityEEEvT0_PT3_T1_NS0_13GridEvenShareISN_EET2_T4_(
	.param .align 8 .b8 _ZN3cub18CUB_300001_SM_10006detail6reduce18DeviceReduceKernelINS2_10policy_hubIijN4cuda3std3__44plusIiEEE10Policy1000EN6thrust24THRUST_300001_SM_1000_NS6detail15normal_iteratorINSD_10device_ptrIjEEEEjS9_iNS7_10__identityEEEvT0_PT3_T1_NS0_13GridEvenShareISN_EET2_T4__param_0[8],
	.param .u64 .ptr .align 1 _ZN3cub18CUB_300001_SM_10006detail6reduce18DeviceReduceKernelINS2_10policy_hubIijN4cuda3std3__44plusIiEEE10Policy1000EN6thrust24THRUST_300001_SM_1000_NS6detail15normal_iteratorINSD_10device_ptrIjEEEEjS9_iNS7_10__identityEEEvT0_PT3_T1_NS0_13GridEvenShareISN_EET2_T4__param_1,
	.param .u32 _ZN3cub18CUB_300001_SM_10006detail6reduce18DeviceReduceKernelINS2_10policy_hubIijN4cuda3std3__44plusIiEEE10Policy1000EN6thrust24THRUST_300001_SM_1000_NS6detail15normal_iteratorINSD_10device_ptrIjEEEEjS9_iNS7_10__identityEEEvT0_PT3_T1_NS0_13GridEvenShareISN_EET2_T4__param_2,
	.param .align 4 .b8 _ZN3cub18CUB_300001_SM_10006detail6reduce18DeviceReduceKernelINS2_10policy_hubIijN4cuda3std3__44plusIiEEE10Policy1000EN6thrust24THRUST_300001_SM_1000_NS6detail15normal_iteratorINSD_10device_ptrIjEEEEjS9_iNS7_10__identityEEEvT0_PT3_T1_NS0_13GridEvenShareISN_EET2_T4__param_3[40],
	.param .align 1 .b8 _ZN3cub18CUB_300001_SM_10006detail6reduce18DeviceReduceKernelINS2_10policy_hubIijN4cuda3std3__44plusIiEEE10Policy1000EN6thrust24THRUST_300001_SM_1000_NS6detail15normal_iteratorINSD_10device_ptrIjEEEEjS9_iNS7_10__identityEEEvT0_PT3_T1_NS0_13GridEvenShareISN_EET2_T4__param_4[1],
	.param .align 1 .b8 _ZN3cub18CUB_300001_SM_10006detail6reduce18DeviceReduceKernelINS2_10policy_hubIijN4cuda3std3__44plusIiEEE10Policy1000EN6thrust24THRUST_300001_SM_1000_NS6detail15normal_iteratorINSD_10device_ptrIjEEEEjS9_iNS7_10__identityEEEvT0_PT3_T1_NS0_13GridEvenShareISN_EET2_T4__param_5[1]
)
.maxntid 256
{
	.reg .pred 	%p<57>;
	.reg .b16 	%rs<4>;
	.reg .b32 	%r<575>;
	.reg .b64 	%rd<130>;
	// demoted variable
	.shared .align 4 .b8 _ZZN3cub18CUB_300001_SM_10006detail6reduce18DeviceReduceKernelINS2_10policy_hubIijN4cuda3std3__44plusIiEEE10Policy1000EN6thrust24THRUST_300001_SM_1000_NS6detail15normal_iteratorINSD_10device_ptrIjEEEEjS9_iNS7_10__identityEEEvT0_PT3_T1_NS0_13GridEvenShareISN_EET2_T4_E12temp_storage[44];
	ld.param.u32 	%r1, [_ZN3cub18CUB_300001_SM_10006detail6reduce18DeviceReduceKernelINS2_10policy_hubIijN4cuda3std3__44plusIiEEE10Policy1000EN6thrust24THRUST_300001_SM_1000_NS6detail15normal_iteratorINSD_10device_ptrIjEEEEjS9_iNS7_10__identityEEEvT0_PT3_T1_NS0_13GridEvenShareISN_EET2_T4__param_3+20];
	ld.param.u32 	%r2, [_ZN3cub18CUB_300001_SM_10006detail6reduce18DeviceReduceKernelINS2_10policy_hubIijN4cuda3std3__44plusIiEEE10Policy1000EN6thrust24THRUST_300001_SM_1000_NS6detail15normal_iteratorINSD_10device_ptrIjEEEEjS9_iNS7_10__identityEEEvT0_PT3_T1_NS0_13GridEvenShareISN_EET2_T4__param_3+24];
	ld.param.u64 	%rd3, [_ZN3cub18CUB_300001_SM_10006detail6reduce18DeviceReduceKernelINS2_10policy_hubIijN4cuda3std3__44plusIiEEE10Policy1000EN6thrust24THRUST_300001_SM_1000_NS6detail15normal_iteratorINSD_10device_ptrIjEEEEjS9_iNS7_10__identityEEEvT0_PT3_T1_NS0_13GridEvenShareISN_EET2_T4__param_0];
	cvta.to.global.u64 	%rd1, %rd3;
	mov.u32 	%r3, %ctaid.x;
	shl.b32 	%r4, %r2, 12;
	shl.b32 	%r556, %r3, 12;
	sub.s32 	%r6, %r1, %r556;
	setp.gt.u32 	%p1, %r6, 4095;
	@%p1 bra 	$L__BB3_26;
	mov.u32 	%r7, %tid.x;
	setp.ge.u32 	%p23, %r7, %r6;
	mov.b32 	%r550, 0;
	mov.u32 	%r539, %r7;
	@%p23 bra 	$L__BB3_3;
	add.s32 	%r330, %r556, %r7;
	mul.wide.u32 	%rd66, %r330, 4;
	add.s64 	%rd67, %rd1, %rd66;
	ld.global.u32 	%r550, [%rd67];
	add.s32 	%r539, %r7, 256;
$L__BB3_3:
	setp.ge.u32 	%p24, %r539, %r6;
	@%p24 bra 	$L__BB3_17;
	not.b32 	%r332, %r539;
	add.s32 	%r333, %r1, %r332;
	sub.s32 	%r334, %r333, %r556;
	shr.u32 	%r335, %r334, 8;
	add.s32 	%r12, %r335, 1;
	and.b32  	%r13, %r12, 15;
	setp.lt.u32 	%p25, %r334, 3840;
	@%p25 bra 	$L__BB3_8;
	or.b32  	%r536, %r539, 2048;
	add.s32 	%r535, %r539, %r556;
	and.b32  	%r336, %r12, 33554416;
	neg.s32 	%r534, %r336;
$L__BB3_6:
	.pragma "nounroll";
	mul.wide.u32 	%rd68, %r535, 4;
	add.s64 	%rd69, %rd1, %rd68;
	ld.global.u32 	%r337, [%rd69];
	add.s32 	%r338, %r337, %r550;
	add.s32 	%r339, %r535, 256;
	mul.wide.u32 	%rd70, %r339, 4;
	add.s64 	%rd71, %rd1, %rd70;
	ld.global.u32 	%r340, [%rd71];
	add.s32 	%r341, %r340, %r338;
	add.s32 	%r342, %r535, 512;
	mul.wide.u32 	%rd72, %r342, 4;
	add.s64 	%rd73, %rd1, %rd72;
	ld.global.u32 	%r343, [%rd73];
	add.s32 	%r344, %r343, %r341;
	add.s32 	%r345, %r535, 768;
	mul.wide.u32 	%rd74, %r345, 4;
	add.s64 	%rd75, %rd1, %rd74;
	ld.global.u32 	%r346, [%rd75];
	add.s32 	%r347, %r346, %r344;
	add.s32 	%r348, %r535, 1024;
	mul.wide.u32 	%rd76, %r348, 4;
	add.s64 	%rd77, %rd1, %rd76;
	ld.global.u32 	%r349, [%rd77];
	add.s32 	%r350, %r349, %r347;
	add.s32 	%r351, %r535, 1280;
	mul.wide.u32 	%rd78, %r351, 4;
	add.s64 	%rd79, %rd1, %rd78;
	ld.global.u32 	%r352, [%rd79];
	add.s32 	%r353, %r352, %r350;
	add.s32 	%r354, %r535, 1536;
	mul.wide.u32 	%rd80, %r354, 4;
	add.s64 	%rd81, %rd1, %rd80;
	ld.global.u32 	%r355, [%rd81];
	add.s32 	%r356, %r355, %r353;
	add.s32 	%r357, %r535, 1792;
	mul.wide.u32 	%rd82, %r357, 4;
	add.s64 	%rd83, %rd1, %rd82;
	ld.global.u32 	%r358, [%rd83];
	add.s32 	%r359, %r358, %r356;
	add.s32 	%r360, %r535, 2048;
	mul.wide.u32 	%rd84, %r360, 4;
	add.s64 	%rd85, %rd1, %rd84;
	ld.global.u32 	%r361, [%rd85];
	add.s32 	%r362, %r361, %r359;
	add.s32 	%r363, %r535, 2304;
	mul.wide.u32 	%rd86, %r363, 4;
	add.s64 	%rd87, %rd1, %rd86;
	ld.global.u32 	%r364, [%rd87];
	add.s32 	%r365, %r364, %r362;
	add.s32 	%r366, %r535, 2560;
	mul.wide.u32 	%rd88, %r366, 4;
	add.s64 	%rd89, %rd1, %rd88;
	ld.global.u32 	%r367, [%rd89];
	add.s32 	%r368, %r367, %r365;
	add.s32 	%r369, %r535, 2816;
	mul.wide.u32 	%rd90, %r369, 4;
	add.s64 	%rd91, %rd1, %rd90;
	ld.global.u32 	%r370, [%rd91];
	add.s32 	%r371, %r370, %r368;
	add.s32 	%r372, %r535, 3072;
	mul.wide.u32 	%rd92, %r372, 4;
	add.s64 	%rd93, %rd1, %rd92;
	ld.global.u32 	%r373, [%rd93];
	add.s32 	%r374, %r373, %r371;
	add.s32 	%r375, %r535, 3328;
	mul.wide.u32 	%rd94, %r375, 4;
	add.s64 	%rd95, %rd1, %rd94;
	ld.global.u32 	%r376, [%rd95];
	add.s32 	%r377, %r376, %r374;
	add.s32 	%r378, %r535, 3584;
	mul.wide.u32 	%rd96, %r378, 4;
	add.s64 	%rd97, %rd1, %rd96;
	ld.global.u32 	%r379, [%rd97];
	add.s32 	%r380, %r379, %r377;
	add.s32 	%r381, %r535, 3840;
	mul.wide.u32 	%rd98, %r381, 4;
	add.s64 	%rd99, %rd1, %rd98;
	ld.global.u32 	%r382, [%rd99];
	add.s32 	%r550, %r382, %r380;
	add.s32 	%r536, %r536, 4096;
	add.s32 	%r535, %r535, 4096;
	add.s32 	%r534, %r534, 16;
	setp.ne.s32 	%p26, %r534, 0;
	@%p26 bra 	$L__BB3_6;
	add.s32 	%r539, %r536, -2048;
$L__BB3_8:
	setp.eq.s32 	%p27, %r13, 0;
	@%p27 bra 	$L__BB3_17;
	and.b32  	%r29, %r12, 7;
	setp.lt.u32 	%p28, %r13, 8;
	@%p28 bra 	$L__BB3_11;
	add.s32 	%r384, %r556, %r539;
	mul.wide.u32 	%rd100, %r384, 4;
	add.s64 	%rd101, %rd1, %rd100;
	ld.global.u32 	%r385, [%rd101];
	add.s32 	%r386, %r385, %r550;
	add.s32 	%r387, %r384, 256;
	mul.wide.u32 	%rd102, %r387, 4;
	add.s64 	%rd103, %rd1, %rd102;
	ld.global.u32 	%r388, [%rd103];
	add.s32 	%r389, %r388, %r386;
	add.s32 	%r390, %r384, 512;
	mul.wide.u32 	%rd104, %r390, 4;
	add.s64 	%rd105, %rd1, %rd104;
	ld.global.u32 	%r391, [%rd105];
	add.s32 	%r392, %r391, %r389;
	add.s32 	%r393, %r384, 768;
	mul.wide.u32 	%rd106, %r393, 4;
	add.s64 	%rd107, %rd1, %rd106;
	ld.global.u32 	%r394, [%rd107];
	add.s32 	%r395, %r394, %r392;
	add.s32 	%r396, %r384, 1024;
	mul.wide.u32 	%rd108, %r396, 4;
	add.s64 	%rd109, %rd1, %rd108;
	ld.global.u32 	%r397, [%rd109];
	add.s32 	%r398, %r397, %r395;
	add.s32 	%r399, %r384, 1280;
	mul.wide.u32 	%rd110, %r399, 4;
	add.s64 	%rd111, %rd1, %rd110;
	ld.global.u32 	%r400, [%rd111];
	add.s32 	%r401, %r400, %r398;
	add.s32 	%r402, %r384, 1536;
	mul.wide.u32 	%rd112, %r402, 4;
	add.s64 	%rd113, %rd1, %rd112;
	ld.global.u32 	%r403, [%rd113];
	add.s32 	%r404, %r403, %r401;
	add.s32 	%r405, %r384, 1792;
	mul.wide.u32 	%rd114, %r405, 4;
	add.s64 	%rd115, %rd1, %rd114;
	ld.global.u32 	%r406, [%rd115];
	add.s32 	%r550, %r406, %r404;
	add.s32 	%r539, %r539, 2048;
$L__BB3_11:
	setp.eq.s32 	%p29, %r29, 0;
	@%p29 bra 	$L__BB3_17;
	and.b32  	%r35, %r12, 3;
	setp.lt.u32 	%p30, %r29, 4;
	@%p30 bra 	$L__BB3_14;
	add.s32 	%r408, %r556, %r539;
	mul.wide.u32 	%rd116, %r408, 4;
	add.s64 	%rd117, %rd1, %rd116;
	ld.global.u32 	%r409, [%rd117];
	add.s32 	%r410, %r409, %r550;
	add.s32 	%r411, %r408, 256;
	mul.wide.u32 	%rd118, %r411, 4;
	add.s64 	%rd119, %rd1, %rd118;
	ld.global.u32 	%r412, [%rd119];
	add.s32 	%r413, %r412, %r410;
	add.s32 	%r414, %r408, 512;
	mul.wide.u32 	%rd120, %r414, 4;
	add.s64 	%rd121, %rd1, %rd120;
	ld.global.u32 	%r415, [%rd121];
	add.s32 	%r416, %r415, %r413;
	add.s32 	%r417, %r408, 768;
	mul.wide.u32 	%rd122, %r417, 4;
	add.s64 	%rd123, %rd1, %rd122;
	ld.global.u32 	%r418, [%rd123];
	add.s32 	%r550, %r418, %r416;
	add.s32 	%r539, %r539, 1024;
$L__BB3_14:
	setp.eq.s32 	%p31, %r35, 0;
	@%p31 bra 	$L__BB3_17;
	add.s32 	%r548, %r539, %r556;
	neg.s32 	%r547, %r35;
$L__BB3_16:
	.pragma "nounroll";
	mul.wide.u32 	%rd124, %r548, 4;
	add.s64 	%rd125, %rd1, %rd124;
	ld.global.u32 	%r419, [%rd125];
	add.s32 	%r550, %r419, %r550;
	add.s32 	%r548, %r548, 256;
	add.s32 	%r547, %r547, 1;
	setp.ne.s32 	%p32, %r547, 0;
	@%p32 bra 	$L__BB3_16;
$L__BB3_17:
	setp.lt.u32 	%p33, %r6, 256;
	@%p33 bra 	$L__BB3_22;
	// begin inline asm
	mov.u32 %r483, %laneid;
	// end inline asm
	mov.b32 	%r486, 1;
	mov.b32 	%r507, 31;
	mov.b32 	%r508, -1;
	// begin inline asm
	shfl.sync.down.b32 %r484, %r550, %r486, %r507, %r508;
	// end inline asm
	setp.gt.s32 	%p49, %r483, 30;
	selp.b32 	%r509, 0, %r484, %p49;
	add.s32 	%r490, %r509, %r550;
	mov.b32 	%r491, 2;
	// begin inline asm
	shfl.sync.down.b32 %r489, %r490, %r491, %r507, %r508;
	// end inline asm
	setp.gt.s32 	%p50, %r483, 29;
	selp.b32 	%r510, 0, %r489, %p50;
	add.s32 	%r495, %r490, %r510;
	mov.b32 	%r496, 4;
	// begin inline asm
	shfl.sync.down.b32 %r494, %r495, %r496, %r507, %r508;
	// end inline asm
	setp.gt.s32 	%p51, %r483, 27;
	selp.b32 	%r511, 0, %r494, %p51;
	add.s32 	%r500, %r495, %r511;
	mov.b32 	%r501, 8;
	// begin inline asm
	shfl.sync.down.b32 %r499, %r500, %r501, %r507, %r508;
	// end inline asm
	setp.gt.s32 	%p52, %r483, 23;
	selp.b32 	%r512, 0, %r499, %p52;
	add.s32 	%r505, %r500, %r512;
	mov.b32 	%r506, 16;
	// begin inline asm
	shfl.sync.down.b32 %r504, %r505, %r506, %r507, %r508;
	// end inline asm
	setp.gt.s32 	%p53, %r483, 15;
	selp.b32 	%r513, 0, %r504, %p53;
	add.s32 	%r574, %r505, %r513;
	setp.ne.s32 	%p54, %r483, 0;
	@%p54 bra 	$L__BB3_20;
	shr.u32 	%r514, %r7, 3;
	and.b32  	%r515, %r514, 124;
	mov.u32 	%r516, _ZZN3cub18CUB_300001_SM_10006detail6reduce18DeviceReduceKernelINS2_10policy_hubIijN4cuda3std3__44plusIiEEE10Policy1000EN6thrust24THRUST_300001_SM_1000_NS6detail15normal_iteratorINSD_10device_ptrIjEEEEjS9_iNS7_10__identityEEEvT0_PT3_T1_NS0_13GridEvenShareISN_EET2_T4_E12temp_storage;
	add.s32 	%r517, %r516, %r515;
	st.shared.u32 	[%r517+8], %r574;
$L__BB3_20:
	bar.sync 	0;
	setp.ne.s32 	%p55, %r7, 0;
	@%p55 bra 	$L__BB3_48;
	ld.shared.u32 	%r518, [_ZZN3cub18CUB_300001_SM_10006detail6reduce18DeviceReduceKernelINS2_10policy_hubIijN4cuda3std3__44plusIiEEE10Policy1000EN6thrust24THRUST_300001_SM_1000_NS6detail15normal_iteratorINSD_10device_ptrIjEEEEjS9_iNS7_10__identityEEEvT0_PT3_T1_NS0_13GridEvenShareISN_EET2_T4_E12temp_storage+12];
	add.s32 	%r519, %r518, %r574;
	ld.shared.u32 	%r520, [_ZZN3cub18CUB_300001_SM_10006detail6reduce18DeviceReduceKernelINS2_10policy_hubIijN4cuda3std3__44plusIiEEE10Policy1000EN6thrust24THRUST_300001_SM_1000_NS6detail15normal_iteratorINSD_10device_ptrIjEEEEjS9_iNS7_10__identityEEEvT0_PT3_T1_NS0_13GridEvenShareISN_EET2_T4_E12temp_storage+16];
	add.s32 	%r521, %r519, %r520;
	ld.shared.u32 	%r522, [_ZZN3cub18CUB_300001_SM_10006detail6reduce18DeviceReduceKernelINS2_10policy_hubIijN4cuda3std3__44plusIiEEE10Policy1000EN6thrust24THRUST_300001_SM_1000_NS6detail15normal_iteratorINSD_10device_ptrIjEEEEjS9_iNS7_10__identityEEEvT0_PT3_T1_NS0_13GridEvenShareISN_EET2_T4_E12temp_storage+20];
	add.s32 	%r523, %r521, %r522;
	ld.shared.u32 	%r524, [_ZZN3cub18CUB_300001_SM_10006detail6reduce18DeviceReduceKernelINS2_10policy_hubIijN4cuda3std3__44plusIiEEE10Policy1000EN6thrust24THRUST_300001_SM_1000_NS6detail15normal_iteratorINSD_10device_ptrIjEEEEjS9_iNS7_10__identityEEEvT0_PT3_T1_NS0_13GridEvenShareISN_EET2_T4_E12temp_storage+24];
	add.s32 	%r525, %r523, %r524;
	ld.shared.u32 	%r526, [_ZZN3cub18CUB_300001_SM_10006detail6reduce18DeviceReduceKernelINS2_10policy_hubIijN4cuda3std3__44plusIiEEE10Policy1000EN6thrust24THRUST_300001_SM_1000_NS6detail15normal_iteratorINSD_10device_ptrIjEEEEjS9_iNS7_10__identityEEEvT0_PT3_T1_NS0_13GridEvenShareISN_EET2_T4_E12temp_storage+28];
	add.s32 	%r527, %r525, %r526;
	ld.shared.u32 	%r528, [_ZZN3cub18CUB_300001_SM_10006detail6reduce18DeviceReduceKernelINS2_10policy_hubIijN4cuda3std3__44plusIiEEE10Policy1000EN6thrust24THRUST_300001_SM_1000_NS6detail15normal_iteratorINSD_10device_ptrIjEEEEjS9_iNS7_10__identityEEEvT0_PT3_T1_NS0_13GridEvenShareISN_EET2_T4_E12temp_storage+32];
	add.s32 	%r529, %r527, %r528;
	ld.shared.u32 	%r530, [_ZZN3cub18CUB_300001_SM_10006detail6reduce18DeviceReduceKernelINS2_10policy_hubIijN4cuda3std3__44plusIiEEE10Policy1000EN6thrust24THRUST_300001_SM_1000_NS6detail15normal_iteratorINSD_10device_ptrIjEEEEjS9_iNS7_10__identityEEEvT0_PT3_T1_NS0_13GridEvenShareISN_EET2_T4_E12temp_storage+36];
	add.s32 	%r574, %r529, %r530;
	bra.uni 	$L__BB3_48;
$L__BB3_22:
	// begin inline asm
	mov.u32 %r420, %laneid;
	// end inline asm
	and.b32  	%r446, %r7, 992;
	add.s32 	%r447, %r446, 32;
	setp.gt.u32 	%p34, %r447, %r6;
	not.b32 	%r448, %r446;
	add.s32 	%r449, %r6, %r448;
	selp.b32 	%r444, %r449, 31, %p34;
	mov.b32 	%r423, 1;
	mov.b32 	%r445, -1;
	// begin inline asm
	shfl.sync.down.b32 %r421, %r550, %r423, %r444, %r445;
	// end inline asm
	setp.lt.s32 	%p35, %r420, %r444;
	selp.b32 	%r450, %r421, 0, %p35;
	add.s32 	%r427, %r450, %r550;
	mov.b32 	%r428, 2;
	// begin inline asm
	shfl.sync.down.b32 %r426, %r427, %r428, %r444, %r445;
	// end inline asm
	add.s32 	%r451, %r420, 2;
	setp.gt.s32 	%p36, %r451, %r444;
	selp.b32 	%r452, 0, %r426, %p36;
	add.s32 	%r432, %r427, %r452;
	mov.b32 	%r433, 4;
	// begin inline asm
	shfl.sync.down.b32 %r431, %r432, %r433, %r444, %r445;
	// end inline asm
	add.s32 	%r453, %r420, 4;
	setp.gt.s32 	%p37, %r453, %r444;
	selp.b32 	%r454, 0, %r431, %p37;
	add.s32 	%r437, %r432, %r454;
	mov.b32 	%r438, 8;
	// begin inline asm
	shfl.sync.down.b32 %r436, %r437, %r438, %r444, %r445;
	// end inline asm
	add.s32 	%r455, %r420, 8;
	setp.gt.s32 	%p38, %r455, %r444;
	selp.b32 	%r456, 0, %r436, %p38;
	add.s32 	%r442, %r437, %r456;
	mov.b32 	%r443, 16;
	// begin inline asm
	shfl.sync.down.b32 %r441, %r442, %r443, %r444, %r445;
	// end inline asm
	add.s32 	%r457, %r420, 16;
	setp.gt.s32 	%p39, %r457, %r444;
	selp.b32 	%r458, 0, %r441, %p39;
	add.s32 	%r574, %r442, %r458;
	setp.ne.s32 	%p40, %r420, 0;
	@%p40 bra 	$L__BB3_24;
	shr.u32 	%r459, %r7, 3;
	and.b32  	%r460, %r459, 124;
	mov.u32 	%r461, _ZZN3cub18CUB_300001_SM_10006detail6reduce18DeviceReduceKernelINS2_10policy_hubIijN4cuda3std3__44plusIiEEE10Policy1000EN6thrust24THRUST_300001_SM_1000_NS6detail15normal_iteratorINSD_10device_ptrIjEEEEjS9_iNS7_10__identityEEEvT0_PT3_T1_NS0_13GridEvenShareISN_EET2_T4_E12temp_storage;
	add.s32 	%r462, %r461, %r460;
	st.shared.u32 	[%r462+8], %r574;
$L__BB3_24:
	bar.sync 	0;
	setp.ne.s32 	%p41, %r7, 0;
	@%p41 bra 	$L__BB3_48;
	setp.gt.u32 	%p42, %r6, 32;
	ld.shared.u32 	%r463, [_ZZN3cub18CUB_300001_SM_10006detail6reduce18DeviceReduceKernelINS2_10policy_hubIijN4cuda3std3__44plusIiEEE10Policy1000EN6thrust24THRUST_300001_SM_1000_NS6detail15normal_iteratorINSD_10device_ptrIjEEEEjS9_iNS7_10__identityEEEvT0_PT3_T1_NS0_13GridEvenShareISN_EET2_T4_E12temp_storage+12];
	selp.b32 	%r464, %r463, 0, %p42;
	add.s32 	%r465, %r464, %r574;
	setp.gt.u32 	%p43, %r6, 64;
	ld.shared.u32 	%r466, [_ZZN3cub18CUB_300001_SM_10006detail6reduce18DeviceReduceKernelINS2_10policy_hubIijN4cuda3std3__44plusIiEEE10Policy1000EN6thrust24THRUST_300001_SM_1000_NS6detail15normal_iteratorINSD_10device_ptrIjEEEEjS9_iNS7_10__identityEEEvT0_PT3_T1_NS0_13GridEvenShareISN_EET2_T4_E12temp_storage+16];
	selp.b32 	%r467, %r466, 0, %p43;
	add.s32 	%r468, %r465, %r467;
	setp.gt.u32 	%p44, %r6, 96;
	ld.shared.u32 	%r469, [_ZZN3cub18CUB_300001_SM_10006detail6reduce18DeviceReduceKernelINS2_10policy_hubIijN4cuda3std3__44plusIiEEE10Policy1000EN6thrust24THRUST_300001_SM_1000_NS6detail15normal_iteratorINSD_10device_ptrIjEEEEjS9_iNS7_10__identityEEEvT0_PT3_T1_NS0_13GridEvenShareISN_EET2_T4_E12temp_storage+20];
	selp.b32 	%r470, %r469, 0, %p44;
	add.s32 	%r471, %r468, %r470;
	setp.gt.u32 	%p45, %r6, 128;
	ld.shared.u32 	%r472, [_ZZN3cub18CUB_300001_SM_10006detail6reduce18DeviceReduceKernelINS2_10policy_hubIijN4cuda3std3__44plusIiEEE10Policy1000EN6thrust24THRUST_300001_SM_1000_NS6detail15normal_iteratorINSD_10device_ptrIjEEEEjS9_iNS7_10__identityEEEvT0_PT3_T1_NS0_13GridEvenShareISN_EET2_T4_E12temp_storage+24];
	selp.b32 	%r473, %r472, 0, %p45;
	add.s32 	%r474, %r471, %r473;
	setp.gt.u32 	%p46, %r6, 160;
	ld.shared.u32 	%r475, [_ZZN3cub18CUB_300001_SM_10006detail6reduce18DeviceReduceKernelINS2_10policy_hubIijN4cuda3std3__44plusIiEEE10Policy1000EN6thrust24THRUST_300001_SM_1000_NS6detail15normal_iteratorINSD_10device_ptrIjEEEEjS9_iNS7_10__identityEEEvT0_PT3_T1_NS0_13GridEvenShareISN_EET2_T4_E12temp_storage+28];
	selp.b32 	%r476, %r475, 0, %p46;
	add.s32 	%r477, %r474, %r476;
	setp.gt.u32 	%p47, %r6, 192;
	ld.shared.u32 	%r478, [_ZZN3cub18CUB_300001_SM_10006detail6reduce18DeviceReduceKernelINS2_10policy_hubIijN4cuda3std3__44plusIiEEE10Policy1000EN6thrust24THRUST_300001_SM_1000_NS6detail15normal_iteratorINSD_10device_ptrIjEEEEjS9_iNS7_10__identityEEEvT0_PT3_T1_NS0_13GridEvenShareISN_EET2_T4_E12temp_storage+32];
	selp.b32 	%r479, %r478, 0, %p47;
	add.s32 	%r480, %r477, %r479;
	setp.gt.u32 	%p48, %r6, 224;
	ld.shared.u32 	%r481, [_ZZN3cub18CUB_300001_SM_10006detail6reduce18DeviceReduceKernelINS2_10policy_hubIijN4cuda3std3__44plusIiEEE10Policy1000EN6thrust24THRUST_300001_SM_1000_NS6detail15normal_iteratorINSD_10device_ptrIjEEEEjS9_iNS7_10__identityEEEvT0_PT3_T1_NS0_13GridEvenShareISN_EET2_T4_E12temp_storage+36];
	selp.b32 	%r482, %r481, 0, %p48;
	add.s32 	%r574, %r480, %r482;
	bra.uni 	$L__BB3_48;
$L__BB3_26:
	mov.u32 	%r54, %tid.x;
	add.s32 	%r110, %r54, %r556;
	mul.wide.u32 	%rd4, %r110, 4;
	add.s64 	%rd5, %rd1, %rd4;
	ld.global.u32 	%r111, [%rd5];
	ld.global.u32 	%r112, [%rd5+1024];
	ld.global.u32 	%r113, [%rd5+2048];
	ld.global.u32 	%r114, [%rd5+3072];
	ld.global.u32 	%r115, [%rd5+4096];
	ld.global.u32 	%r116, [%rd5+5120];
	ld.global.u32 	%r117, [%rd5+6144];
	ld.global.u32 	%r118, [%rd5+7168];
	ld.global.u32 	%r119, [%rd5+8192];
	ld.global.u32 	%r120, [%rd5+9216];
	ld.global.u32 	%r121, [%rd5+10240];
	ld.global.u32 	%r122, [%rd5+11264];
	ld.global.u32 	%r123, [%rd5+12288];
	ld.global.u32 	%r124, [%rd5+13312];
	ld.global.u32 	%r125, [%rd5+14336];
	ld.global.u32 	%r126, [%rd5+15360];
	add.s32 	%r127, %r112, %r111;
	add.s32 	%r128, %r113, %r127;
	add.s32 	%r129, %r114, %r128;
	add.s32 	%r130, %r115, %r129;
	add.s32 	%r131, %r116, %r130;
	add.s32 	%r132, %r117, %r131;
	add.s32 	%r133, %r118, %r132;
	add.s32 	%r134, %r119, %r133;
	add.s32 	%r135, %r120, %r134;
	add.s32 	%r136, %r121, %r135;
	add.s32 	%r137, %r122, %r136;
	add.s32 	%r138, %r123, %r137;
	add.s32 	%r139, %r124, %r138;
	add.s32 	%r140, %r125, %r139;
	add.s32 	%r573, %r126, %r140;
	setp.lt.u32 	%p2, %r6, %r4;
	@%p2 bra 	$L__BB3_44;
	add.s32 	%r56, %r4, %r556;
	not.b32 	%r142, %r54;
	add.s32 	%r143, %r142, %r1;
	sub.s32 	%r144, %r143, %r4;
	sub.s32 	%r552, %r144, %r556;
	add.s32 	%r145, %r56, %r54;
	add.s32 	%r551, %r145, 2048;
	mov.b32 	%r554, 0;
	mov.u32 	%r553, %r56;
$L__BB3_28:
	add.s32 	%r556, %r556, %r4;
	add.s32 	%r147, %r1, -4096;
	setp.gt.u32 	%p3, %r556, %r147;
	@%p3 bra 	$L__BB3_30;
	add.s32 	%r148, %r54, %r556;
	mul.wide.u32 	%rd6, %r148, 4;
	add.s64 	%rd7, %rd1, %rd6;
	ld.global.u32 	%r149, [%rd7];
	ld.global.u32 	%r150, [%rd7+1024];
	ld.global.u32 	%r151, [%rd7+2048];
	ld.global.u32 	%r152, [%rd7+3072];
	ld.global.u32 	%r153, [%rd7+4096];
	ld.global.u32 	%r154, [%rd7+5120];
	ld.global.u32 	%r155, [%rd7+6144];
	ld.global.u32 	%r156, [%rd7+7168];
	ld.global.u32 	%r157, [%rd7+8192];
	ld.global.u32 	%r158, [%rd7+9216];
	ld.global.u32 	%r159, [%rd7+10240];
	ld.global.u32 	%r160, [%rd7+11264];
	ld.global.u32 	%r161, [%rd7+12288];
	ld.global.u32 	%r162, [%rd7+13312];
	ld.global.u32 	%r163, [%rd7+14336];
	ld.global.u32 	%r164, [%rd7+15360];
	add.s32 	%r165, %r149, %r573;
	add.s32 	%r166, %r150, %r165;
	add.s32 	%r167, %r151, %r166;
	add.s32 	%r168, %r152, %r167;
	add.s32 	%r169, %r153, %r168;
	add.s32 	%r170, %r154, %r169;
	add.s32 	%r171, %r155, %r170;
	add.s32 	%r172, %r156, %r171;
	add.s32 	%r173, %r157, %r172;
	add.s32 	%r174, %r158, %r173;
	add.s32 	%r175, %r159, %r174;
	add.s32 	%r176, %r160, %r175;
	add.s32 	%r177, %r161, %r176;
	add.s32 	%r178, %r162, %r177;
	add.s32 	%r179, %r163, %r178;
	add.s32 	%r573, %r164, %r179;
	sub.s32 	%r180, %r1, %r556;
	setp.lt.u32 	%p4, %r180, %r4;
	add.s32 	%r554, %r554, 1;
	add.s32 	%r553, %r553, %r4;
	sub.s32 	%r552, %r552, %r4;
	add.s32 	%r551, %r551, %r4;
	@%p4 bra 	$L__BB3_44;
	bra.uni 	$L__BB3_28;
$L__BB3_30:
	setp.le.u32 	%p5, %r1, %r556;
	sub.s32 	%r182, %r1, %r556;
	setp.ge.s32 	%p6, %r54, %r182;
	or.pred  	%p7, %p5, %p6;
	@%p7 bra 	$L__BB3_44;
	not.b32 	%r185, %r54;
	add.s32 	%r186, %r1, %r185;
	sub.s32 	%r187, %r186, %r56;
	mul.lo.s32 	%r188, %r2, %r554;
	shl.b32 	%r189, %r188, 12;
	sub.s32 	%r190, %r187, %r189;
	shr.u32 	%r191, %r190, 8;
	add.s32 	%r71, %r191, 1;
	and.b32  	%r72, %r71, 15;
	setp.lt.u32 	%p8, %r190, 3840;
	mov.u32 	%r565, %r54;
	@%p8 bra 	$L__BB3_35;
	or.b32  	%r559, %r54, 2048;
	shr.u32 	%r192, %r552, 8;
	add.s32 	%r193, %r192, 1;
	and.b32  	%r194, %r193, 33554416;
	neg.s32 	%r557, %r194;
$L__BB3_33:
	.pragma "nounroll";
	add.s32 	%r195, %r551, -2048;
	mul.wide.u32 	%rd8, %r195, 4;
	add.s64 	%rd9, %rd1, %rd8;
	ld.global.u32 	%r196, [%rd9];
	add.s32 	%r197, %r196, %r573;
	add.s32 	%r198, %r551, -1792;
	mul.wide.u32 	%rd10, %r198, 4;
	add.s64 	%rd11, %rd1, %rd10;
	ld.global.u32 	%r199, [%rd11];
	add.s32 	%r200, %r199, %r197;
	add.s32 	%r201, %r551, -1536;
	mul.wide.u32 	%rd12, %r201, 4;
	add.s64 	%rd13, %rd1, %rd12;
	ld.global.u32 	%r202, [%rd13];
	add.s32 	%r203, %r202, %r200;
	add.s32 	%r204, %r551, -1280;
	mul.wide.u32 	%rd14, %r204, 4;
	add.s64 	%rd15, %rd1, %rd14;
	ld.global.u32 	%r205, [%rd15];
	add.s32 	%r206, %r205, %r203;
	add.s32 	%r207, %r551, -1024;
	mul.wide.u32 	%rd16, %r207, 4;
	add.s64 	%rd17, %rd1, %rd16;
	ld.global.u32 	%r208, [%rd17];
	add.s32 	%r209, %r208, %r206;
	add.s32 	%r210, %r551, -768;
	mul.wide.u32 	%rd18, %r210, 4;
	add.s64 	%rd19, %rd1, %rd18;
	ld.global.u32 	%r211, [%rd19];
	add.s32 	%r212, %r211, %r209;
	add.s32 	%r213, %r551, -512;
	mul.wide.u32 	%rd20, %r213, 4;
	add.s64 	%rd21, %rd1, %rd20;
	ld.global.u32 	%r214, [%rd21];
	add.s32 	%r215, %r214, %r212;
	add.s32 	%r216, %r551, 1792;
	add.s32 	%r217, %r551, -256;
	mul.wide.u32 	%rd22, %r217, 4;
	add.s64 	%rd23, %rd1, %rd22;
	ld.global.u32 	%r218, [%rd23];
	add.s32 	%r219, %r218, %r215;
	mul.wide.u32 	%rd24, %r551, 4;
	add.s64 	%rd25, %rd1, %rd24;
	ld.global.u32 	%r220, [%rd25];
	add.s32 	%r221, %r220, %r219;
	add.s32 	%r222, %r551, 256;
	mul.wide.u32 	%rd26, %r222, 4;
	add.s64 	%rd27, %rd1, %rd26;
	ld.global.u32 	%r223, [%rd27];
	add.s32 	%r224, %r223, %r221;
	add.s32 	%r225, %r551, 512;
	mul.wide.u32 	%rd28, %r225, 4;
	add.s64 	%rd29, %rd1, %rd28;
	ld.global.u32 	%r226, [%rd29];
	add.s32 	%r227, %r226, %r224;
	add.s32 	%r228, %r551, 768;
	mul.wide.u32 	%rd30, %r228, 4;
	add.s64 	%rd31, %rd1, %rd30;
	ld.global.u32 	%r229, [%rd31];
	add.s32 	%r230, %r229, %r227;
	add.s32 	%r231, %r551, 1024;
	mul.wide.u32 	%rd32, %r231, 4;
	add.s64 	%rd33, %rd1, %rd32;
	ld.global.u32 	%r232, [%rd33];
	add.s32 	%r233, %r232, %r230;
	add.s32 	%r234, %r551, 1280;
	mul.wide.u32 	%rd34, %r234, 4;
	add.s64 	%rd35, %rd1, %rd34;
	ld.global.u32 	%r235, [%rd35];
	add.s32 	%r236, %r235, %r233;
	add.s32 	%r237, %r551, 1536;
	mul.wide.u32 	%rd36, %r237, 4;
	add.s64 	%rd37, %rd1, %rd36;
	ld.global.u32 	%r238, [%rd37];
	add.s32 	%r239, %r238, %r236;
	mul.wide.u32 	%rd38, %r216, 4;
	add.s64 	%rd39, %rd1, %rd38;
	ld.global.u32 	%r240, [%rd39];
	add.s32 	%r573, %r240, %r239;
	add.s32 	%r559, %r559, 4096;
	add.s32 	%r551, %r551, 4096;
	add.s32 	%r557, %r557, 16;
	setp.ne.s32 	%p9, %r557, 0;
	@%p9 bra 	$L__BB3_33;
	add.s32 	%r565, %r559, -2048;
$L__BB3_35:
	setp.eq.s32 	%p10, %r72, 0;
	@%p10 bra 	$L__BB3_44;
	and.b32  	%r87, %r71, 7;
	setp.lt.u32 	%p11, %r72, 8;
	@%p11 bra 	$L__BB3_38;
	add.s32 	%r242, %r565, %r556;
	mul.wide.u32 	%rd40, %r242, 4;
	add.s64 	%rd41, %rd1, %rd40;
	ld.global.u32 	%r243, [%rd41];
	add.s32 	%r244, %r243, %r573;
	add.s32 	%r245, %r242, 256;
	mul.wide.u32 	%rd42, %r245, 4;
	add.s64 	%rd43, %rd1, %rd42;
	ld.global.u32 	%r246, [%rd43];
	add.s32 	%r247, %r246, %r244;
	add.s32 	%r248, %r242, 512;
	mul.wide.u32 	%rd44, %r248, 4;
	add.s64 	%rd45, %rd1, %rd44;
	ld.global.u32 	%r249, [%rd45];
	add.s32 	%r250, %r249, %r247;
	add.s32 	%r251, %r242, 768;
	mul.wide.u32 	%rd46, %r251, 4;
	add.s64 	%rd47, %rd1, %rd46;
	ld.global.u32 	%r252, [%rd47];
	add.s32 	%r253, %r252, %r250;
	add.s32 	%r254, %r242, 1024;
	mul.wide.u32 	%rd48, %r254, 4;
	add.s64 	%rd49, %rd1, %rd48;
	ld.global.u32 	%r255, [%rd49];
	add.s32 	%r256, %r255, %r253;
	add.s32 	%r257, %r242, 1280;
	mul.wide.u32 	%rd50, %r257, 4;
	add.s64 	%rd51, %rd1, %rd50;
	ld.global.u32 	%r258, [%rd51];
	add.s32 	%r259, %r258, %r256;
	add.s32 	%r260, %r242, 1536;
	mul.wide.u32 	%rd52, %r260, 4;
	add.s64 	%rd53, %rd1, %rd52;
	ld.global.u32 	%r261, [%rd53];
	add.s32 	%r262, %r261, %r259;
	add.s32 	%r263, %r242, 1792;
	mul.wide.u32 	%rd54, %r263, 4;
	add.s64 	%rd55, %rd1, %rd54;
	ld.global.u32 	%r264, [%rd55];
	add.s32 	%r573, %r264, %r262;
	add.s32 	%r565, %r565, 2048;
$L__BB3_38:
	setp.eq.s32 	%p12, %r87, 0;
	@%p12 bra 	$L__BB3_44;
	setp.lt.u32 	%p13, %r87, 4;
	@%p13 bra 	$L__BB3_41;
	add.s32 	%r266, %r565, %r556;
	mul.wide.u32 	%rd56, %r266, 4;
	add.s64 	%rd57, %rd1, %rd56;
	ld.global.u32 	%r267, [%rd57];
	add.s32 	%r268, %r267, %r573;
	add.s32 	%r269, %r266, 256;
	mul.wide.u32 	%rd58, %r269, 4;
	add.s64 	%rd59, %rd1, %rd58;
	ld.global.u32 	%r270, [%rd59];
	add.s32 	%r271, %r270, %r268;
	add.s32 	%r272, %r266, 512;
	mul.wide.u32 	%rd60, %r272, 4;
	add.s64 	%rd61, %rd1, %rd60;
	ld.global.u32 	%r273, [%rd61];
	add.s32 	%r274, %r273, %r271;
	add.s32 	%r275, %r266, 768;
	mul.wide.u32 	%rd62, %r275, 4;
	add.s64 	%rd63, %rd1, %rd62;
	ld.global.u32 	%r276, [%rd63];
	add.s32 	%r573, %r276, %r274;
	add.s32 	%r565, %r565, 1024;
$L__BB3_41:
	and.b32  	%r277, %r71, 3;
	setp.eq.s32 	%p14, %r277, 0;
	@%p14 bra 	$L__BB3_44;
	add.s32 	%r571, %r565, %r553;
	cvt.u16.u32 	%rs1, %r552;
	shr.u16 	%rs2, %rs1, 8;
	add.s16 	%rs3, %rs2, 1;
	cvt.u32.u16 	%r278, %rs3;
	and.b32  	%r279, %r278, 3;
	neg.s32 	%r570, %r279;
$L__BB3_43:
	.pragma "nounroll";
	mul.wide.u32 	%rd64, %r571, 4;
	add.s64 	%rd65, %rd1, %rd64;
	ld.global.u32 	%r280, [%rd65];
	add.s32 	%r573, %r280, %r573;
	add.s32 	%r571, %r571, 256;
	add.s32 	%r570, %r570, 1;
	setp.ne.s32 	%p15, %r570, 0;
	@%p15 bra 	$L__BB3_43;
$L__BB3_44:
	// begin inline asm
	mov.u32 %r281, %laneid;
	// end inline asm
	mov.b32 	%r284, 1;
	mov.b32 	%r305, 31;
	mov.b32 	%r306, -1;
	// begin inline asm
	shfl.sync.down.b32 %r282, %r573, %r284, %r305, %r306;
	// end inline asm
	setp.gt.s32 	%p16, %r281, 30;
	selp.b32 	%r307, 0, %r282, %p16;
	add.s32 	%r288, %r307, %r573;
	mov.b32 	%r289, 2;
	// begin inline asm
	shfl.sync.down.b32 %r287, %r288, %r289, %r305, %r306;
	// end inline asm
	setp.gt.s32 	%p17, %r281, 29;
	selp.b32 	%r308, 0, %r287, %p17;
	add.s32 	%r293, %r288, %r308;
	mov.b32 	%r294, 4;
	// begin inline asm
	shfl.sync.down.b32 %r292, %r293, %r294, %r305, %r306;
	// end inline asm
	setp.gt.s32 	%p18, %r281, 27;
	selp.b32 	%r309, 0, %r292, %p18;
	add.s32 	%r298, %r293, %r309;
	mov.b32 	%r299, 8;
	// begin inline asm
	shfl.sync.down.b32 %r297, %r298, %r299, %r305, %r306;
	// end inline asm
	setp.gt.s32 	%p19, %r281, 23;
	selp.b32 	%r310, 0, %r297, %p19;
	add.s32 	%r303, %r298, %r310;
	mov.b32 	%r304, 16;
	// begin inline asm
	shfl.sync.down.b32 %r302, %r303, %r304, %r305, %r306;
	// end inline asm
	setp.gt.s32 	%p20, %r281, 15;
	selp.b32 	%r311, 0, %r302, %p20;
	add.s32 	%r574, %r303, %r311;
	setp.ne.s32 	%p21, %r281, 0;
	@%p21 bra 	$L__BB3_46;
	shr.u32 	%r312, %r54, 3;
	and.b32  	%r313, %r312, 124;
	mov.u32 	%r314, _ZZN3cub18CUB_300001_SM_10006detail6reduce18DeviceReduceKernelINS2_10policy_hubIijN4cuda3std3__44plusIiEEE10Policy1000EN6thrust24THRUST_300001_SM_1000_NS6detail15normal_iteratorINSD_10device_ptrIjEEEEjS9_iNS7_10__identityEEEvT0_PT3_T1_NS0_13GridEvenShareISN_EET2_T4_E12temp_storage;
	add.s32 	%r315, %r314, %r313;
	st.shared.u32 	[%r315+8], %r574;
$L__BB3_46:
	bar.sync 	0;
	setp.ne.s32 	%p22, %r54, 0;
	@%p22 bra 	$L__BB3_48;
	ld.shared.u32 	%r316, [_ZZN3cub18CUB_300001_SM_10006detail6reduce18DeviceReduceKernelINS2_10policy_hubIijN4cuda3std3__44plusIiEEE10Policy1000EN6thrust24THRUST_300001_SM_1000_NS6detail15normal_iteratorINSD_10device_ptrIjEEEEjS9_iNS7_10__identityEEEvT0_PT3_T1_NS0_13GridEvenShareISN_EET2_T4_E12temp_storage+12];
	add.s32 	%r317, %r316, %r574;
	ld.shared.u32 	%r318, [_ZZN3cub18CUB_300001_SM_10006detail6reduce18DeviceReduceKernelINS2_10policy_hubIijN4cuda3std3__44plusIiEEE10Policy1000EN6thrust24THRUST_300001_SM_1000_NS6detail15normal_iteratorINSD_10device_ptrIjEEEEjS9_iNS7_10__identityEEEvT0_PT3_T1_NS0_13GridEvenShareISN_EET2_T4_E12temp_storage+16];
	add.s32 	%r319, %r317, %r318;
	ld.shared.u32 	%r320, [_ZZN3cub18CUB_300001_SM_10006detail6reduce18DeviceReduceKernelINS2_10policy_hubIijN4cuda3std3__44plusIiEEE10Policy1000EN6thrust24THRUST_300001_SM_1000_NS6detail15normal_iteratorINSD_10device_ptrIjEEEEjS9_iNS7_10__identityEEEvT0_PT3_T1_NS0_13GridEvenShareISN_EET2_T4_E12temp_storage+20];
	add.s32 	%r321, %r319, %r320;
	ld.shared.u32 	%r322, [_ZZN3cub18CUB_300001_SM_10006detail6reduce18DeviceReduceKernelINS2_10policy_hubIijN4cuda3std3__44plusIiEEE10Policy1000EN6thrust24THRUST_300001_SM_1000_NS6detail15normal_iteratorINSD_10device_ptrIjEEEEjS9_iNS7_10__identityEEEvT0_PT3_T1_NS0_13GridEvenShareISN_EET2_T4_E12temp_storage+24];
	add.s32 	%r323, %r321, %r322;
	ld.shared.u32 	%r324, [_ZZN3cub18CUB_300001_SM_10006detail6reduce18DeviceReduceKernelINS2_10policy_hubIijN4cuda3std3__44plusIiEEE10Policy1000EN6thrust24THRUST_300001_SM_1000_NS6detail15normal_iteratorINSD_10device_ptrIjEEEEjS9_iNS7_10__identityEEEvT0_PT3_T1_NS0_13GridEvenShareISN_EET2_T4_E12temp_storage+28];
	add.s32 	%r325, %r323, %r324;
	ld.shared.u32 	%r326, [_ZZN3cub18CUB_300001_SM_10006detail6reduce18DeviceReduceKernelINS2_10policy_hubIijN4cuda3std3__44plusIiEEE10Policy1000EN6thrust24THRUST_300001_SM_1000_NS6detail15normal_iteratorINSD_10device_ptrIjEEEEjS9_iNS7_10__identityEEEvT0_PT3_T1_NS0_13GridEvenShareISN_EET2_T4_E12temp_storage+32];
	add.s32 	%r327, %r325, %r326;
	ld.shared.u32 	%r328, [_ZZN3cub18CUB_300001_SM_10006detail6reduce18DeviceReduceKernelINS2_10policy_hubIijN4cuda3std3__44plusIiEEE10Policy1000EN6thrust24THRUST_300001_SM_1000_NS6detail15normal_iteratorINSD_10device_ptrIjEEEEjS9_iNS7_10__identityEEEvT0_PT3_T1_NS0_13GridEvenShareISN_EET2_T4_E12temp_storage+36];
	add.s32 	%r574, %r327, %r328;
$L__BB3_48:
	mov.u32 	%r531, %tid.x;
	setp.ne.s32 	%p56, %r531, 0;
	@%p56 bra 	$L__BB3_50;
	ld.param.u64 	%rd129, [_ZN3cub18CUB_300001_SM_10006detail6reduce18DeviceReduceKernelINS2_10policy_hubIijN4cuda3std3__44plusIiEEE10Policy1000EN6thrust24THRUST_300001_SM_1000_NS6detail15normal_iteratorINSD_10device_ptrIjEEEEjS9_iNS7_10__identityEEEvT0_PT3_T1_NS0_13GridEvenShareISN_EET2_T4__param_1];
	cvta.to.global.u64 	%rd126, %rd129;
	mul.wide.u32 	%rd127, %r3, 4;
	add.s64 	%rd128, %rd126, %rd127;
	st.global.u32 	[%rd128], %r574;
$L__BB3_50:
	ret;

}
	// .globl	_ZN3cub18CUB_300001_SM_10006detail6reduce28DeviceReduceSingleTileKernelINS2_10policy_hubIijN4cuda3std3__44plusIiEEE10Policy1000EPiSC_iS9_iiNS7_10__identityEEEvT0_T1_T2_T3_T4_T6_
.visible .entry _ZN3cub18CUB_300001_SM_10006detail6reduce28DeviceReduceSingleTileKernelINS2_10policy_hubIijN4cuda3std3__44plusIiEEE10Policy1000EPiSC_iS9_iiNS7_10__identityEEEvT0_T1_T2_T3_T4_T6_(
	.param .u64 .ptr .align 1 _ZN3cub18CUB_300001_SM_10006detail6reduce28DeviceReduceSingleTileKernelINS2_10policy_hubIijN4cuda3std3__44plusIiEEE10Policy1000EPiSC_iS9_iiNS7_10__identityEEEvT0_T1_T2_T3_T4_T6__param_0,
	.param .u64 .ptr .align 1 _ZN3cub18CUB_300001_SM_10006detail6reduce28DeviceReduceSingleTileKernelINS2_10policy_hubIijN4cuda3std3__44plusIiEEE10Policy1000EPiSC_iS9_iiNS7_10__identityEEEvT0_T1_T2_T3_T4_T6__param_1,
	.param .u32 _ZN3cub18CUB_300001_SM_10006detail6reduce28DeviceReduceSingleTileKernelINS2_10policy_hubIijN4cuda3std3__44plusIiEEE10Policy1000EPiSC_iS9_iiNS7_10__identityEEEvT0_T1_T2_T3_T4_T6__param_2,
	.param .align 1 .b8 _ZN3cub18CUB_300001_SM_10006detail6reduce28DeviceReduceSingleTileKernelINS2_10policy_hubIijN4cuda3std3__44plusIiEEE10Policy1000EPiSC_iS9_iiNS7_10__identityEEEvT0_T1_T2_T3_T4_T6__param_3[1],
	.param .u32 _ZN3cub18CUB_300001_SM_10006detail6reduce28DeviceReduceSingleTileKernelINS2_10policy_hubIijN4cuda3std3__44plusIiEEE10Policy1000EPiSC_iS9_iiNS7_10__identityEEEvT0_T1_T2_T3_T4_T6__param_4,
	.param .align 1 .b8 _ZN3cub18CUB_300001_SM_10006detail6reduce28DeviceReduceSingleTileKernelINS2_10policy_hubIijN4cuda3std3__44plusIiEEE10Policy1000EPiSC_iS9_iiNS7_10__identityEEEvT0_T1_T2_T3_T4_T6__param_5[1]
)
.maxntid 256
.minnctapersm 1
{
	.reg .pred 	%p<97>;
	.reg .b32 	%r<687>;
	.reg .b64 	%rd<125>;
	// demoted variable
	.shared .align 4 .b8 _ZZN3cub18CUB_300001_SM_10006detail6reduce28DeviceReduceSingleTileKernelINS2_10policy_hubIijN4cuda3std3__44plusIiEEE10Policy1000EPiSC_iS9_iiNS7_10__identityEEEvT0_T1_T2_T3_T4_T6_E12temp_storage[44];
	ld.param.u64 	%rd16, [_ZN3cub18CUB_300001_SM_10006detail6reduce28DeviceReduceSingleTileKernelINS2_10policy_hubIijN4cuda3std3__44plusIiEEE10Policy1000EPiSC_iS9_iiNS7_10__identityEEEvT0_T1_T2_T3_T4_T6__param_0];
	ld.param.u64 	%rd17, [_ZN3cub18CUB_300001_SM_10006detail6reduce28DeviceReduceSingleTileKernelINS2_10policy_hubIijN4cuda3std3__44plusIiEEE10Policy1000EPiSC_iS9_iiNS7_10__identityEEEvT0_T1_T2_T3_T4_T6__param_1];
	ld.param.u32 	%r120, [_ZN3cub18CUB_300001_SM_10006detail6reduce28DeviceReduceSingleTileKernelINS2_10policy_hubIijN4cuda3std3__44plusIiEEE10Policy1000EPiSC_iS9_iiNS7_10__identityEEEvT0_T1_T2_T3_T4_T6__param_2];
	ld.param.u32 	%r121, [_ZN3cub18CUB_300001_SM_10006detail6reduce28DeviceReduceSingleTileKernelINS2_10policy_hubIijN4cuda3std3__44plusIiEEE10Policy1000EPiSC_iS9_iiNS7_10__identityEEEvT0_T1_T2_T3_T4_T6__param_4];
	cvta.to.global.u64 	%rd1, %rd17;
	setp.ne.s32 	%p1, %r120, 0;
	@%p1 bra 	$L__BB4_3;
	mov.u32 	%r633, %tid.x;
	setp.ne.s32 	%p96, %r633, 0;
	@%p96 bra 	$L__BB4_74;
	st.global.u32 	[%rd1], %r121;
	bra.uni 	$L__BB4_74;
$L__BB4_3:
	and.b64  	%rd18, %rd16, 15;
	setp.ne.s64 	%p2, %rd18, 0;
	@%p2 bra 	$L__BB4_38;
	setp.gt.s32 	%p49, %r120, 4095;
	@%p49 bra 	$L__BB4_22;
	mov.u32 	%r1, %tid.x;
	setp.ge.s32 	%p66, %r1, %r120;
	mov.b32 	%r644, 0;
	mov.u32 	%r639, %r1;
	@%p66 bra 	$L__BB4_7;
	mul.wide.u32 	%rd113, %r1, 4;
	add.s64 	%rd112, %rd16, %rd113;
	// begin inline asm
	ld.global.nc.u32 %r644, [%rd112];
	// end inline asm
	add.s32 	%r639, %r1, 256;
$L__BB4_7:
	setp.ge.s32 	%p67, %r639, %r120;
	@%p67 bra 	$L__BB4_13;
	not.b32 	%r507, %r639;
	add.s32 	%r6, %r120, %r507;
	and.b32  	%r508, %r6, 768;
	setp.eq.s32 	%p68, %r508, 768;
	@%p68 bra 	$L__BB4_11;
	mul.wide.u32 	%rd114, %r639, 4;
	add.s64 	%rd121, %rd16, %rd114;
	shr.u32 	%r509, %r6, 8;
	add.s32 	%r510, %r509, 1;
	and.b32  	%r511, %r510, 3;
	neg.s32 	%r636, %r511;
$L__BB4_10:
	.pragma "nounroll";
	// begin inline asm
	ld.global.nc.u32 %r512, [%rd121];
	// end inline asm
	add.s32 	%r644, %r512, %r644;
	add.s32 	%r639, %r639, 256;
	add.s64 	%rd121, %rd121, 1024;
	add.s32 	%r636, %r636, 1;
	setp.ne.s32 	%p69, %r636, 0;
	@%p69 bra 	$L__BB4_10;
$L__BB4_11:
	setp.lt.u32 	%p70, %r6, 768;
	@%p70 bra 	$L__BB4_13;
$L__BB4_12:
	mul.wide.s32 	%rd120, %r639, 4;
	add.s64 	%rd116, %rd16, %rd120;
	// begin inline asm
	ld.global.nc.u32 %r513, [%rd116];
	// end inline asm
	add.s32 	%r517, %r513, %r644;
	add.s64 	%rd117, %rd116, 1024;
	// begin inline asm
	ld.global.nc.u32 %r514, [%rd117];
	// end inline asm
	add.s32 	%r518, %r514, %r517;
	add.s64 	%rd118, %rd116, 2048;
	// begin inline asm
	ld.global.nc.u32 %r515, [%rd118];
	// end inline asm
	add.s32 	%r519, %r515, %r518;
	add.s64 	%rd119, %rd116, 3072;
	// begin inline asm
	ld.global.nc.u32 %r516, [%rd119];
	// end inline asm
	add.s32 	%r644, %r516, %r519;
	add.s32 	%r639, %r639, 1024;
	setp.lt.s32 	%p71, %r639, %r120;
	@%p71 bra 	$L__BB4_12;
$L__BB4_13:
	setp.lt.s32 	%p72, %r120, 256;
	@%p72 bra 	$L__BB4_18;
	// begin inline asm
	mov.u32 %r583, %laneid;
	// end inline asm
	mov.b32 	%r586, 1;
	mov.b32 	%r607, 31;
	mov.b32 	%r608, -1;
	// begin inline asm
	shfl.sync.down.b32 %r584, %r644, %r586, %r607, %r608;
	// end inline asm
	setp.gt.s32 	%p88, %r583, 30;
	selp.b32 	%r609, 0, %r584, %p88;
	add.s32 	%r590, %r609, %r644;
	mov.b32 	%r591, 2;
	// begin inline asm
	shfl.sync.down.b32 %r589, %r590, %r591, %r607, %r608;
	// end inline asm
	setp.gt.s32 	%p89, %r583, 29;
	selp.b32 	%r610, 0, %r589, %p89;
	add.s32 	%r595, %r590, %r610;
	mov.b32 	%r596, 4;
	// begin inline asm
	shfl.sync.down.b32 %r594, %r595, %r596, %r607, %r608;
	// end inline asm
	setp.gt.s32 	%p90, %r583, 27;
	selp.b32 	%r611, 0, %r594, %p90;
	add.s32 	%r600, %r595, %r611;
	mov.b32 	%r601, 8;
	// begin inline asm
	shfl.sync.down.b32 %r599, %r600, %r601, %r607, %r608;
	// end inline asm
	setp.gt.s32 	%p91, %r583, 23;
	selp.b32 	%r612, 0, %r599, %p91;
	add.s32 	%r605, %r600, %r612;
	mov.b32 	%r606, 16;
	// begin inline asm
	shfl.sync.down.b32 %r604, %r605, %r606, %r607, %r608;
	// end inline asm
	setp.gt.s32 	%p92, %r583, 15;
	selp.b32 	%r613, 0, %r604, %p92;
	add.s32 	%r686, %r605, %r613;
	setp.ne.s32 	%p93, %r583, 0;
	@%p93 bra 	$L__BB4_16;
	shr.u32 	%r614, %r1, 3;
	and.b32  	%r615, %r614, 124;
	mov.u32 	%r616, _ZZN3cub18CUB_300001_SM_10006detail6reduce28DeviceReduceSingleTileKernelINS2_10policy_hubIijN4cuda3std3__44plusIiEEE10Policy1000EPiSC_iS9_iiNS7_10__identityEEEvT0_T1_T2_T3_T4_T6_E12temp_storage;
	add.s32 	%r617, %r616, %r615;
	st.shared.u32 	[%r617+8], %r686;
$L__BB4_16:
	bar.sync 	0;
	setp.ne.s32 	%p94, %r1, 0;
	@%p94 bra 	$L__BB4_72;
	ld.shared.u32 	%r618, [_ZZN3cub18CUB_300001_SM_10006detail6reduce28DeviceReduceSingleTileKernelINS2_10policy_hubIijN4cuda3std3__44plusIiEEE10Policy1000EPiSC_iS9_iiNS7_10__identityEEEvT0_T1_T2_T3_T4_T6_E12temp_storage+12];
	add.s32 	%r619, %r618, %r686;
	ld.shared.u32 	%r620, [_ZZN3cub18CUB_300001_SM_10006detail6reduce28DeviceReduceSingleTileKernelINS2_10policy_hubIijN4cuda3std3__44plusIiEEE10Policy1000EPiSC_iS9_iiNS7_10__identityEEEvT0_T1_T2_T3_T4_T6_E12temp_storage+16];
	add.s32 	%r621, %r619, %r620;
	ld.shared.u32 	%r622, [_ZZN3cub18CUB_300001_SM_10006detail6reduce28DeviceReduceSingleTileKernelINS2_10policy_hubIijN4cuda3std3__44plusIiEEE10Policy1000EPiSC_iS9_iiNS7_10__identityEEEvT0_T1_T2_T3_T4_T6_E12temp_storage+20];
	add.s32 	%r623, %r621, %r622;
	ld.shared.u32 	%r624, [_ZZN3cub18CUB_300001_SM_10006detail6reduce28DeviceReduceSingleTileKernelINS2_10policy_hubIijN4cuda3std3__44plusIiEEE10Policy1000EPiSC_iS9_iiNS7_10__identityEEEvT0_T1_T2_T3_T4_T6_E12temp_storage+24];
	add.s32 	%r625, %r623, %r624;
	ld.shared.u32 	%r626, [_ZZN3cub18CUB_300001_SM_10006detail6reduce28DeviceReduceSingleTileKernelINS2_10policy_hubIijN4cuda3std3__44plusIiEEE10Policy1000EPiSC_iS9_iiNS7_10__identityEEEvT0_T1_T2_T3_T4_T6_E12temp_storage+28];
	add.s32 	%r627, %r625, %r626;
	ld.shared.u32 	%r628, [_ZZN3cub18CUB_300001_SM_10006detail6reduce28DeviceReduceSingleTileKernelINS2_10policy_hubIijN4cuda3std3__44plusIiEEE10Policy1000EPiSC_iS9_iiNS7_10__identityEEEvT0_T1_T2_T3_T4_T6_E12temp_storage+32];
	add.s32 	%r629, %r627, %r628;
	ld.shared.u32 	%r630, [_ZZN3cub18CUB_300001_SM_10006detail6reduce28DeviceReduceSingleTileKernelINS2_10policy_hubIijN4cuda3std3__44plusIiEEE10Policy1000EPiSC_iS9_iiNS7_10__identityEEEvT0_T1_T2_T3_T4_T6_E12temp_storage+36];
	add.s32 	%r686, %r629, %r630;
	bra.uni 	$L__BB4_72;
$L__BB4_18:
	// begin inline asm
	mov.u32 %r520, %laneid;
	// end inline asm
	and.b32  	%r546, %r1, 992;
	add.s32 	%r547, %r546, 32;
	setp.gt.s32 	%p73, %r547, %r120;
	not.b32 	%r548, %r546;
	add.s32 	%r549, %r120, %r548;
	selp.b32 	%r544, %r549, 31, %p73;
	mov.b32 	%r523, 1;
	mov.b32 	%r545, -1;
	// begin inline asm
	shfl.sync.down.b32 %r521, %r644, %r523, %r544, %r545;
	// end inline asm
	setp.lt.s32 	%p74, %r520, %r544;
	selp.b32 	%r550, %r521, 0, %p74;
	add.s32 	%r527, %r550, %r644;
	mov.b32 	%r528, 2;
	// begin inline asm
	shfl.sync.down.b32 %r526, %r527, %r528, %r544, %r545;
	// end inline asm
	add.s32 	%r551, %r520, 2;
	setp.gt.s32 	%p75, %r551, %r544;
	selp.b32 	%r552, 0, %r526, %p75;
	add.s32 	%r532, %r527, %r552;
	mov.b32 	%r533, 4;
	// begin inline asm
	shfl.sync.down.b32 %r531, %r532, %r533, %r544, %r545;
	// end inline asm
	add.s32 	%r553, %r520, 4;
	setp.gt.s32 	%p76, %r553, %r544;
	selp.b32 	%r554, 0, %r531, %p76;
	add.s32 	%r537, %r532, %r554;
	mov.b32 	%r538, 8;
	// begin inline asm
	shfl.sync.down.b32 %r536, %r537, %r538, %r544, %r545;
	// end inline asm
	add.s32 	%r555, %r520, 8;
	setp.gt.s32 	%p77, %r555, %r544;
	selp.b32 	%r556, 0, %r536, %p77;
	add.s32 	%r542, %r537, %r556;
	mov.b32 	%r543, 16;
	// begin inline asm
	shfl.sync.down.b32 %r541, %r542, %r543, %r544, %r545;
	// end inline asm
	add.s32 	%r557, %r520, 16;
	setp.gt.s32 	%p78, %r557, %r544;
	selp.b32 	%r558, 0, %r541, %p78;
	add.s32 	%r686, %r542, %r558;
	setp.ne.s32 	%p79, %r520, 0;
	@%p79 bra 	$L__BB4_20;
	shr.u32 	%r559, %r1, 3;
	and.b32  	%r560, %r559, 124;
	mov.u32 	%r561, _ZZN3cub18CUB_300001_SM_10006detail6reduce28DeviceReduceSingleTileKernelINS2_10policy_hubIijN4cuda3std3__44plusIiEEE10Policy1000EPiSC_iS9_iiNS7_10__identityEEEvT0_T1_T2_T3_T4_T6_E12temp_storage;
	add.s32 	%r562, %r561, %r560;
	st.shared.u32 	[%r562+8], %r686;
$L__BB4_20:
	bar.sync 	0;
	setp.ne.s32 	%p80, %r1, 0;
	@%p80 bra 	$L__BB4_72;
	setp.gt.s32 	%p81, %r120, 32;
	ld.shared.u32 	%r563, [_ZZN3cub18CUB_300001_SM_10006detail6reduce28DeviceReduceSingleTileKernelINS2_10policy_hubIijN4cuda3std3__44plusIiEEE10Policy1000EPiSC_iS9_iiNS7_10__identityEEEvT0_T1_T2_T3_T4_T6_E12temp_storage+12];
	selp.b32 	%r564, %r563, 0, %p81;
	add.s32 	%r565, %r564, %r686;
	setp.gt.s32 	%p82, %r120, 64;
	ld.shared.u32 	%r566, [_ZZN3cub18CUB_300001_SM_10006detail6reduce28DeviceReduceSingleTileKernelINS2_10policy_hubIijN4cuda3std3__44plusIiEEE10Policy1000EPiSC_iS9_iiNS7_10__identityEEEvT0_T1_T2_T3_T4_T6_E12temp_storage+16];
	selp.b32 	%r567, %r566, 0, %p82;
	add.s32 	%r568, %r565, %r567;
	setp.gt.s32 	%p83, %r120, 96;
	ld.shared.u32 	%r569, [_ZZN3cub18CUB_300001_SM_10006detail6reduce28DeviceReduceSingleTileKernelINS2_10policy_hubIijN4cuda3std3__44plusIiEEE10Policy1000EPiSC_iS9_iiNS7_10__identityEEEvT0_T1_T2_T3_T4_T6_E12temp_storage+20];
	selp.b32 	%r570, %r569, 0, %p83;
	add.s32 	%r571, %r568, %r570;
	setp.gt.s32 	%p84, %r120, 128;
	ld.shared.u32 	%r572, [_ZZN3cub18CUB_300001_SM_10006detail6reduce28DeviceReduceSingleTileKernelINS2_10policy_hubIijN4cuda3std3__44plusIiEEE10Policy1000EPiSC_iS9_iiNS7_10__identityEEEvT0_T1_T2_T3_T4_T6_E12temp_storage+24];
	selp.b32 	%r573, %r572, 0, %p84;
	add.s32 	%r574, %r571, %r573;
	setp.gt.s32 	%p85, %r120, 160;
	ld.shared.u32 	%r575, [_ZZN3cub18CUB_300001_SM_10006detail6reduce28DeviceReduceSingleTileKernelINS2_10policy_hubIijN4cuda3std3__44plusIiEEE10Policy1000EPiSC_iS9_iiNS7_10__identityEEEvT0_T1_T2_T3_T4_T6_E12temp_storage+28];
	selp.b32 	%r576, %r575, 0, %p85;
	add.s32 	%r577, %r574, %r576;
	setp.gt.s32 	%p86, %r120, 192;
	ld.shared.u32 	%r578, [_ZZN3cub18CUB_300001_SM_10006detail6reduce28DeviceReduceSingleTileKernelINS2_10policy_hubIijN4cuda3std3__44plusIiEEE10Policy1000EPiSC_iS9_iiNS7_10__identityEEEvT0_T1_T2_T3_T4_T6_E12temp_storage+32];
	selp.b32 	%r579, %r578, 0, %p86;
	add.s32 	%r580, %r577, %r579;
	setp.gt.s32 	%p87, %r120, 224;
	ld.shared.u32 	%r581, [_ZZN3cub18CUB_300001_SM_10006detail6reduce28DeviceReduceSingleTileKernelINS2_10policy_hubIijN4cuda3std3__44plusIiEEE10Policy1000EPiSC_iS9_iiNS7_10__identityEEEvT0_T1_T2_T3_T4_T6_E12temp_storage+36];
	selp.b32 	%r582, %r581, 0, %p87;
	add.s32 	%r686, %r580, %r582;
	bra.uni 	$L__BB4_72;
$L__BB4_22:
	mov.u32 	%r26, %tid.x;
	shl.b32 	%r377, %r26, 2;
	mul.wide.u32 	%rd86, %r377, 4;
	add.s64 	%rd76, %rd16, %rd86;
	// begin inline asm
	ld.global.nc.v2.u64 {%rd74, %rd75}, [%rd76];
	// end inline asm
	mov.b64 	{%r378, %r379}, %rd75;
	mov.b64 	{%r380, %r381}, %rd74;
	add.s64 	%rd79, %rd76, 4096;
	// begin inline asm
	ld.global.nc.v2.u64 {%rd77, %rd78}, [%rd79];
	// end inline asm
	mov.b64 	{%r382, %r383}, %rd78;
	mov.b64 	{%r384, %r385}, %rd77;
	add.s64 	%rd82, %rd76, 8192;
	// begin inline asm
	ld.global.nc.v2.u64 {%rd80, %rd81}, [%rd82];
	// end inline asm
	mov.b64 	{%r386, %r387}, %rd81;
	mov.b64 	{%r388, %r389}, %rd80;
	add.s64 	%rd85, %rd76, 12288;
	// begin inline asm
	ld.global.nc.v2.u64 {%rd83, %rd84}, [%rd85];
	// end inline asm
	mov.b64 	{%r390, %r391}, %rd84;
	mov.b64 	{%r392, %r393}, %rd83;
	add.s32 	%r394, %r381, %r380;
	add.s32 	%r395, %r378, %r394;
	add.s32 	%r396, %r379, %r395;
	add.s32 	%r397, %r384, %r396;
	add.s32 	%r398, %r385, %r397;
	add.s32 	%r399, %r382, %r398;
	add.s32 	%r400, %r383, %r399;
	add.s32 	%r401, %r388, %r400;
	add.s32 	%r402, %r389, %r401;
	add.s32 	%r403, %r386, %r402;
	add.s32 	%r404, %r387, %r403;
	add.s32 	%r405, %r392, %r404;
	add.s32 	%r406, %r393, %r405;
	add.s32 	%r407, %r390, %r406;
	add.s32 	%r659, %r391, %r407;
	setp.lt.u32 	%p50, %r120, 8192;
	mov.b32 	%r648, 4096;
	@%p50 bra 	$L__BB4_26;
	add.s32 	%r28, %r120, -4096;
	mov.b32 	%r648, 4096;
$L__BB4_24:
	mul.wide.s32 	%rd99, %r648, 4;
	add.s64 	%rd89, %rd76, %rd99;
	// begin inline asm
	ld.global.nc.v2.u64 {%rd87, %rd88}, [%rd89];
	// end inline asm
	mov.b64 	{%r409, %r410}, %rd88;
	mov.b64 	{%r411, %r412}, %rd87;
	add.s64 	%rd92, %rd89, 4096;
	// begin inline asm
	ld.global.nc.v2.u64 {%rd90, %rd91}, [%rd92];
	// end inline asm
	mov.b64 	{%r413, %r414}, %rd91;
	mov.b64 	{%r415, %r416}, %rd90;
	add.s64 	%rd95, %rd89, 8192;
	// begin inline asm
	ld.global.nc.v2.u64 {%rd93, %rd94}, [%rd95];
	// end inline asm
	mov.b64 	{%r417, %r418}, %rd94;
	mov.b64 	{%r419, %r420}, %rd93;
	add.s64 	%rd98, %rd89, 12288;
	// begin inline asm
	ld.global.nc.v2.u64 {%rd96, %rd97}, [%rd98];
	// end inline asm
	mov.b64 	{%r421, %r422}, %rd97;
	mov.b64 	{%r423, %r424}, %rd96;
	add.s32 	%r425, %r411, %r659;
	add.s32 	%r426, %r412, %r425;
	add.s32 	%r427, %r409, %r426;
	add.s32 	%r428, %r410, %r427;
	add.s32 	%r429, %r415, %r428;
	add.s32 	%r430, %r416, %r429;
	add.s32 	%r431, %r413, %r430;
	add.s32 	%r432, %r414, %r431;
	add.s32 	%r433, %r419, %r432;
	add.s32 	%r434, %r420, %r433;
	add.s32 	%r435, %r417, %r434;
	add.s32 	%r436, %r418, %r435;
	add.s32 	%r437, %r423, %r436;
	add.s32 	%r438, %r424, %r437;
	add.s32 	%r439, %r421, %r438;
	add.s32 	%r659, %r422, %r439;
	sub.s32 	%r440, %r120, %r648;
	setp.lt.s32 	%p51, %r440, 4096;
	@%p51 bra 	$L__BB4_34;
	add.s32 	%r648, %r648, 4096;
	setp.le.s32 	%p52, %r648, %r28;
	@%p52 bra 	$L__BB4_24;
$L__BB4_26:
	setp.le.s32 	%p53, %r120, %r648;
	@%p53 bra 	$L__BB4_34;
	sub.s32 	%r35, %r120, %r648;
	setp.ge.s32 	%p54, %r26, %r35;
	@%p54 bra 	$L__BB4_34;
	not.b32 	%r442, %r26;
	add.s32 	%r443, %r120, %r442;
	sub.s32 	%r36, %r443, %r648;
	and.b32  	%r444, %r36, 768;
	setp.eq.s32 	%p55, %r444, 768;
	mov.u32 	%r653, %r26;
	@%p55 bra 	$L__BB4_31;
	add.s32 	%r650, %r26, %r648;
	shr.u32 	%r445, %r36, 8;
	add.s32 	%r446, %r445, 1;
	and.b32  	%r447, %r446, 3;
	neg.s32 	%r649, %r447;
	mov.u32 	%r653, %r26;
$L__BB4_30:
	.pragma "nounroll";
	mul.wide.u32 	%rd101, %r650, 4;
	add.s64 	%rd100, %rd16, %rd101;
	// begin inline asm
	ld.global.nc.u32 %r448, [%rd100];
	// end inline asm
	add.s32 	%r659, %r448, %r659;
	add.s32 	%r653, %r653, 256;
	add.s32 	%r650, %r650, 256;
	add.s32 	%r649, %r649, 1;
	setp.ne.s32 	%p56, %r649, 0;
	@%p56 bra 	$L__BB4_30;
$L__BB4_31:
	setp.lt.u32 	%p57, %r36, 768;
	@%p57 bra 	$L__BB4_34;
	cvt.u64.u32 	%rd102, %r653;
	cvt.u64.u32 	%rd103, %r648;
	add.s64 	%rd104, %rd102, %rd103;
	shl.b64 	%rd105, %rd104, 2;
	add.s64 	%rd106, %rd105, %rd16;
	add.s64 	%rd122, %rd106, 2048;
	add.s32 	%r656, %r653, %r648;
$L__BB4_33:
	mul.wide.u32 	%rd111, %r656, 4;
	add.s64 	%rd107, %rd16, %rd111;
	// begin inline asm
	ld.global.nc.u32 %r449, [%rd107];
	// end inline asm
	add.s32 	%r453, %r449, %r659;
	add.s64 	%rd108, %rd122, -1024;
	// begin inline asm
	ld.global.nc.u32 %r450, [%rd108];
	// end inline asm
	add.s32 	%r454, %r450, %r453;
	// begin inline asm
	ld.global.nc.u32 %r451, [%rd122];
	// end inline asm
	add.s32 	%r455, %r451, %r454;
	add.s64 	%rd110, %rd122, 1024;
	// begin inline asm
	ld.global.nc.u32 %r452, [%rd110];
	// end inline asm
	add.s32 	%r659, %r452, %r455;
	add.s32 	%r653, %r653, 1024;
	add.s64 	%rd122, %rd122, 4096;
	add.s32 	%r656, %r656, 1024;
	setp.lt.s32 	%p58, %r653, %r35;
	@%p58 bra 	$L__BB4_33;
$L__BB4_34:
	// begin inline asm
	mov.u32 %r456, %laneid;
	// end inline asm
	mov.b32 	%r459, 1;
	mov.b32 	%r480, 31;
	mov.b32 	%r481, -1;
	// begin inline asm
	shfl.sync.down.b32 %r457, %r659, %r459, %r480, %r481;
	// end inline asm
	setp.gt.s32 	%p59, %r456, 30;
	selp.b32 	%r482, 0, %r457, %p59;
	add.s32 	%r463, %r482, %r659;
	mov.b32 	%r464, 2;
	// begin inline asm
	shfl.sync.down.b32 %r462, %r463, %r464, %r480, %r481;
	// end inline asm
	setp.gt.s32 	%p60, %r456, 29;
	selp.b32 	%r483, 0, %r462, %p60;
	add.s32 	%r468, %r463, %r483;
	mov.b32 	%r469, 4;
	// begin inline asm
	shfl.sync.down.b32 %r467, %r468, %r469, %r480, %r481;
	// end inline asm
	setp.gt.s32 	%p61, %r456, 27;
	selp.b32 	%r484, 0, %r467, %p61;
	add.s32 	%r473, %r468, %r484;
	mov.b32 	%r474, 8;
	// begin inline asm
	shfl.sync.down.b32 %r472, %r473, %r474, %r480, %r481;
	// end inline asm
	setp.gt.s32 	%p62, %r456, 23;
	selp.b32 	%r485, 0, %r472, %p62;
	add.s32 	%r478, %r473, %r485;
	mov.b32 	%r479, 16;
	// begin inline asm
	shfl.sync.down.b32 %r477, %r478, %r479, %r480, %r481;
	// end inline asm
	setp.gt.s32 	%p63, %r456, 15;
	selp.b32 	%r486, 0, %r477, %p63;
	add.s32 	%r686, %r478, %r486;
	setp.ne.s32 	%p64, %r456, 0;
	@%p64 bra 	$L__BB4_36;
	shr.u32 	%r487, %r26, 3;
	and.b32  	%r488, %r487, 124;
	mov.u32 	%r489, _ZZN3cub18CUB_300001_SM_10006detail6reduce28DeviceReduceSingleTileKernelINS2_10policy_hubIijN4cuda3std3__44plusIiEEE10Policy1000EPiSC_iS9_iiNS7_10__identityEEEvT0_T1_T2_T3_T4_T6_E12temp_storage;
	add.s32 	%r490, %r489, %r488;
	st.shared.u32 	[%r490+8], %r686;
$L__BB4_36:
	bar.sync 	0;
	setp.ne.s32 	%p65, %r26, 0;
	@%p65 bra 	$L__BB4_72;
	ld.shared.u32 	%r491, [_ZZN3cub18CUB_300001_SM_10006detail6reduce28DeviceReduceSingleTileKernelINS2_10policy_hubIijN4cuda3std3__44plusIiEEE10Policy1000EPiSC_iS9_iiNS7_10__identityEEEvT0_T1_T2_T3_T4_T6_E12temp_storage+12];
	add.s32 	%r492, %r491, %r686;
	ld.shared.u32 	%r493, [_ZZN3cub18CUB_300001_SM_10006detail6reduce28DeviceReduceSingleTileKernelINS2_10policy_hubIijN4cuda3std3__44plusIiEEE10Policy1000EPiSC_iS9_iiNS7_10__identityEEEvT0_T1_T2_T3_T4_T6_E12temp_storage+16];
	add.s32 	%r494, %r492, %r493;
	ld.shared.u32 	%r495, [_ZZN3cub18CUB_300001_SM_10006detail6reduce28DeviceReduceSingleTileKernelINS2_10policy_hubIijN4cuda3std3__44plusIiEEE10Policy1000EPiSC_iS9_iiNS7_10__identityEEEvT0_T1_T2_T3_T4_T6_E12temp_storage+20];
	add.s32 	%r496, %r494, %r495;
	ld.shared.u32 	%r497, [_ZZN3cub18CUB_300001_SM_10006detail6reduce28DeviceReduceSingleTileKernelINS2_10policy_hubIijN4cuda3std3__44plusIiEEE10Policy1000EPiSC_iS9_iiNS7_10__identityEEEvT0_T1_T2_T3_T4_T6_E12temp_storage+24];
	add.s32 	%r498, %r496, %r497;
	ld.shared.u32 	%r499, [_ZZN3cub18CUB_300001_SM_10006detail6reduce28DeviceReduceSingleTileKernelINS2_10policy_hubIijN4cuda3std3__44plusIiEEE10Policy1000EPiSC_iS9_iiNS7_10__identityEEEvT0_T1_T2_T3_T4_T6_E12temp_storage+28];
	add.s32 	%r500, %r498, %r499;
	ld.shared.u32 	%r501, [_ZZN3cub18CUB_300001_SM_10006detail6reduce28DeviceReduceSingleTileKernelINS2_10policy_hubIijN4cuda3std3__44plusIiEEE10Policy1000EPiSC_iS9_iiNS7_10__identityEEEvT0_T1_T2_T3_T4_T6_E12temp_storage+32];
	add.s32 	%r502, %r500, %r501;
	ld.shared.u32 	%r503, [_ZZN3cub18CUB_300001_SM_10006detail6reduce28DeviceReduceSingleTileKernelINS2_10policy_hubIijN4cuda3std3__44plusIiEEE10Policy1000EPiSC_iS9_iiNS7_10__identityEEEvT0_T1_T2_T3_T4_T6_E12temp_storage+36];
	add.s32 	%r686, %r502, %r503;
	bra.uni 	$L__BB4_72;
$L__BB4_38:
	setp.gt.s32 	%p3, %r120, 4095;
	@%p3 bra 	$L__BB4_56;
	mov.u32 	%r60, %tid.x;
	setp.ge.s32 	%p20, %r60, %r120;
	mov.b32 	%r670, 0;
	mov.u32 	%r665, %r60;
	@%p20 bra 	$L__BB4_41;
	mul.wide.u32 	%rd66, %r60, 4;
	add.s64 	%rd65, %rd16, %rd66;
	// begin inline asm
	ld.global.nc.u32 %r670, [%rd65];
	// end inline asm
	add.s32 	%r665, %r60, 256;
$L__BB4_41:
	setp.ge.s32 	%p21, %r665, %r120;
	@%p21 bra 	$L__BB4_47;
	not.b32 	%r252, %r665;
	add.s32 	%r65, %r120, %r252;
	and.b32  	%r253, %r65, 768;
	setp.eq.s32 	%p22, %r253, 768;
	@%p22 bra 	$L__BB4_45;
	mul.wide.u32 	%rd67, %r665, 4;
	add.s64 	%rd123, %rd16, %rd67;
	shr.u32 	%r254, %r65, 8;
	add.s32 	%r255, %r254, 1;
	and.b32  	%r256, %r255, 3;
	neg.s32 	%r662, %r256;
$L__BB4_44:
	.pragma "nounroll";
	// begin inline asm
	ld.global.nc.u32 %r257, [%rd123];
	// end inline asm
	add.s32 	%r670, %r257, %r670;
	add.s32 	%r665, %r665, 256;
	add.s64 	%rd123, %rd123, 1024;
	add.s32 	%r662, %r662, 1;
	setp.ne.s32 	%p23, %r662, 0;
	@%p23 bra 	$L__BB4_44;
$L__BB4_45:
	setp.lt.u32 	%p24, %r65, 768;
	@%p24 bra 	$L__BB4_47;
$L__BB4_46:
	mul.wide.s32 	%rd73, %r665, 4;
	add.s64 	%rd69, %rd16, %rd73;
	// begin inline asm
	ld.global.nc.u32 %r258, [%rd69];
	// end inline asm
	add.s32 	%r262, %r258, %r670;
	add.s64 	%rd70, %rd69, 1024;
	// begin inline asm
	ld.global.nc.u32 %r259, [%rd70];
	// end inline asm
	add.s32 	%r263, %r259, %r262;
	add.s64 	%rd71, %rd69, 2048;
	// begin inline asm
	ld.global.nc.u32 %r260, [%rd71];
	// end inline asm
	add.s32 	%r264, %r260, %r263;
	add.s64 	%rd72, %rd69, 3072;
	// begin inline asm
	ld.global.nc.u32 %r261, [%rd72];
	// end inline asm
	add.s32 	%r670, %r261, %r264;
	add.s32 	%r665, %r665, 1024;
	setp.lt.s32 	%p25, %r665, %r120;
	@%p25 bra 	$L__BB4_46;
$L__BB4_47:
	setp.lt.s32 	%p26, %r120, 256;
	@%p26 bra 	$L__BB4_52;
	// begin inline asm
	mov.u32 %r328, %laneid;
	// end inline asm
	mov.b32 	%r331, 1;
	mov.b32 	%r352, 31;
	mov.b32 	%r353, -1;
	// begin inline asm
	shfl.sync.down.b32 %r329, %r670, %r331, %r352, %r353;
	// end inline asm
	setp.gt.s32 	%p42, %r328, 30;
	selp.b32 	%r354, 0, %r329, %p42;
	add.s32 	%r335, %r354, %r670;
	mov.b32 	%r336, 2;
	// begin inline asm
	shfl.sync.down.b32 %r334, %r335, %r336, %r352, %r353;
	// end inline asm
	setp.gt.s32 	%p43, %r328, 29;
	selp.b32 	%r355, 0, %r334, %p43;
	add.s32 	%r340, %r335, %r355;
	mov.b32 	%r341, 4;
	// begin inline asm
	shfl.sync.down.b32 %r339, %r340, %r341, %r352, %r353;
	// end inline asm
	setp.gt.s32 	%p44, %r328, 27;
	selp.b32 	%r356, 0, %r339, %p44;
	add.s32 	%r345, %r340, %r356;
	mov.b32 	%r346, 8;
	// begin inline asm
	shfl.sync.down.b32 %r344, %r345, %r346, %r352, %r353;
	// end inline asm
	setp.gt.s32 	%p45, %r328, 23;
	selp.b32 	%r357, 0, %r344, %p45;
	add.s32 	%r350, %r345, %r357;
	mov.b32 	%r351, 16;
	// begin inline asm
	shfl.sync.down.b32 %r349, %r350, %r351, %r352, %r353;
	// end inline asm
	setp.gt.s32 	%p46, %r328, 15;
	selp.b32 	%r358, 0, %r349, %p46;
	add.s32 	%r686, %r350, %r358;
	setp.ne.s32 	%p47, %r328, 0;
	@%p47 bra 	$L__BB4_50;
	shr.u32 	%r359, %r60, 3;
	and.b32  	%r360, %r359, 124;
	mov.u32 	%r361, _ZZN3cub18CUB_300001_SM_10006detail6reduce28DeviceReduceSingleTileKernelINS2_10policy_hubIijN4cuda3std3__44plusIiEEE10Policy1000EPiSC_iS9_iiNS7_10__identityEEEvT0_T1_T2_T3_T4_T6_E12temp_storage;
	add.s32 	%r362, %r361, %r360;
	st.shared.u32 	[%r362+8], %r686;
$L__BB4_50:
	bar.sync 	0;
	setp.ne.s32 	%p48, %r60, 0;
	@%p48 bra 	$L__BB4_72;
	ld.shared.u32 	%r363, [_ZZN3cub18CUB_300001_SM_10006detail6reduce28DeviceReduceSingleTileKernelINS2_10policy_hubIijN4cuda3std3__44plusIiEEE10Policy1000EPiSC_iS9_iiNS7_10__identityEEEvT0_T1_T2_T3_T4_T6_E12temp_storage+12];
	add.s32 	%r364, %r363, %r686;
	ld.shared.u32 	%r365, [_ZZN3cub18CUB_300001_SM_10006detail6reduce28DeviceReduceSingleTileKernelINS2_10policy_hubIijN4cuda3std3__44plusIiEEE10Policy1000EPiSC_iS9_iiNS7_10__identityEEEvT0_T1_T2_T3_T4_T6_E12temp_storage+16];
	add.s32 	%r366, %r364, %r365;
	ld.shared.u32 	%r367, [_ZZN3cub18CUB_300001_SM_10006detail6reduce28DeviceReduceSingleTileKernelINS2_10policy_hubIijN4cuda3std3__44plusIiEEE10Policy1000EPiSC_iS9_iiNS7_10__identityEEEvT0_T1_T2_T3_T4_T6_E12temp_storage+20];
	add.s32 	%r368, %r366, %r367;
	ld.shared.u32 	%r369, [_ZZN3cub18CUB_300001_SM_10006detail6reduce28DeviceReduceSingleTileKernelINS2_10policy_hubIijN4cuda3std3__44plusIiEEE10Policy1000EPiSC_iS9_iiNS7_10__identityEEEvT0_T1_T2_T3_T4_T6_E12temp_storage+24];
	add.s32 	%r370, %r368, %r369;
	ld.shared.u32 	%r371, [_ZZN3cub18CUB_300001_SM_10006detail6reduce28DeviceReduceSingleTileKernelINS2_10policy_hubIijN4cuda3std3__44plusIiEEE10Policy1000EPiSC_iS9_iiNS7_10__identityEEEvT0_T1_T2_T3_T4_T6_E12temp_storage+28];
	add.s32 	%r372, %r370, %r371;
	ld.shared.u32 	%r373, [_ZZN3cub18CUB_300001_SM_10006detail6reduce28DeviceReduceSingleTileKernelINS2_10policy_hubIijN4cuda3std3__44plusIiEEE10Policy1000EPiSC_iS9_iiNS7_10__identityEEEvT0_T1_T2_T3_T4_T6_E12temp_storage+32];
	add.s32 	%r374, %r372, %r373;
	ld.shared.u32 	%r375, [_ZZN3cub18CUB_300001_SM_10006detail6reduce28DeviceReduceSingleTileKernelINS2_10policy_hubIijN4cuda3std3__44plusIiEEE10Policy1000EPiSC_iS9_iiNS7_10__identityEEEvT0_T1_T2_T3_T4_T6_E12temp_storage+36];
	add.s32 	%r686, %r374, %r375;
	bra.uni 	$L__BB4_72;
$L__BB4_52:
	// begin inline asm
	mov.u32 %r265, %laneid;
	// end inline asm
	and.b32  	%r291, %r60, 992;
	add.s32 	%r292, %r291, 32;
	setp.gt.s32 	%p27, %r292, %r120;
	not.b32 	%r293, %r291;
	add.s32 	%r294, %r120, %r293;
	selp.b32 	%r289, %r294, 31, %p27;
	mov.b32 	%r268, 1;
	mov.b32 	%r290, -1;
	// begin inline asm
	shfl.sync.down.b32 %r266, %r670, %r268, %r289, %r290;
	// end inline asm
	setp.lt.s32 	%p28, %r265, %r289;
	selp.b32 	%r295, %r266, 0, %p28;
	add.s32 	%r272, %r295, %r670;
	mov.b32 	%r273, 2;
	// begin inline asm
	shfl.sync.down.b32 %r271, %r272, %r273, %r289, %r290;
	// end inline asm
	add.s32 	%r296, %r265, 2;
	setp.gt.s32 	%p29, %r296, %r289;
	selp.b32 	%r297, 0, %r271, %p29;
	add.s32 	%r277, %r272, %r297;
	mov.b32 	%r278, 4;
	// begin inline asm
	shfl.sync.down.b32 %r276, %r277, %r278, %r289, %r290;
	// end inline asm
	add.s32 	%r298, %r265, 4;
	setp.gt.s32 	%p30, %r298, %r289;
	selp.b32 	%r299, 0, %r276, %p30;
	add.s32 	%r282, %r277, %r299;
	mov.b32 	%r283, 8;
	// begin inline asm
	shfl.sync.down.b32 %r281, %r282, %r283, %r289, %r290;
	// end inline asm
	add.s32 	%r300, %r265, 8;
	setp.gt.s32 	%p31, %r300, %r289;
	selp.b32 	%r301, 0, %r281, %p31;
	add.s32 	%r287, %r282, %r301;
	mov.b32 	%r288, 16;
	// begin inline asm
	shfl.sync.down.b32 %r286, %r287, %r288, %r289, %r290;
	// end inline asm
	add.s32 	%r302, %r265, 16;
	setp.gt.s32 	%p32, %r302, %r289;
	selp.b32 	%r303, 0, %r286, %p32;
	add.s32 	%r686, %r287, %r303;
	setp.ne.s32 	%p33, %r265, 0;
	@%p33 bra 	$L__BB4_54;
	shr.u32 	%r304, %r60, 3;
	and.b32  	%r305, %r304, 124;
	mov.u32 	%r306, _ZZN3cub18CUB_300001_SM_10006detail6reduce28DeviceReduceSingleTileKernelINS2_10policy_hubIijN4cuda3std3__44plusIiEEE10Policy1000EPiSC_iS9_iiNS7_10__identityEEEvT0_T1_T2_T3_T4_T6_E12temp_storage;
	add.s32 	%r307, %r306, %r305;
	st.shared.u32 	[%r307+8], %r686;
$L__BB4_54:
	bar.sync 	0;
	setp.ne.s32 	%p34, %r60, 0;
	@%p34 bra 	$L__BB4_72;
	setp.gt.s32 	%p35, %r120, 32;
	ld.shared.u32 	%r308, [_ZZN3cub18CUB_300001_SM_10006detail6reduce28DeviceReduceSingleTileKernelINS2_10policy_hubIijN4cuda3std3__44plusIiEEE10Policy1000EPiSC_iS9_iiNS7_10__identityEEEvT0_T1_T2_T3_T4_T6_E12temp_storage+12];
	selp.b32 	%r309, %r308, 0, %p35;
	add.s32 	%r310, %r309, %r686;
	setp.gt.s32 	%p36, %r120, 64;
	ld.shared.u32 	%r311, [_ZZN3cub18CUB_300001_SM_10006detail6reduce28DeviceReduceSingleTileKernelINS2_10policy_hubIijN4cuda3std3__44plusIiEEE10Policy1000EPiSC_iS9_iiNS7_10__identityEEEvT0_T1_T2_T3_T4_T6_E12temp_storage+16];
	selp.b32 	%r312, %r311, 0, %p36;
	add.s32 	%r313, %r310, %r312;
	setp.gt.s32 	%p37, %r120, 96;
	ld.shared.u32 	%r314, [_ZZN3cub18CUB_300001_SM_10006detail6reduce28DeviceReduceSingleTileKernelINS2_10policy_hubIijN4cuda3std3__44plusIiEEE10Policy1000EPiSC_iS9_iiNS7_10__identityEEEvT0_T1_T2_T3_T4_T6_E12temp_storage+20];
	selp.b32 	%r315, %r314, 0, %p37;
	add.s32 	%r316, %r313, %r315;
	setp.gt.s32 	%p38, %r120, 128;
	ld.shared.u32 	%r317, [_ZZN3cub18CUB_300001_SM_10006detail6reduce28DeviceReduceSingleTileKernelINS2_10policy_hubIijN4cuda3std3__44plusIiEEE10Policy1000EPiSC_iS9_iiNS7_10__identityEEEvT0_T1_T2_T3_T4_T6_E12temp_storage+24];
	selp.b32 	%r318, %r317, 0, %p38;
	add.s32 	%r319, %r316, %r318;
	setp.gt.s32 	%p39, %r120, 160;
	ld.shared.u32 	%r320, [_ZZN3cub18CUB_300001_SM_10006detail6reduce28DeviceReduceSingleTileKernelINS2_10policy_hubIijN4cuda3std3__44plusIiEEE10Policy1000EPiSC_iS9_iiNS7_10__identityEEEvT0_T1_T2_T3_T4_T6_E12temp_storage+28];
	selp.b32 	%r321, %r320, 0, %p39;
	add.s32 	%r322, %r319, %r321;
	setp.gt.s32 	%p40, %r120, 192;
	ld.shared.u32 	%r323, [_ZZN3cub18CUB_300001_SM_10006detail6reduce28DeviceReduceSingleTileKernelINS2_10policy_hubIijN4cuda3std3__44plusIiEEE10Policy1000EPiSC_iS9_iiNS7_10__identityEEEvT0_T1_T2_T3_T4_T6_E12temp_storage+32];
	selp.b32 	%r324, %r323, 0, %p40;
	add.s32 	%r325, %r322, %r324;
	setp.gt.s32 	%p41, %r120, 224;
	ld.shared.u32 	%r326, [_ZZN3cub18CUB_300001_SM_10006detail6reduce28DeviceReduceSingleTileKernelINS2_10policy_hubIijN4cuda3std3__44plusIiEEE10Policy1000EPiSC_iS9_iiNS7_10__identityEEEvT0_T1_T2_T3_T4_T6_E12temp_storage+36];
	selp.b32 	%r327, %r326, 0, %p41;
	add.s32 	%r686, %r325, %r327;
	bra.uni 	$L__BB4_72;
$L__BB4_56:
	mov.u32 	%r85, %tid.x;
	mul.wide.u32 	%rd35, %r85, 4;
	add.s64 	%rd19, %rd16, %rd35;
	// begin inline asm
	ld.global.nc.u32 %r122, [%rd19];
	// end inline asm
	add.s64 	%rd20, %rd19, 1024;
	// begin inline asm
	ld.global.nc.u32 %r123, [%rd20];
	// end inline asm
	add.s64 	%rd21, %rd19, 2048;
	// begin inline asm
	ld.global.nc.u32 %r124, [%rd21];
	// end inline asm
	add.s64 	%rd22, %rd19, 3072;
	// begin inline asm
	ld.global.nc.u32 %r125, [%rd22];
	// end inline asm
	add.s64 	%rd23, %rd19, 4096;
	// begin inline asm
	ld.global.nc.u32 %r126, [%rd23];
	// end inline asm
	add.s64 	%rd24, %rd19, 5120;
	// begin inline asm
	ld.global.nc.u32 %r127, [%rd24];
	// end inline asm
	add.s64 	%rd25, %rd19, 6144;
	// begin inline asm
	ld.global.nc.u32 %r128, [%rd25];
	// end inline asm
	add.s64 	%rd26, %rd19, 7168;
	// begin inline asm
	ld.global.nc.u32 %r129, [%rd26];
	// end inline asm
	add.s64 	%rd27, %rd19, 8192;
	// begin inline asm
	ld.global.nc.u32 %r130, [%rd27];
	// end inline asm
	add.s64 	%rd28, %rd19, 9216;
	// begin inline asm
	ld.global.nc.u32 %r131, [%rd28];
	// end inline asm
	add.s64 	%rd29, %rd19, 10240;
	// begin inline asm
	ld.global.nc.u32 %r132, [%rd29];
	// end inline asm
	add.s64 	%rd30, %rd19, 11264;
	// begin inline asm
	ld.global.nc.u32 %r133, [%rd30];
	// end inline asm
	add.s64 	%rd31, %rd19, 12288;
	// begin inline asm
	ld.global.nc.u32 %r134, [%rd31];
	// end inline asm
	add.s64 	%rd32, %rd19, 13312;
	// begin inline asm
	ld.global.nc.u32 %r135, [%rd32];
	// end inline asm
	add.s64 	%rd33, %rd19, 14336;
	// begin inline asm
	ld.global.nc.u32 %r136, [%rd33];
	// end inline asm
	add.s64 	%rd34, %rd19, 15360;
	// begin inline asm
	ld.global.nc.u32 %r137, [%rd34];
	// end inline asm
	add.s32 	%r139, %r123, %r122;
	add.s32 	%r140, %r124, %r139;
	add.s32 	%r141, %r125, %r140;
	add.s32 	%r142, %r126, %r141;
	add.s32 	%r143, %r127, %r142;
	add.s32 	%r144, %r128, %r143;
	add.s32 	%r145, %r129, %r144;
	add.s32 	%r146, %r130, %r145;
	add.s32 	%r147, %r131, %r146;
	add.s32 	%r148, %r132, %r147;
	add.s32 	%r149, %r133, %r148;
	add.s32 	%r150, %r134, %r149;
	add.s32 	%r151, %r135, %r150;
	add.s32 	%r152, %r136, %r151;
	add.s32 	%r685, %r137, %r152;
	setp.lt.u32 	%p4, %r120, 8192;
	mov.b32 	%r674, 4096;
	@%p4 bra 	$L__BB4_60;
	add.s32 	%r87, %r120, -4096;
	mov.b32 	%r674, 4096;
$L__BB4_58:
	mul.wide.s32 	%rd52, %r674, 4;
	add.s64 	%rd36, %rd19, %rd52;
	// begin inline asm
	ld.global.nc.u32 %r154, [%rd36];
	// end inline asm
	add.s64 	%rd37, %rd36, 1024;
	// begin inline asm
	ld.global.nc.u32 %r155, [%rd37];
	// end inline asm
	add.s64 	%rd38, %rd36, 2048;
	// begin inline asm
	ld.global.nc.u32 %r156, [%rd38];
	// end inline asm
	add.s64 	%rd39, %rd36, 3072;
	// begin inline asm
	ld.global.nc.u32 %r157, [%rd39];
	// end inline asm
	add.s64 	%rd40, %rd36, 4096;
	// begin inline asm
	ld.global.nc.u32 %r158, [%rd40];
	// end inline asm
	add.s64 	%rd41, %rd36, 5120;
	// begin inline asm
	ld.global.nc.u32 %r159, [%rd41];
	// end inline asm
	add.s64 	%rd42, %rd36, 6144;
	// begin inline asm
	ld.global.nc.u32 %r160, [%rd42];
	// end inline asm
	add.s64 	%rd43, %rd36, 7168;
	// begin inline asm
	ld.global.nc.u32 %r161, [%rd43];
	// end inline asm
	add.s64 	%rd44, %rd36, 8192;
	// begin inline asm
	ld.global.nc.u32 %r162, [%rd44];
	// end inline asm
	add.s64 	%rd45, %rd36, 9216;
	// begin inline asm
	ld.global.nc.u32 %r163, [%rd45];
	// end inline asm
	add.s64 	%rd46, %rd36, 10240;
	// begin inline asm
	ld.global.nc.u32 %r164, [%rd46];
	// end inline asm
	add.s64 	%rd47, %rd36, 11264;
	// begin inline asm
	ld.global.nc.u32 %r165, [%rd47];
	// end inline asm
	add.s64 	%rd48, %rd36, 12288;
	// begin inline asm
	ld.global.nc.u32 %r166, [%rd48];
	// end inline asm
	add.s64 	%rd49, %rd36, 13312;
	// begin inline asm
	ld.global.nc.u32 %r167, [%rd49];
	// end inline asm
	add.s64 	%rd50, %rd36, 14336;
	// begin inline asm
	ld.global.nc.u32 %r168, [%rd50];
	// end inline asm
	add.s64 	%rd51, %rd36, 15360;
	// begin inline asm
	ld.global.nc.u32 %r169, [%rd51];
	// end inline asm
	add.s32 	%r170, %r154, %r685;
	add.s32 	%r171, %r155, %r170;
	add.s32 	%r172, %r156, %r171;
	add.s32 	%r173, %r157, %r172;
	add.s32 	%r174, %r158, %r173;
	add.s32 	%r175, %r159, %r174;
	add.s32 	%r176, %r160, %r175;
	add.s32 	%r177, %r161, %r176;
	add.s32 	%r178, %r162, %r177;
	add.s32 	%r179, %r163, %r178;
	add.s32 	%r180, %r164, %r179;
	add.s32 	%r181, %r165, %r180;
	add.s32 	%r182, %r166, %r181;
	add.s32 	%r183, %r167, %r182;
	add.s32 	%r184, %r168, %r183;
	add.s32 	%r685, %r169, %r184;
	sub.s32 	%r185, %r120, %r674;
	setp.lt.s32 	%p5, %r185, 4096;
	@%p5 bra 	$L__BB4_68;
	add.s32 	%r674, %r674, 4096;
	setp.le.s32 	%p6, %r674, %r87;
	@%p6 bra 	$L__BB4_58;
$L__BB4_60:
	setp.le.s32 	%p7, %r120, %r674;
	@%p7 bra 	$L__BB4_68;
	sub.s32 	%r94, %r120, %r674;
	setp.ge.s32 	%p8, %r85, %r94;
	@%p8 bra 	$L__BB4_68;
	not.b32 	%r187, %r85;
	add.s32 	%r188, %r120, %r187;
	sub.s32 	%r95, %r188, %r674;
	and.b32  	%r189, %r95, 768;
	setp.eq.s32 	%p9, %r189, 768;
	mov.u32 	%r679, %r85;
	@%p9 bra 	$L__BB4_65;
	add.s32 	%r676, %r85, %r674;
	shr.u32 	%r190, %r95, 8;
	add.s32 	%r191, %r190, 1;
	and.b32  	%r192, %r191, 3;
	neg.s32 	%r675, %r192;
	mov.u32 	%r679, %r85;
$L__BB4_64:
	.pragma "nounroll";
	mul.wide.u32 	%rd54, %r676, 4;
	add.s64 	%rd53, %rd16, %rd54;
	// begin inline asm
	ld.global.nc.u32 %r193, [%rd53];
	// end inline asm
	add.s32 	%r685, %r193, %r685;
	add.s32 	%r679, %r679, 256;
	add.s32 	%r676, %r676, 256;
	add.s32 	%r675, %r675, 1;
	setp.ne.s32 	%p10, %r675, 0;
	@%p10 bra 	$L__BB4_64;
$L__BB4_65:
	setp.lt.u32 	%p11, %r95, 768;
	@%p11 bra 	$L__BB4_68;
	cvt.u64.u32 	%rd55, %r679;
	cvt.u64.u32 	%rd56, %r674;
	add.s64 	%rd57, %rd55, %rd56;
	shl.b64 	%rd58, %rd57, 2;
	add.s64 	%rd59, %rd58, %rd16;
	add.s64 	%rd124, %rd59, 2048;
	add.s32 	%r682, %r679, %r674;
$L__BB4_67:
	mul.wide.u32 	%rd64, %r682, 4;
	add.s64 	%rd60, %rd16, %rd64;
	// begin inline asm
	ld.global.nc.u32 %r194, [%rd60];
	// end inline asm
	add.s32 	%r198, %r194, %r685;
	add.s64 	%rd61, %rd124, -1024;
	// begin inline asm
	ld.global.nc.u32 %r195, [%rd61];
	// end inline asm
	add.s32 	%r199, %r195, %r198;
	// begin inline asm
	ld.global.nc.u32 %r196, [%rd124];
	// end inline asm
	add.s32 	%r200, %r196, %r199;
	add.s64 	%rd63, %rd124, 1024;
	// begin inline asm
	ld.global.nc.u32 %r197, [%rd63];
	// end inline asm
	add.s32 	%r685, %r197, %r200;
	add.s32 	%r679, %r679, 1024;
	add.s64 	%rd124, %rd124, 4096;
	add.s32 	%r682, %r682, 1024;
	setp.lt.s32 	%p12, %r679, %r94;
	@%p12 bra 	$L__BB4_67;
$L__BB4_68:
	// begin inline asm
	mov.u32 %r201, %laneid;
	// end inline asm
	mov.b32 	%r204, 1;
	mov.b32 	%r225, 31;
	mov.b32 	%r226, -1;
	// begin inline asm
	shfl.sync.down.b32 %r202, %r685, %r204, %r225, %r226;
	// end inline asm
	setp.gt.s32 	%p13, %r201, 30;
	selp.b32 	%r227, 0, %r202, %p13;
	add.s32 	%r208, %r227, %r685;
	mov.b32 	%r209, 2;
	// begin inline asm
	shfl.sync.down.b32 %r207, %r208, %r209, %r225, %r226;
	// end inline asm
	setp.gt.s32 	%p14, %r201, 29;
	selp.b32 	%r228, 0, %r207, %p14;
	add.s32 	%r213, %r208, %r228;
	mov.b32 	%r214, 4;
	// begin inline asm
	shfl.sync.down.b32 %r212, %r213, %r214, %r225, %r226;
	// end inline asm
	setp.gt.s32 	%p15, %r201, 27;
	selp.b32 	%r229, 0, %r212, %p15;
	add.s32 	%r218, %r213, %r229;
	mov.b32 	%r219, 8;
	// begin inline asm
	shfl.sync.down.b32 %r217, %r218, %r219, %r225, %r226;
	// end inline asm
	setp.gt.s32 	%p16, %r201, 23;
	selp.b32 	%r230, 0, %r217, %p16;
	add.s32 	%r223, %r218, %r230;
	mov.b32 	%r224, 16;
	// begin inline asm
	shfl.sync.down.b32 %r222, %r223, %r224, %r225, %r226;
	// end inline asm
	setp.gt.s32 	%p17, %r201, 15;
	selp.b32 	%r231, 0, %r222, %p17;
	add.s32 	%r686, %r223, %r231;
	setp.ne.s32 	%p18, %r201, 0;
	@%p18 bra 	$L__BB4_70;
	shr.u32 	%r232, %r85, 3;
	and.b32  	%r233, %r232, 124;
	mov.u32 	%r234, _ZZN3cub18CUB_300001_SM_10006detail6reduce28DeviceReduceSingleTileKernelINS2_10policy_hubIijN4cuda3std3__44plusIiEEE10Policy1000EPiSC_iS9_iiNS7_10__identityEEEvT0_T1_T2_T3_T4_T6_E12temp_storage;
	add.s32 	%r235, %r234, %r233;
	st.shared.u32 	[%r235+8], %r686;
$L__BB4_70:
	bar.sync 	0;
	setp.ne.s32 	%p19, %r85, 0;
	@%p19 bra 	$L__BB4_72;
	ld.shared.u32 	%r236, [_ZZN3cub18CUB_300001_SM_10006detail6reduce28DeviceReduceSingleTileKernelINS2_10policy_hubIijN4cuda3std3__44plusIiEEE10Policy1000EPiSC_iS9_iiNS7_10__identityEEEvT0_T1_T2_T3_T4_T6_E12temp_storage+12];
	add.s32 	%r237, %r236, %r686;
	ld.shared.u32 	%r238, [_ZZN3cub18CUB_300001_SM_10006detail6reduce28DeviceReduceSingleTileKernelINS2_10policy_hubIijN4cuda3std3__44plusIiEEE10Policy1000EPiSC_iS9_iiNS7_10__identityEEEvT0_T1_T2_T3_T4_T6_E12temp_storage+16];
	add.s32 	%r239, %r237, %r238;
	ld.shared.u32 	%r240, [_ZZN3cub18CUB_300001_SM_10006detail6reduce28DeviceReduceSingleTileKernelINS2_10policy_hubIijN4cuda3std3__44plusIiEEE10Policy1000EPiSC_iS9_iiNS7_10__identityEEEvT0_T1_T2_T3_T4_T6_E12temp_storage+20];
	add.s32 	%r241, %r239, %r240;
	ld.shared.u32 	%r242, [_ZZN3cub18CUB_300001_SM_10006detail6reduce28DeviceReduceSingleTileKernelINS2_10policy_hubIijN4cuda3std3__44plusIiEEE10Policy1000EPiSC_iS9_iiNS7_10__identityEEEvT0_T1_T2_T3_T4_T6_E12temp_storage+24];
	add.s32 	%r243, %r241, %r242;
	ld.shared.u32 	%r244, [_ZZN3cub18CUB_300001_SM_10006detail6reduce28DeviceReduceSingleTileKernelINS2_10policy_hubIijN4cuda3std3__44plusIiEEE10Policy1000EPiSC_iS9_iiNS7_10__identityEEEvT0_T1_T2_T3_T4_T6_E12temp_storage+28];
	add.s32 	%r245, %r243, %r244;
	ld.shared.u32 	%r246, [_ZZN3cub18CUB_300001_SM_10006detail6reduce28DeviceReduceSingleTileKernelINS2_10policy_hubIijN4cuda3std3__44plusIiEEE10Policy1000EPiSC_iS9_iiNS7_10__identityEEEvT0_T1_T2_T3_T4_T6_E12temp_storage+32];
	add.s32 	%r247, %r245, %r246;
	ld.shared.u32 	%r248, [_ZZN3cub18CUB_300001_SM_10006detail6reduce28DeviceReduceSingleTileKernelINS2_10policy_hubIijN4cuda3std3__44plusIiEEE10Policy1000EPiSC_iS9_iiNS7_10__identityEEEvT0_T1_T2_T3_T4_T6_E12temp_storage+36];
	add.s32 	%r686, %r247, %r248;
$L__BB4_72:
	mov.u32 	%r631, %tid.x;
	setp.ne.s32 	%p95, %r631, 0;
	@%p95 bra 	$L__BB4_74;
	add.s32 	%r632, %r686, %r121;
	st.global.u32 	[%rd1], %r632;
$L__BB4_74:
	ret;

}
	// .globl	_ZN3cub18CUB_300001_SM_10006detail6reduce28DeviceReduceSingleTileKernelINS2_10policy_hubIiyN4cuda3std3__44plusIiEEE10Policy1000EN6thrust24THRUST_300001_SM_1000_NS6detail15normal_iteratorINSD_10device_ptrIjEEEEPiyS9_iiNS7_10__identityEEEvT0_T1_T2_T3_T4_T6_
.visible .entry _ZN3cub18CUB_300001_SM_10006detail6reduce28DeviceReduceSingleTileKernelINS2_10policy_hubIiyN4cuda3std3__44plusIiEEE10Policy1000EN6thrust24THRUST_300001_SM_1000_NS6detail15normal_iteratorINSD_10device_ptrIjEEEEPiyS9_iiNS7_10__identityEEEvT0_T1_T2_T3_T4_T6_(
	.param .align 8 .b8 _ZN3cub18CUB_300001_SM_10006detail6reduce28DeviceReduceSingleTileKernelINS2_10policy_hubIiyN4cuda3std3__44plusIiEEE10Policy1000EN6thrust24THRUST_300001_SM_1000_NS6detail15normal_iteratorINSD_10device_ptrIjEEEEPiyS9_iiNS7_10__identityEEEvT0_T1_T2_T3_T4_T6__param_0[8],
	.param .u64 .ptr .align 1 _ZN3cub18CUB_300001_SM_10006detail6reduce28DeviceReduceSingleTileKernelINS2_10policy_hubIiyN4cuda3std3__44plusIiEEE10Policy1000EN6thrust24THRUST_300001_SM_1000_NS6detail15normal_iteratorINSD_10device_ptrIjEEEEPiyS9_iiNS7_10__identityEEEvT0_T1_T2_T3_T4_T6__param_1,
	.param .u64 _ZN3cub18CUB_300001_SM_10006detail6reduce28DeviceReduceSingleTileKernelINS2_10policy_hubIiyN4cuda3std3__44plusIiEEE10Policy1000EN6thrust24THRUST_300001_SM_1000_NS6detail15normal_iteratorINSD_10device_ptrIjEEEEPiyS9_iiNS7_10__identityEEEvT0_T1_T2_T3_T4_T6__param_2,
	.param .align 1 .b8 _ZN3cub18CUB_300001_SM_10006detail6reduce28DeviceReduceSingleTileKernelINS2_10policy_hubIiyN4cuda3std3__44plusIiEEE10Policy1000EN6thrust24THRUST_300001_SM_1000_NS6detail15normal_iteratorINSD_10device_ptrIjEEEEPiyS9_iiNS7_10__identityEEEvT0_T1_T2_T3_T4_T6__param_3[1],
	.param .u32 _ZN3cub18CUB_300001_SM_10006detail6reduce28DeviceReduceSingleTileKernelINS2_10policy_hubIiyN4cuda3std3__44plusIiEEE10Policy1000EN6thrust24THRUST_300001_SM_1000_NS6detail15normal_iteratorINSD_10device_ptrIjEEEEPiyS9_iiNS7_10__identityEEEvT0_T1_T2_T3_T4_T6__param_4,
	.param .align 1 .b8 _ZN3cub18CUB_300001_SM_10006detail6reduce28DeviceReduceSingleTileKernelINS2_10policy_hubIiyN4cuda3std3__44plusIiEEE10Policy1000EN6thrust24THRUST_300001_SM_1000_NS6detail15normal_iteratorINSD_10device_ptrIjEEEEPiyS9_iiNS7_10__identityEEEvT0_T1_T2_T3_T4_T6__param_5[1]
)
.maxntid 256
.minnctapersm 1
{
	.reg .pred 	%p<59>;
	.reg .b32 	%r<471>;
	.reg .b64 	%rd<56>;
	// demoted variable
	.shared .align 4 .b8 _ZZN3cub18CUB_300001_SM_10006detail6reduce28DeviceReduceSingleTileKernelINS2_10policy_hubIiyN4cuda3std3__44plusIiEEE10Policy1000EN6thrust24THRUST_300001_SM_1000_NS6detail15normal_iteratorINSD_10device_ptrIjEEEEPiyS9_iiNS7_10__identityEEEvT0_T1_T2_T3_T4_T6_E12temp_storage[44];
	ld.param.u64 	%rd18, [_ZN3cub18CUB_300001_SM_10006detail6reduce28DeviceReduceSingleTileKernelINS2_10policy_hubIiyN4cuda3std3__44plusIiEEE10Policy1000EN6thrust24THRUST_300001_SM_1000_NS6detail15normal_iteratorINSD_10device_ptrIjEEEEPiyS9_iiNS7_10__identityEEEvT0_T1_T2_T3_T4_T6__param_0];
	ld.param.u64 	%rd20, [_ZN3cub18CUB_300001_SM_10006detail6reduce28DeviceReduceSingleTileKernelINS2_10policy_hubIiyN4cuda3std3__44plusIiEEE10Policy1000EN6thrust24THRUST_300001_SM_1000_NS6detail15normal_iteratorINSD_10device_ptrIjEEEEPiyS9_iiNS7_10__identityEEEvT0_T1_T2_T3_T4_T6__param_1];
	ld.param.u64 	%rd19, [_ZN3cub18CUB_300001_SM_10006detail6reduce28DeviceReduceSingleTileKernelINS2_10policy_hubIiyN4cuda3std3__44plusIiEEE10Policy1000EN6thrust24THRUST_300001_SM_1000_NS6detail15normal_iteratorINSD_10device_ptrIjEEEEPiyS9_iiNS7_10__identityEEEvT0_T1_T2_T3_T4_T6__param_2];
	ld.param.u32 	%r81, [_ZN3cub18CUB_300001_SM_10006detail6reduce28DeviceReduceSingleTileKernelINS2_10policy_hubIiyN4cuda3std3__44plusIiEEE10Policy1000EN6thrust24THRUST_300001_SM_1000_NS6detail15normal_iteratorINSD_10device_ptrIjEEEEPiyS9_iiNS7_10__identityEEEvT0_T1_T2_T3_T4_T6__param_4];
	cvta.to.global.u64 	%rd1, %rd20;
	setp.ne.s64 	%p1, %rd19, 0;
	@%p1 bra 	$L__BB5_3;
	mov.u32 	%r434, %tid.x;
	setp.ne.s32 	%p58, %r434, 0;
	@%p58 bra 	$L__BB5_51;
	st.global.u32 	[%rd1], %r81;
	bra.uni 	$L__BB5_51;
$L__BB5_3:
	cvta.to.global.u64 	%rd2, %rd18;
	setp.gt.u64 	%p2, %rd19, 4095;
	@%p2 bra 	$L__BB5_28;
	cvt.u32.u64 	%r1, %rd19;
	mov.u32 	%r2, %tid.x;
	setp.ge.u32 	%p24, %r2, %r1;
	mov.b32 	%r452, 0;
	mov.u32 	%r441, %r2;
	@%p24 bra 	$L__BB5_6;
	mul.wide.u32 	%rd41, %r2, 4;
	add.s64 	%rd42, %rd2, %rd41;
	ld.global.u32 	%r452, [%rd42];
	add.s32 	%r441, %r2, 256;
$L__BB5_6:
	setp.ge.u32 	%p25, %r441, %r1;
	@%p25 bra 	$L__BB5_19;
	not.b32 	%r261, %r441;
	add.s32 	%r262, %r261, %r1;
	shr.u32 	%r263, %r262, 8;
	add.s32 	%r7, %r263, 1;
	and.b32  	%r8, %r7, 15;
	setp.lt.u32 	%p26, %r262, 3840;
	@%p26 bra 	$L__BB5_10;
	and.b32  	%r264, %r7, 33554416;
	neg.s32 	%r437, %r264;
	mul.wide.u32 	%rd43, %r441, 4;
	add.s64 	%rd44, %rd43, %rd2;
	add.s64 	%rd51, %rd44, 8192;
$L__BB5_9:
	.pragma "nounroll";
	ld.global.u32 	%r265, [%rd51+-8192];
	add.s32 	%r266, %r265, %r452;
	ld.global.u32 	%r267, [%rd51+-7168];
	add.s32 	%r268, %r267, %r266;
	ld.global.u32 	%r269, [%rd51+-6144];
	add.s32 	%r270, %r269, %r268;
	ld.global.u32 	%r271, [%rd51+-5120];
	add.s32 	%r272, %r271, %r270;
	ld.global.u32 	%r273, [%rd51+-4096];
	add.s32 	%r274, %r273, %r272;
	ld.global.u32 	%r275, [%rd51+-3072];
	add.s32 	%r276, %r275, %r274;
	ld.global.u32 	%r277, [%rd51+-2048];
	add.s32 	%r278, %r277, %r276;
	ld.global.u32 	%r279, [%rd51+-1024];
	add.s32 	%r280, %r279, %r278;
	ld.global.u32 	%r281, [%rd51];
	add.s32 	%r282, %r281, %r280;
	ld.global.u32 	%r283, [%rd51+1024];
	add.s32 	%r284, %r283, %r282;
	ld.global.u32 	%r285, [%rd51+2048];
	add.s32 	%r286, %r285, %r284;
	ld.global.u32 	%r287, [%rd51+3072];
	add.s32 	%r288, %r287, %r286;
	ld.global.u32 	%r289, [%rd51+4096];
	add.s32 	%r290, %r289, %r288;
	ld.global.u32 	%r291, [%rd51+5120];
	add.s32 	%r292, %r291, %r290;
	ld.global.u32 	%r293, [%rd51+6144];
	add.s32 	%r294, %r293, %r292;
	ld.global.u32 	%r295, [%rd51+7168];
	add.s32 	%r452, %r295, %r294;
	add.s32 	%r441, %r441, 4096;
	add.s32 	%r437, %r437, 16;
	add.s64 	%rd51, %rd51, 16384;
	setp.ne.s32 	%p27, %r437, 0;
	@%p27 bra 	$L__BB5_9;
$L__BB5_10:
	setp.eq.s32 	%p28, %r8, 0;
	@%p28 bra 	$L__BB5_19;
	and.b32  	%r19, %r7, 7;
	setp.lt.u32 	%p29, %r8, 8;
	@%p29 bra 	$L__BB5_13;
	mul.wide.s32 	%rd45, %r441, 4;
	add.s64 	%rd46, %rd2, %rd45;
	ld.global.u32 	%r297, [%rd46];
	add.s32 	%r298, %r297, %r452;
	ld.global.u32 	%r299, [%rd46+1024];
	add.s32 	%r300, %r299, %r298;
	ld.global.u32 	%r301, [%rd46+2048];
	add.s32 	%r302, %r301, %r300;
	ld.global.u32 	%r303, [%rd46+3072];
	add.s32 	%r304, %r303, %r302;
	ld.global.u32 	%r305, [%rd46+4096];
	add.s32 	%r306, %r305, %r304;
	ld.global.u32 	%r307, [%rd46+5120];
	add.s32 	%r308, %r307, %r306;
	ld.global.u32 	%r309, [%rd46+6144];
	add.s32 	%r310, %r309, %r308;
	ld.global.u32 	%r311, [%rd46+7168];
	add.s32 	%r452, %r311, %r310;
	add.s32 	%r441, %r441, 2048;
$L__BB5_13:
	setp.eq.s32 	%p30, %r19, 0;
	@%p30 bra 	$L__BB5_19;
	and.b32  	%r25, %r7, 3;
	setp.lt.u32 	%p31, %r19, 4;
	@%p31 bra 	$L__BB5_16;
	mul.wide.s32 	%rd47, %r441, 4;
	add.s64 	%rd48, %rd2, %rd47;
	ld.global.u32 	%r313, [%rd48];
	add.s32 	%r314, %r313, %r452;
	ld.global.u32 	%r315, [%rd48+1024];
	add.s32 	%r316, %r315, %r314;
	ld.global.u32 	%r317, [%rd48+2048];
	add.s32 	%r318, %r317, %r316;
	ld.global.u32 	%r319, [%rd48+3072];
	add.s32 	%r452, %r319, %r318;
	add.s32 	%r441, %r441, 1024;
$L__BB5_16:
	setp.eq.s32 	%p32, %r25, 0;
	@%p32 bra 	$L__BB5_19;
	neg.s32 	%r449, %r25;
$L__BB5_18:
	.pragma "nounroll";
	mul.wide.s32 	%rd49, %r441, 4;
	add.s64 	%rd50, %rd2, %rd49;
	ld.global.u32 	%r320, [%rd50];
	add.s32 	%r452, %r320, %r452;
	add.s32 	%r441, %r441, 256;
	add.s32 	%r449, %r449, 1;
	setp.ne.s32 	%p33, %r449, 0;
	@%p33 bra 	$L__BB5_18;
$L__BB5_19:
	setp.lt.u64 	%p34, %rd19, 256;
	@%p34 bra 	$L__BB5_24;
	// begin inline asm
	mov.u32 %r384, %laneid;
	// end inline asm
	mov.b32 	%r387, 1;
	mov.b32 	%r408, 31;
	mov.b32 	%r409, -1;
	// begin inline asm
	shfl.sync.down.b32 %r385, %r452, %r387, %r408, %r409;
	// end inline asm
	setp.gt.s32 	%p50, %r384, 30;
	selp.b32 	%r410, 0, %r385, %p50;
	add.s32 	%r391, %r410, %r452;
	mov.b32 	%r392, 2;
	// begin inline asm
	shfl.sync.down.b32 %r390, %r391, %r392, %r408, %r409;
	// end inline asm
	setp.gt.s32 	%p51, %r384, 29;
	selp.b32 	%r411, 0, %r390, %p51;
	add.s32 	%r396, %r391, %r411;
	mov.b32 	%r397, 4;
	// begin inline asm
	shfl.sync.down.b32 %r395, %r396, %r397, %r408, %r409;
	// end inline asm
	setp.gt.s32 	%p52, %r384, 27;
	selp.b32 	%r412, 0, %r395, %p52;
	add.s32 	%r401, %r396, %r412;
	mov.b32 	%r402, 8;
	// begin inline asm
	shfl.sync.down.b32 %r400, %r401, %r402, %r408, %r409;
	// end inline asm
	setp.gt.s32 	%p53, %r384, 23;
	selp.b32 	%r413, 0, %r400, %p53;
	add.s32 	%r406, %r401, %r413;
	mov.b32 	%r407, 16;
	// begin inline asm
	shfl.sync.down.b32 %r405, %r406, %r407, %r408, %r409;
	// end inline asm
	setp.gt.s32 	%p54, %r384, 15;
	selp.b32 	%r414, 0, %r405, %p54;
	add.s32 	%r470, %r406, %r414;
	setp.ne.s32 	%p55, %r384, 0;
	@%p55 bra 	$L__BB5_22;
	shr.u32 	%r415, %r2, 3;
	and.b32  	%r416, %r415, 124;
	mov.u32 	%r417, _ZZN3cub18CUB_300001_SM_10006detail6reduce28DeviceReduceSingleTileKernelINS2_10policy_hubIiyN4cuda3std3__44plusIiEEE10Policy1000EN6thrust24THRUST_300001_SM_1000_NS6detail15normal_iteratorINSD_10device_ptrIjEEEEPiyS9_iiNS7_10__identityEEEvT0_T1_T2_T3_T4_T6_E12temp_storage;
	add.s32 	%r418, %r417, %r416;
	st.shared.u32 	[%r418+8], %r470;
$L__BB5_22:
	bar.sync 	0;
	setp.ne.s32 	%p56, %r2, 0;
	@%p56 bra 	$L__BB5_49;
	ld.shared.u32 	%r419, [_ZZN3cub18CUB_300001_SM_10006detail6reduce28DeviceReduceSingleTileKernelINS2_10policy_hubIiyN4cuda3std3__44plusIiEEE10Policy1000EN6thrust24THRUST_300001_SM_1000_NS6detail15normal_iteratorINSD_10device_ptrIjEEEEPiyS9_iiNS7_10__identityEEEvT0_T1_T2_T3_T4_T6_E12temp_storage+12];
	add.s32 	%r420, %r419, %r470;
	ld.shared.u32 	%r421, [_ZZN3cub18CUB_300001_SM_10006detail6reduce28DeviceReduceSingleTileKernelINS2_10policy_hubIiyN4cuda3std3__44plusIiEEE10Policy1000EN6thrust24THRUST_300001_SM_1000_NS6detail15normal_iteratorINSD_10device_ptrIjEEEEPiyS9_iiNS7_10__identityEEEvT0_T1_T2_T3_T4_T6_E12temp_storage+16];
	add.s32 	%r422, %r420, %r421;
	ld.shared.u32 	%r423, [_ZZN3cub18CUB_300001_SM_10006detail6reduce28DeviceReduceSingleTileKernelINS2_10policy_hubIiyN4cuda3std3__44plusIiEEE10Policy1000EN6thrust24THRUST_300001_SM_1000_NS6detail15normal_iteratorINSD_10device_ptrIjEEEEPiyS9_iiNS7_10__identityEEEvT0_T1_T2_T3_T4_T6_E12temp_storage+20];
	add.s32 	%r424, %r422, %r423;
	ld.shared.u32 	%r425, [_ZZN3cub18CUB_300001_SM_10006detail6reduce28DeviceReduceSingleTileKernelINS2_10policy_hubIiyN4cuda3std3__44plusIiEEE10Policy1000EN6thrust24THRUST_300001_SM_1000_NS6detail15normal_iteratorINSD_10device_ptrIjEEEEPiyS9_iiNS7_10__identityEEEvT0_T1_T2_T3_T4_T6_E12temp_storage+24];
	add.s32 	%r426, %r424, %r425;
	ld.shared.u32 	%r427, [_ZZN3cub18CUB_300001_SM_10006detail6reduce28DeviceReduceSingleTileKernelINS2_10policy_hubIiyN4cuda3std3__44plusIiEEE10Policy1000EN6thrust24THRUST_300001_SM_1000_NS6detail15normal_iteratorINSD_10device_ptrIjEEEEPiyS9_iiNS7_10__identityEEEvT0_T1_T2_T3_T4_T6_E12temp_storage+28];
	add.s32 	%r428, %r426, %r427;
	ld.shared.u32 	%r429, [_ZZN3cub18CUB_300001_SM_10006detail6reduce28DeviceReduceSingleTileKernelINS2_10policy_hubIiyN4cuda3std3__44plusIiEEE10Policy1000EN6thrust24THRUST_300001_SM_1000_NS6detail15normal_iteratorINSD_10device_ptrIjEEEEPiyS9_iiNS7_10__identityEEEvT0_T1_T2_T3_T4_T6_E12temp_storage+32];
	add.s32 	%r430, %r428, %r429;
	ld.shared.u32 	%r431, [_ZZN3cub18CUB_300001_SM_10006detail6reduce28DeviceReduceSingleTileKernelINS2_10policy_hubIiyN4cuda3std3__44plusIiEEE10Policy1000EN6thrust24THRUST_300001_SM_1000_NS6detail15normal_iteratorINSD_10device_ptrIjEEEEPiyS9_iiNS7_10__identityEEEvT0_T1_T2_T3_T4_T6_E12temp_storage+36];
	add.s32 	%r470, %r430, %r431;
	bra.uni 	$L__BB5_49;
$L__BB5_24:
	// begin inline asm
	mov.u32 %r321, %laneid;
	// end inline asm
	and.b32  	%r347, %r2, 992;
	add.s32 	%r348, %r347, 32;
	setp.gt.u32 	%p35, %r348, %r1;
	not.b32 	%r349, %r347;
	add.s32 	%r350, %r1, %r349;
	selp.b32 	%r345, %r350, 31, %p35;
	mov.b32 	%r324, 1;
	mov.b32 	%r346, -1;
	// begin inline asm
	shfl.sync.down.b32 %r322, %r452, %r324, %r345, %r346;
	// end inline asm
	setp.lt.s32 	%p36, %r321, %r345;
	selp.b32 	%r351, %r322, 0, %p36;
	add.s32 	%r328, %r351, %r452;
	mov.b32 	%r329, 2;
	// begin inline asm
	shfl.sync.down.b32 %r327, %r328, %r329, %r345, %r346;
	// end inline asm
	add.s32 	%r352, %r321, 2;
	setp.gt.s32 	%p37, %r352, %r345;
	selp.b32 	%r353, 0, %r327, %p37;
	add.s32 	%r333, %r328, %r353;
	mov.b32 	%r334, 4;
	// begin inline asm
	shfl.sync.down.b32 %r332, %r333, %r334, %r345, %r346;
	// end inline asm
	add.s32 	%r354, %r321, 4;
	setp.gt.s32 	%p38, %r354, %r345;
	selp.b32 	%r355, 0, %r332, %p38;
	add.s32 	%r338, %r333, %r355;
	mov.b32 	%r339, 8;
	// begin inline asm
	shfl.sync.down.b32 %r337, %r338, %r339, %r345, %r346;
	// end inline asm
	add.s32 	%r356, %r321, 8;
	setp.gt.s32 	%p39, %r356, %r345;
	selp.b32 	%r357, 0, %r337, %p39;
	add.s32 	%r343, %r338, %r357;
	mov.b32 	%r344, 16;
	// begin inline asm
	shfl.sync.down.b32 %r342, %r343, %r344, %r345, %r346;
	// end inline asm
	add.s32 	%r358, %r321, 16;
	setp.gt.s32 	%p40, %r358, %r345;
	selp.b32 	%r359, 0, %r342, %p40;
	add.s32 	%r470, %r343, %r359;
	setp.ne.s32 	%p41, %r321, 0;
	@%p41 bra 	$L__BB5_26;
	shr.u32 	%r360, %r2, 3;
	and.b32  	%r361, %r360, 124;
	mov.u32 	%r362, _ZZN3cub18CUB_300001_SM_10006detail6reduce28DeviceReduceSingleTileKernelINS2_10policy_hubIiyN4cuda3std3__44plusIiEEE10Policy1000EN6thrust24THRUST_300001_SM_1000_NS6detail15normal_iteratorINSD_10device_ptrIjEEEEPiyS9_iiNS7_10__identityEEEvT0_T1_T2_T3_T4_T6_E12temp_storage;
	add.s32 	%r363, %r362, %r361;
	st.shared.u32 	[%r363+8], %r470;
$L__BB5_26:
	bar.sync 	0;
	setp.ne.s32 	%p42, %r2, 0;
	@%p42 bra 	$L__BB5_49;
	setp.gt.u64 	%p43, %rd19, 32;
	ld.shared.u32 	%r364, [_ZZN3cub18CUB_300001_SM_10006detail6reduce28DeviceReduceSingleTileKernelINS2_10policy_hubIiyN4cuda3std3__44plusIiEEE10Policy1000EN6thrust24THRUST_300001_SM_1000_NS6detail15normal_iteratorINSD_10device_ptrIjEEEEPiyS9_iiNS7_10__identityEEEvT0_T1_T2_T3_T4_T6_E12temp_storage+12];
	selp.b32 	%r365, %r364, 0, %p43;
	add.s32 	%r366, %r365, %r470;
	setp.gt.u64 	%p44, %rd19, 64;
	ld.shared.u32 	%r367, [_ZZN3cub18CUB_300001_SM_10006detail6reduce28DeviceReduceSingleTileKernelINS2_10policy_hubIiyN4cuda3std3__44plusIiEEE10Policy1000EN6thrust24THRUST_300001_SM_1000_NS6detail15normal_iteratorINSD_10device_ptrIjEEEEPiyS9_iiNS7_10__identityEEEvT0_T1_T2_T3_T4_T6_E12temp_storage+16];
	selp.b32 	%r368, %r367, 0, %p44;
	add.s32 	%r369, %r366, %r368;
	setp.gt.u64 	%p45, %rd19, 96;
	ld.shared.u32 	%r370, [_ZZN3cub18CUB_300001_SM_10006detail6reduce28DeviceReduceSingleTileKernelINS2_10policy_hubIiyN4cuda3std3__44plusIiEEE10Policy1000EN6thrust24THRUST_300001_SM_1000_NS6detail15normal_iteratorINSD_10device_ptrIjEEEEPiyS9_iiNS7_10__identityEEEvT0_T1_T2_T3_T4_T6_E12temp_storage+20];
	selp.b32 	%r371, %r370, 0, %p45;
	add.s32 	%r372, %r369, %r371;
	setp.gt.u64 	%p46, %rd19, 128;
	ld.shared.u32 	%r373, [_ZZN3cub18CUB_300001_SM_10006detail6reduce28DeviceReduceSingleTileKernelINS2_10policy_hubIiyN4cuda3std3__44plusIiEEE10Policy1000EN6thrust24THRUST_300001_SM_1000_NS6detail15normal_iteratorINSD_10device_ptrIjEEEEPiyS9_iiNS7_10__identityEEEvT0_T1_T2_T3_T4_T6_E12temp_storage+24];
	selp.b32 	%r374, %r373, 0, %p46;
	add.s32 	%r375, %r372, %r374;
	setp.gt.u64 	%p47, %rd19, 160;
	ld.shared.u32 	%r376, [_ZZN3cub18CUB_300001_SM_10006detail6reduce28DeviceReduceSingleTileKernelINS2_10policy_hubIiyN4cuda3std3__44plusIiEEE10Policy1000EN6thrust24THRUST_300001_SM_1000_NS6detail15normal_iteratorINSD_10device_ptrIjEEEEPiyS9_iiNS7_10__identityEEEvT0_T1_T2_T3_T4_T6_E12temp_storage+28];
	selp.b32 	%r377, %r376, 0, %p47;
	add.s32 	%r378, %r375, %r377;
	setp.gt.u64 	%p48, %rd19, 192;
	ld.shared.u32 	%r379, [_ZZN3cub18CUB_300001_SM_10006detail6reduce28DeviceReduceSingleTileKernelINS2_10policy_hubIiyN4cuda3std3__44plusIiEEE10Policy1000EN6thrust24THRUST_300001_SM_1000_NS6detail15normal_iteratorINSD_10device_ptrIjEEEEPiyS9_iiNS7_10__identityEEEvT0_T1_T2_T3_T4_T6_E12temp_storage+32];
	selp.b32 	%r380, %r379, 0, %p48;
	add.s32 	%r381, %r378, %r380;
	setp.gt.u64 	%p49, %rd19, 224;
	ld.shared.u32 	%r382, [_ZZN3cub18CUB_300001_SM_10006detail6reduce28DeviceReduceSingleTileKernelINS2_10policy_hubIiyN4cuda3std3__44plusIiEEE10Policy1000EN6thrust24THRUST_300001_SM_1000_NS6detail15normal_iteratorINSD_10device_ptrIjEEEEPiyS9_iiNS7_10__identityEEEvT0_T1_T2_T3_T4_T6_E12temp_storage+36];
	selp.b32 	%r383, %r382, 0, %p49;
	add.s32 	%r470, %r381, %r383;
	bra.uni 	$L__BB5_49;
$L__BB5_28:
	mov.u32 	%r43, %tid.x;
	cvt.u64.u32 	%rd6, %r43;
	mul.wide.u32 	%rd22, %r43, 4;
	add.s64 	%rd7, %rd2, %rd22;
	ld.global.u32 	%r82, [%rd7];
	ld.global.u32 	%r83, [%rd7+1024];
	ld.global.u32 	%r84, [%rd7+2048];
	ld.global.u32 	%r85, [%rd7+3072];
	ld.global.u32 	%r86, [%rd7+4096];
	ld.global.u32 	%r87, [%rd7+5120];
	ld.global.u32 	%r88, [%rd7+6144];
	ld.global.u32 	%r89, [%rd7+7168];
	ld.global.u32 	%r90, [%rd7+8192];
	ld.global.u32 	%r91, [%rd7+9216];
	ld.global.u32 	%r92, [%rd7+10240];
	ld.global.u32 	%r93, [%rd7+11264];
	ld.global.u32 	%r94, [%rd7+12288];
	ld.global.u32 	%r95, [%rd7+13312];
	ld.global.u32 	%r96, [%rd7+14336];
	ld.global.u32 	%r97, [%rd7+15360];
	add.s32 	%r98, %r83, %r82;
	add.s32 	%r99, %r84, %r98;
	add.s32 	%r100, %r85, %r99;
	add.s32 	%r101, %r86, %r100;
	add.s32 	%r102, %r87, %r101;
	add.s32 	%r103, %r88, %r102;
	add.s32 	%r104, %r89, %r103;
	add.s32 	%r105, %r90, %r104;
	add.s32 	%r106, %r91, %r105;
	add.s32 	%r107, %r92, %r106;
	add.s32 	%r108, %r93, %r107;
	add.s32 	%r109, %r94, %r108;
	add.s32 	%r110, %r95, %r109;
	add.s32 	%r111, %r96, %r110;
	add.s32 	%r469, %r97, %r111;
	add.s64 	%rd8, %rd19, -4096;
	setp.lt.u64 	%p3, %rd8, 4096;
	mov.b64 	%rd53, 4096;
	@%p3 bra 	$L__BB5_32;
	mov.b64 	%rd53, 4096;
$L__BB5_30:
	shl.b64 	%rd24, %rd53, 2;
	add.s64 	%rd25, %rd7, %rd24;
	ld.global.u32 	%r112, [%rd25];
	ld.global.u32 	%r113, [%rd25+1024];
	ld.global.u32 	%r114, [%rd25+2048];
	ld.global.u32 	%r115, [%rd25+3072];
	ld.global.u32 	%r116, [%rd25+4096];
	ld.global.u32 	%r117, [%rd25+5120];
	ld.global.u32 	%r118, [%rd25+6144];
	ld.global.u32 	%r119, [%rd25+7168];
	ld.global.u32 	%r120, [%rd25+8192];
	ld.global.u32 	%r121, [%rd25+9216];
	ld.global.u32 	%r122, [%rd25+10240];
	ld.global.u32 	%r123, [%rd25+11264];
	ld.global.u32 	%r124, [%rd25+12288];
	ld.global.u32 	%r125, [%rd25+13312];
	ld.global.u32 	%r126, [%rd25+14336];
	ld.global.u32 	%r127, [%rd25+15360];
	add.s32 	%r128, %r112, %r469;
	add.s32 	%r129, %r113, %r128;
	add.s32 	%r130, %r114, %r129;
	add.s32 	%r131, %r115, %r130;
	add.s32 	%r132, %r116, %r131;
	add.s32 	%r133, %r117, %r132;
	add.s32 	%r134, %r118, %r133;
	add.s32 	%r135, %r119, %r134;
	add.s32 	%r136, %r120, %r135;
	add.s32 	%r137, %r121, %r136;
	add.s32 	%r138, %r122, %r137;
	add.s32 	%r139, %r123, %r138;
	add.s32 	%r140, %r124, %r139;
	add.s32 	%r141, %r125, %r140;
	add.s32 	%r142, %r126, %r141;
	add.s32 	%r469, %r127, %r142;
	sub.s64 	%rd26, %rd19, %rd53;
	setp.lt.u64 	%p4, %rd26, 4096;
	@%p4 bra 	$L__BB5_45;
	add.s64 	%rd53, %rd53, 4096;
	setp.le.u64 	%p5, %rd53, %rd8;
	@%p5 bra 	$L__BB5_30;
$L__BB5_32:
	setp.le.u64 	%p6, %rd19, %rd53;
	cvt.u32.u64 	%r143, %rd53;
	cvt.u32.u64 	%r144, %rd19;
	sub.s32 	%r145, %r144, %r143;
	setp.ge.s32 	%p7, %r43, %r145;
	or.pred  	%p8, %p6, %p7;
	@%p8 bra 	$L__BB5_45;
	not.b32 	%r149, %r43;
	add.s32 	%r150, %r149, %r144;
	sub.s32 	%r152, %r150, %r143;
	shr.u32 	%r153, %r152, 8;
	add.s32 	%r48, %r153, 1;
	and.b32  	%r49, %r48, 15;
	setp.lt.u32 	%p9, %r152, 3840;
	mov.u32 	%r459, %r43;
	@%p9 bra 	$L__BB5_36;
	and.b32  	%r154, %r48, 33554416;
	neg.s32 	%r455, %r154;
	add.s64 	%rd27, %rd53, %rd6;
	shl.b64 	%rd28, %rd27, 2;
	add.s64 	%rd29, %rd28, %rd2;
	add.s64 	%rd54, %rd29, 8192;
	mov.u32 	%r459, %r43;
$L__BB5_35:
	.pragma "nounroll";
	ld.global.u32 	%r155, [%rd54+-8192];
	add.s32 	%r156, %r155, %r469;
	ld.global.u32 	%r157, [%rd54+-7168];
	add.s32 	%r158, %r157, %r156;
	ld.global.u32 	%r159, [%rd54+-6144];
	add.s32 	%r160, %r159, %r158;
	ld.global.u32 	%r161, [%rd54+-5120];
	add.s32 	%r162, %r161, %r160;
	ld.global.u32 	%r163, [%rd54+-4096];
	add.s32 	%r164, %r163, %r162;
	ld.global.u32 	%r165, [%rd54+-3072];
	add.s32 	%r166, %r165, %r164;
	ld.global.u32 	%r167, [%rd54+-2048];
	add.s32 	%r168, %r167, %r166;
	ld.global.u32 	%r169, [%rd54+-1024];
	add.s32 	%r170, %r169, %r168;
	ld.global.u32 	%r171, [%rd54];
	add.s32 	%r172, %r171, %r170;
	ld.global.u32 	%r173, [%rd54+1024];
	add.s32 	%r174, %r173, %r172;
	ld.global.u32 	%r175, [%rd54+2048];
	add.s32 	%r176, %r175, %r174;
	ld.global.u32 	%r177, [%rd54+3072];
	add.s32 	%r178, %r177, %r176;
	ld.global.u32 	%r179, [%rd54+4096];
	add.s32 	%r180, %r179, %r178;
	ld.global.u32 	%r181, [%rd54+5120];
	add.s32 	%r182, %r181, %r180;
	ld.global.u32 	%r183, [%rd54+6144];
	add.s32 	%r184, %r183, %r182;
	ld.global.u32 	%r185, [%rd54+7168];
	add.s32 	%r469, %r185, %r184;
	add.s32 	%r459, %r459, 4096;
	add.s32 	%r455, %r455, 16;
	add.s64 	%rd54, %rd54, 16384;
	setp.ne.s32 	%p10, %r455, 0;
	@%p10 bra 	$L__BB5_35;
$L__BB5_36:
	setp.eq.s32 	%p11, %r49, 0;
	@%p11 bra 	$L__BB5_45;
	and.b32  	%r60, %r48, 7;
	setp.lt.u32 	%p12, %r49, 8;
	@%p12 bra 	$L__BB5_39;
	cvt.u64.u32 	%rd30, %r459;
	add.s64 	%rd31, %rd53, %rd30;
	shl.b64 	%rd32, %rd31, 2;
	add.s64 	%rd33, %rd2, %rd32;
	ld.global.u32 	%r187, [%rd33];
	add.s32 	%r188, %r187, %r469;
	ld.global.u32 	%r189, [%rd33+1024];
	add.s32 	%r190, %r189, %r188;
	ld.global.u32 	%r191, [%rd33+2048];
	add.s32 	%r192, %r191, %r190;
	ld.global.u32 	%r193, [%rd33+3072];
	add.s32 	%r194, %r193, %r192;
	ld.global.u32 	%r195, [%rd33+4096];
	add.s32 	%r196, %r195, %r194;
	ld.global.u32 	%r197, [%rd33+5120];
	add.s32 	%r198, %r197, %r196;
	ld.global.u32 	%r199, [%rd33+6144];
	add.s32 	%r200, %r199, %r198;
	ld.global.u32 	%r201, [%rd33+7168];
	add.s32 	%r469, %r201, %r200;
	add.s32 	%r459, %r459, 2048;
$L__BB5_39:
	setp.eq.s32 	%p13, %r60, 0;
	@%p13 bra 	$L__BB5_45;
	and.b32  	%r66, %r48, 3;
	setp.lt.u32 	%p14, %r60, 4;
	@%p14 bra 	$L__BB5_42;
	cvt.u64.u32 	%rd34, %r459;
	add.s64 	%rd35, %rd53, %rd34;
	shl.b64 	%rd36, %rd35, 2;
	add.s64 	%rd37, %rd2, %rd36;
	ld.global.u32 	%r203, [%rd37];
	add.s32 	%r204, %r203, %r469;
	ld.global.u32 	%r205, [%rd37+1024];
	add.s32 	%r206, %r205, %r204;
	ld.global.u32 	%r207, [%rd37+2048];
	add.s32 	%r208, %r207, %r206;
	ld.global.u32 	%r209, [%rd37+3072];
	add.s32 	%r469, %r209, %r208;
	add.s32 	%r459, %r459, 1024;
$L__BB5_42:
	setp.eq.s32 	%p15, %r66, 0;
	@%p15 bra 	$L__BB5_45;
	cvt.u64.u32 	%rd38, %r459;
	add.s64 	%rd39, %rd53, %rd38;
	shl.b64 	%rd40, %rd39, 2;
	add.s64 	%rd55, %rd2, %rd40;
	neg.s32 	%r467, %r66;
$L__BB5_44:
	.pragma "nounroll";
	ld.global.u32 	%r210, [%rd55];
	add.s32 	%r469, %r210, %r469;
	add.s64 	%rd55, %rd55, 1024;
	add.s32 	%r467, %r467, 1;
	setp.ne.s32 	%p16, %r467, 0;
	@%p16 bra 	$L__BB5_44;
$L__BB5_45:
	// begin inline asm
	mov.u32 %r211, %laneid;
	// end inline asm
	mov.b32 	%r214, 1;
	mov.b32 	%r235, 31;
	mov.b32 	%r236, -1;
	// begin inline asm
	shfl.sync.down.b32 %r212, %r469, %r214, %r235, %r236;
	// end inline asm
	setp.gt.s32 	%p17, %r211, 30;
	selp.b32 	%r237, 0, %r212, %p17;
	add.s32 	%r218, %r237, %r469;
	mov.b32 	%r219, 2;
	// begin inline asm
	shfl.sync.down.b32 %r217, %r218, %r219, %r235, %r236;
	// end inline asm
	setp.gt.s32 	%p18, %r211, 29;
	selp.b32 	%r238, 0, %r217, %p18;
	add.s32 	%r223, %r218, %r238;
	mov.b32 	%r224, 4;
	// begin inline asm
	shfl.sync.down.b32 %r222, %r223, %r224, %r235, %r236;
	// end inline asm
	setp.gt.s32 	%p19, %r211, 27;
	selp.b32 	%r239, 0, %r222, %p19;
	add.s32 	%r228, %r223, %r239;
	mov.b32 	%r229, 8;
	// begin inline asm
	shfl.sync.down.b32 %r227, %r228, %r229, %r235, %r236;
	// end inline asm
	setp.gt.s32 	%p20, %r211, 23;
	selp.b32 	%r240, 0, %r227, %p20;
	add.s32 	%r233, %r228, %r240;
	mov.b32 	%r234, 16;
	// begin inline asm
	shfl.sync.down.b32 %r232, %r233, %r234, %r235, %r236;
	// end inline asm
	setp.gt.s32 	%p21, %r211, 15;
	selp.b32 	%r241, 0, %r232, %p21;
	add.s32 	%r470, %r233, %r241;
	setp.ne.s32 	%p22, %r211, 0;
	@%p22 bra 	$L__BB5_47;
	shr.u32 	%r242, %r43, 3;
	and.b32  	%r243, %r242, 124;
	mov.u32 	%r244, _ZZN3cub18CUB_300001_SM_10006detail6reduce28DeviceReduceSingleTileKernelINS2_10policy_hubIiyN4cuda3std3__44plusIiEEE10Policy1000EN6thrust24THRUST_300001_SM_1000_NS6detail15normal_iteratorINSD_10device_ptrIjEEEEPiyS9_iiNS7_10__identityEEEvT0_T1_T2_T3_T4_T6_E12temp_storage;
	add.s32 	%r245, %r244, %r243;
	st.shared.u32 	[%r245+8], %r470;
$L__BB5_47:
	bar.sync 	0;
	setp.ne.s32 	%p23, %r43, 0;
	@%p23 bra 	$L__BB5_49;
	ld.shared.u32 	%r246, [_ZZN3cub18CUB_300001_SM_10006detail6reduce28DeviceReduceSingleTileKernelINS2_10policy_hubIiyN4cuda3std3__44plusIiEEE10Policy1000EN6thrust24THRUST_300001_SM_1000_NS6detail15normal_iteratorINSD_10device_ptrIjEEEEPiyS9_iiNS7_10__identityEEEvT0_T1_T2_T3_T4_T6_E12temp_storage+12];
	add.s32 	%r247, %r246, %r470;
	ld.shared.u32 	%r248, [_ZZN3cub18CUB_300001_SM_10006detail6reduce28DeviceReduceSingleTileKernelINS2_10policy_hubIiyN4cuda3std3__44plusIiEEE10Policy1000EN6thrust24THRUST_300001_SM_1000_NS6detail15normal_iteratorINSD_10device_ptrIjEEEEPiyS9_iiNS7_10__identityEEEvT0_T1_T2_T3_T4_T6_E12temp_storage+16];
	add.s32 	%r249, %r247, %r248;
	ld.shared.u32 	%r250, [_ZZN3cub18CUB_300001_SM_10006detail6reduce28DeviceReduceSingleTileKernelINS2_10policy_hubIiyN4cuda3std3__44plusIiEEE10Policy1000EN6thrust24THRUST_300001_SM_1000_NS6detail15normal_iteratorINSD_10device_ptrIjEEEEPiyS9_iiNS7_10__identityEEEvT0_T1_T2_T3_T4_T6_E12temp_storage+20];
	add.s32 	%r251, %r249, %r250;
	ld.shared.u32 	%r252, [_ZZN3cub18CUB_300001_SM_10006detail6reduce28DeviceReduceSingleTileKernelINS2_10policy_hubIiyN4cuda3std3__44plusIiEEE10Policy1000EN6thrust24THRUST_300001_SM_1000_NS6detail15normal_iteratorINSD_10device_ptrIjEEEEPiyS9_iiNS7_10__identityEEEvT0_T1_T2_T3_T4_T6_E12temp_storage+24];
	add.s32 	%r253, %r251, %r252;
	ld.shared.u32 	%r254, [_ZZN3cub18CUB_300001_SM_10006detail6reduce28DeviceReduceSingleTileKernelINS2_10policy_hubIiyN4cuda3std3__44plusIiEEE10Policy1000EN6thrust24THRUST_300001_SM_1000_NS6detail15normal_iteratorINSD_10device_ptrIjEEEEPiyS9_iiNS7_10__identityEEEvT0_T1_T2_T3_T4_T6_E12temp_storage+28];
	add.s32 	%r255, %r253, %r254;
	ld.shared.u32 	%r256, [_ZZN3cub18CUB_300001_SM_10006detail6reduce28DeviceReduceSingleTileKernelINS2_10policy_hubIiyN4cuda3std3__44plusIiEEE10Policy1000EN6thrust24THRUST_300001_SM_1000_NS6detail15normal_iteratorINSD_10device_ptrIjEEEEPiyS9_iiNS7_10__identityEEEvT0_T1_T2_T3_T4_T6_E12temp_storage+32];
	add.s32 	%r257, %r255, %r256;
	ld.shared.u32 	%r258, [_ZZN3cub18CUB_300001_SM_10006detail6reduce28DeviceReduceSingleTileKernelINS2_10policy_hubIiyN4cuda3std3__44plusIiEEE10Policy1000EN6thrust24THRUST_300001_SM_1000_NS6detail15normal_iteratorINSD_10device_ptrIjEEEEPiyS9_iiNS7_10__identityEEEvT0_T1_T2_T3_T4_T6_E12temp_storage+36];
	add.s32 	%r470, %r257, %r258;
$L__BB5_49:
	mov.u32 	%r432, %tid.x;
	setp.ne.s32 	%p57, %r432, 0;
	@%p57 bra 	$L__BB5_51;
	add.s32 	%r433, %r470, %r81;
	st.global.u32 	[%rd1], %r433;
$L__BB5_51:
	ret;

}
	// .globl	_ZN3cub18CUB_300001_SM_10006detail6reduce18DeviceReduceKernelINS2_10policy_hubIiyN4cuda3std3__44plusIiEEE10Policy1000EN6thrust24THRUST_300001_SM_1000_NS6detail15normal_iteratorINSD_10device_ptrIjEEEEyS9_iNS7_10__identityEEEvT0_PT3_T1_NS0_13GridEvenShareISN_EET2_T4_
.visible .entry _ZN3cub18CUB_300001_SM_10006detail6reduce18DeviceReduceKernelINS2_10policy_hubIiyN4cuda3std3__44plusIiEEE10Policy1000EN6thrust24THRUST_300001_SM_1000_NS6detail15normal_iteratorINSD_10device_ptrIjEEEEyS9_iNS7_10__identityEEEvT0_PT3_T1_NS0_13GridEvenShareISN_EET2_T4_(
	.param .align 8 .b8 _ZN3cub18CUB_300001_SM_10006detail6reduce18DeviceReduceKernelINS2_10policy_hubIiyN4cuda3std3__44plusIiEEE10Policy1000EN6thrust24THRUST_300001_SM_1000_NS6detail15normal_iteratorINSD_10device_ptrIjEEEEyS9_iNS7_10__identityEEEvT0_PT3_T1_NS0_13GridEvenShareISN_EET2_T4__param_0[8],
	.param .u64 .ptr .align 1 _ZN3cub18CUB_300001_SM_10006detail6reduce18DeviceReduceKernelINS2_10policy_hubIiyN4cuda3std3__44plusIiEEE10Policy1000EN6thrust24THRUST_300001_SM_1000_NS6detail15normal_iteratorINSD_10device_ptrIjEEEEyS9_iNS7_10__identityEEEvT0_PT3_T1_NS0_13GridEvenShareISN_EET2_T4__param_1,
	.param .u64 _ZN3cub18CUB_300001_SM_10006detail6reduce18DeviceReduceKernelINS2_10policy_hubIiyN4cuda3std3__44plusIiEEE10Policy1000EN6thrust24THRUST_300001_SM_1000_NS6detail15normal_iteratorINSD_10device_ptrIjEEEEyS9_iNS7_10__identityEEEvT0_PT3_T1_NS0_13GridEvenShareISN_EET2_T4__param_2,
	.param .align 8 .b8 _ZN3cub18CUB_300001_SM_10006detail6reduce18DeviceReduceKernelINS2_10policy_hubIiyN4cuda3std3__44plusIiEEE10Policy1000EN6thrust24THRUST_300001_SM_1000_NS6detail15normal_iteratorINSD_10device_ptrIjEEEEyS9_iNS7_10__identityEEEvT0_PT3_T1_NS0_13GridEvenShareISN_EET2_T4__param_3[72],
	.param .align 1 .b8 _ZN3cub18CUB_300001_SM_10006detail6reduce18DeviceReduceKernelINS2_10policy_hubIiyN4cuda3std3__44plusIiEEE10Policy1000EN6thrust24THRUST_300001_SM_1000_NS6detail15normal_iteratorINSD_10device_ptrIjEEEEyS9_iNS7_10__identityEEEvT0_PT3_T1_NS0_13GridEvenShareISN_EET2_T4__param_4[1],
	.param .align 1 .b8 _ZN3cub18CUB_300001_SM_10006detail6reduce18DeviceReduceKernelINS2_10policy_hubIiyN4cuda3std3__44plusIiEEE10Policy1000EN6thrust24THRUST_300001_SM_1000_NS6detail15normal_iteratorINSD_10device_ptrIjEEEEyS9_iNS7_10__identityEEEvT0_PT3_T1_NS0_13GridEvenShareISN_EET2_T4__param_5[1]
)
.maxntid 256
{
	.reg .pred 	%p<57>;
	.reg .b16 	%rs<4>;
	.reg .b32 	%r<502>;
	.reg .b64 	%rd<78>;
	// demoted variable
	.shared .align 4 .b8 _ZZN3cub18CUB_300001_SM_10006detail6reduce18DeviceReduceKernelINS2_10policy_hubIiyN4cuda3std3__44plusIiEEE10Policy1000EN6thrust24THRUST_300001_SM_1000_NS6detail15normal_iteratorINSD_10device_ptrIjEEEEyS9_iNS7_10__identityEEEvT0_PT3_T1_NS0_13GridEvenShareISN_EET2_T4_E12temp_storage[44];
	ld.param.u64 	%rd1, [_ZN3cub18CUB_300001_SM_10006detail6reduce18DeviceReduceKernelINS2_10policy_hubIiyN4cuda3std3__44plusIiEEE10Policy1000EN6thrust24THRUST_300001_SM_1000_NS6detail15normal_iteratorINSD_10device_ptrIjEEEEyS9_iNS7_10__identityEEEvT0_PT3_T1_NS0_13GridEvenShareISN_EET2_T4__param_3+32];
	ld.param.u32 	%r1, [_ZN3cub18CUB_300001_SM_10006detail6reduce18DeviceReduceKernelINS2_10policy_hubIiyN4cuda3std3__44plusIiEEE10Policy1000EN6thrust24THRUST_300001_SM_1000_NS6detail15normal_iteratorINSD_10device_ptrIjEEEEyS9_iNS7_10__identityEEEvT0_PT3_T1_NS0_13GridEvenShareISN_EET2_T4__param_3+40];
	ld.param.u64 	%rd25, [_ZN3cub18CUB_300001_SM_10006detail6reduce18DeviceReduceKernelINS2_10policy_hubIiyN4cuda3std3__44plusIiEEE10Policy1000EN6thrust24THRUST_300001_SM_1000_NS6detail15normal_iteratorINSD_10device_ptrIjEEEEyS9_iNS7_10__identityEEEvT0_PT3_T1_NS0_13GridEvenShareISN_EET2_T4__param_0];
	cvta.to.global.u64 	%rd2, %rd25;
	mov.u32 	%r2, %ctaid.x;
	shl.b32 	%r88, %r1, 12;
	cvt.s64.s32 	%rd3, %r88;
	shl.b32 	%r89, %r2, 12;
	cvt.u64.u32 	%rd4, %r89;
	sub.s64 	%rd5, %rd1, %rd4;
	setp.gt.u64 	%p1, %rd5, 4095;
	@%p1 bra 	$L__BB6_25;
	cvt.u32.u64 	%r287, %rd4;
	cvt.u32.u64 	%r3, %rd1;
	sub.s32 	%r4, %r3, %r287;
	mov.u32 	%r5, %tid.x;
	setp.ge.s32 	%p23, %r5, %r4;
	mov.b32 	%r482, 0;
	mov.u32 	%r471, %r5;
	@%p23 bra 	$L__BB6_3;
	add.s32 	%r289, %r287, %r5;
	mul.wide.u32 	%rd51, %r289, 4;
	add.s64 	%rd52, %rd2, %rd51;
	ld.global.u32 	%r482, [%rd52];
	add.s32 	%r471, %r5, 256;
$L__BB6_3:
	setp.ge.s32 	%p24, %r471, %r4;
	@%p24 bra 	$L__BB6_16;
	not.b32 	%r292, %r471;
	add.s32 	%r293, %r292, %r3;
	sub.s32 	%r294, %r293, %r287;
	shr.u32 	%r295, %r294, 8;
	add.s32 	%r10, %r295, 1;
	and.b32  	%r11, %r10, 15;
	setp.lt.u32 	%p25, %r294, 3840;
	@%p25 bra 	$L__BB6_7;
	and.b32  	%r296, %r10, 33554416;
	neg.s32 	%r467, %r296;
	mul.wide.u32 	%rd53, %r2, 16384;
	mul.wide.u32 	%rd54, %r471, 4;
	or.b64  	%rd55, %rd53, %rd54;
	add.s64 	%rd56, %rd55, %rd2;
	add.s64 	%rd72, %rd56, 8192;
$L__BB6_6:
	.pragma "nounroll";
	ld.global.u32 	%r297, [%rd72+-8192];
	add.s32 	%r298, %r297, %r482;
	ld.global.u32 	%r299, [%rd72+-7168];
	add.s32 	%r300, %r299, %r298;
	ld.global.u32 	%r301, [%rd72+-6144];
	add.s32 	%r302, %r301, %r300;
	ld.global.u32 	%r303, [%rd72+-5120];
	add.s32 	%r304, %r303, %r302;
	ld.global.u32 	%r305, [%rd72+-4096];
	add.s32 	%r306, %r305, %r304;
	ld.global.u32 	%r307, [%rd72+-3072];
	add.s32 	%r308, %r307, %r306;
	ld.global.u32 	%r309, [%rd72+-2048];
	add.s32 	%r310, %r309, %r308;
	ld.global.u32 	%r311, [%rd72+-1024];
	add.s32 	%r312, %r311, %r310;
	ld.global.u32 	%r313, [%rd72];
	add.s32 	%r314, %r313, %r312;
	ld.global.u32 	%r315, [%rd72+1024];
	add.s32 	%r316, %r315, %r314;
	ld.global.u32 	%r317, [%rd72+2048];
	add.s32 	%r318, %r317, %r316;
	ld.global.u32 	%r319, [%rd72+3072];
	add.s32 	%r320, %r319, %r318;
	ld.global.u32 	%r321, [%rd72+4096];
	add.s32 	%r322, %r321, %r320;
	ld.global.u32 	%r323, [%rd72+5120];
	add.s32 	%r324, %r323, %r322;
	ld.global.u32 	%r325, [%rd72+6144];
	add.s32 	%r326, %r325, %r324;
	ld.global.u32 	%r327, [%rd72+7168];
	add.s32 	%r482, %r327, %r326;
	add.s32 	%r471, %r471, 4096;
	add.s32 	%r467, %r467, 16;
	add.s64 	%rd72, %rd72, 16384;
	setp.ne.s32 	%p26, %r467, 0;
	@%p26 bra 	$L__BB6_6;
$L__BB6_7:
	setp.eq.s32 	%p27, %r11, 0;
	@%p27 bra 	$L__BB6_16;
	and.b32  	%r22, %r10, 7;
	setp.lt.u32 	%p28, %r11, 8;
	@%p28 bra 	$L__BB6_10;
	cvt.s64.s32 	%rd57, %r471;
	add.s64 	%rd58, %rd57, %rd4;
	shl.b64 	%rd59, %rd58, 2;
	add.s64 	%rd60, %rd2, %rd59;
	ld.global.u32 	%r329, [%rd60];
	add.s32 	%r330, %r329, %r482;
	ld.global.u32 	%r331, [%rd60+1024];
	add.s32 	%r332, %r331, %r330;
	ld.global.u32 	%r333, [%rd60+2048];
	add.s32 	%r334, %r333, %r332;
	ld.global.u32 	%r335, [%rd60+3072];
	add.s32 	%r336, %r335, %r334;
	ld.global.u32 	%r337, [%rd60+4096];
	add.s32 	%r338, %r337, %r336;
	ld.global.u32 	%r339, [%rd60+5120];
	add.s32 	%r340, %r339, %r338;
	ld.global.u32 	%r341, [%rd60+6144];
	add.s32 	%r342, %r341, %r340;
	ld.global.u32 	%r343, [%rd60+7168];
	add.s32 	%r482, %r343, %r342;
	add.s32 	%r471, %r471, 2048;
$L__BB6_10:
	setp.eq.s32 	%p29, %r22, 0;
	@%p29 bra 	$L__BB6_16;
	and.b32  	%r28, %r10, 3;
	setp.lt.u32 	%p30, %r22, 4;
	@%p30 bra 	$L__BB6_13;
	cvt.s64.s32 	%rd61, %r471;
	add.s64 	%rd62, %rd61, %rd4;
	shl.b64 	%rd63, %rd62, 2;
	add.s64 	%rd64, %rd2, %rd63;
	ld.global.u32 	%r345, [%rd64];
	add.s32 	%r346, %r345, %r482;
	ld.global.u32 	%r347, [%rd64+1024];
	add.s32 	%r348, %r347, %r346;
	ld.global.u32 	%r349, [%rd64+2048];
	add.s32 	%r350, %r349, %r348;
	ld.global.u32 	%r351, [%rd64+3072];
	add.s32 	%r482, %r351, %r350;
	add.s32 	%r471, %r471, 1024;
$L__BB6_13:
	setp.eq.s32 	%p31, %r28, 0;
	@%p31 bra 	$L__BB6_16;
	mul.wide.u32 	%rd65, %r2, 16384;
	add.s64 	%rd9, %rd2, %rd65;
	neg.s32 	%r479, %r28;
$L__BB6_15:
	.pragma "nounroll";
	mul.wide.s32 	%rd66, %r471, 4;
	add.s64 	%rd67, %rd9, %rd66;
	ld.global.u32 	%r352, [%rd67];
	add.s32 	%r482, %r352, %r482;
	add.s32 	%r471, %r471, 256;
	add.s32 	%r479, %r479, 1;
	setp.ne.s32 	%p32, %r479, 0;
	@%p32 bra 	$L__BB6_15;
$L__BB6_16:
	setp.lt.s32 	%p33, %r4, 256;
	@%p33 bra 	$L__BB6_21;
	// begin inline asm
	mov.u32 %r416, %laneid;
	// end inline asm
	mov.b32 	%r419, 1;
	mov.b32 	%r440, 31;
	mov.b32 	%r441, -1;
	// begin inline asm
	shfl.sync.down.b32 %r417, %r482, %r419, %r440, %r441;
	// end inline asm
	setp.gt.s32 	%p49, %r416, 30;
	selp.b32 	%r442, 0, %r417, %p49;
	add.s32 	%r423, %r442, %r482;
	mov.b32 	%r424, 2;
	// begin inline asm
	shfl.sync.down.b32 %r422, %r423, %r424, %r440, %r441;
	// end inline asm
	setp.gt.s32 	%p50, %r416, 29;
	selp.b32 	%r443, 0, %r422, %p50;
	add.s32 	%r428, %r423, %r443;
	mov.b32 	%r429, 4;
	// begin inline asm
	shfl.sync.down.b32 %r427, %r428, %r429, %r440, %r441;
	// end inline asm
	setp.gt.s32 	%p51, %r416, 27;
	selp.b32 	%r444, 0, %r427, %p51;
	add.s32 	%r433, %r428, %r444;
	mov.b32 	%r434, 8;
	// begin inline asm
	shfl.sync.down.b32 %r432, %r433, %r434, %r440, %r441;
	// end inline asm
	setp.gt.s32 	%p52, %r416, 23;
	selp.b32 	%r445, 0, %r432, %p52;
	add.s32 	%r438, %r433, %r445;
	mov.b32 	%r439, 16;
	// begin inline asm
	shfl.sync.down.b32 %r437, %r438, %r439, %r440, %r441;
	// end inline asm
	setp.gt.s32 	%p53, %r416, 15;
	selp.b32 	%r446, 0, %r437, %p53;
	add.s32 	%r501, %r438, %r446;
	setp.ne.s32 	%p54, %r416, 0;
	@%p54 bra 	$L__BB6_19;
	shr.u32 	%r447, %r5, 3;
	and.b32  	%r448, %r447, 124;
	mov.u32 	%r449, _ZZN3cub18CUB_300001_SM_10006detail6reduce18DeviceReduceKernelINS2_10policy_hubIiyN4cuda3std3__44plusIiEEE10Policy1000EN6thrust24THRUST_300001_SM_1000_NS6detail15normal_iteratorINSD_10device_ptrIjEEEEyS9_iNS7_10__identityEEEvT0_PT3_T1_NS0_13GridEvenShareISN_EET2_T4_E12temp_storage;
	add.s32 	%r450, %r449, %r448;
	st.shared.u32 	[%r450+8], %r501;
$L__BB6_19:
	bar.sync 	0;
	setp.ne.s32 	%p55, %r5, 0;
	@%p55 bra 	$L__BB6_46;
	ld.shared.u32 	%r451, [_ZZN3cub18CUB_300001_SM_10006detail6reduce18DeviceReduceKernelINS2_10policy_hubIiyN4cuda3std3__44plusIiEEE10Policy1000EN6thrust24THRUST_300001_SM_1000_NS6detail15normal_iteratorINSD_10device_ptrIjEEEEyS9_iNS7_10__identityEEEvT0_PT3_T1_NS0_13GridEvenShareISN_EET2_T4_E12temp_storage+12];
	add.s32 	%r452, %r451, %r501;
	ld.shared.u32 	%r453, [_ZZN3cub18CUB_300001_SM_10006detail6reduce18DeviceReduceKernelINS2_10policy_hubIiyN4cuda3std3__44plusIiEEE10Policy1000EN6thrust24THRUST_300001_SM_1000_NS6detail15normal_iteratorINSD_10device_ptrIjEEEEyS9_iNS7_10__identityEEEvT0_PT3_T1_NS0_13GridEvenShareISN_EET2_T4_E12temp_storage+16];
	add.s32 	%r454, %r452, %r453;
	ld.shared.u32 	%r455, [_ZZN3cub18CUB_300001_SM_10006detail6reduce18DeviceReduceKernelINS2_10policy_hubIiyN4cuda3std3__44plusIiEEE10Policy1000EN6thrust24THRUST_300001_SM_1000_NS6detail15normal_iteratorINSD_10device_ptrIjEEEEyS9_iNS7_10__identityEEEvT0_PT3_T1_NS0_13GridEvenShareISN_EET2_T4_E12temp_storage+20];
	add.s32 	%r456, %r454, %r455;
	ld.shared.u32 	%r457, [_ZZN3cub18CUB_300001_SM_10006detail6reduce18DeviceReduceKernelINS2_10policy_hubIiyN4cuda3std3__44plusIiEEE10Policy1000EN6thrust24THRUST_300001_SM_1000_NS6detail15normal_iteratorINSD_10device_ptrIjEEEEyS9_iNS7_10__identityEEEvT0_PT3_T1_NS0_13GridEvenShareISN_EET2_T4_E12temp_storage+24];
	add.s32 	%r458, %r456, %r457;
	ld.shared.u32 	%r459, [_ZZN3cub18CUB_300001_SM_10006detail6reduce18DeviceReduceKernelINS2_10policy_hubIiyN4cuda3std3__44plusIiEEE10Policy1000EN6thrust24THRUST_300001_SM_1000_NS6detail15normal_iteratorINSD_10device_ptrIjEEEEyS9_iNS7_10__identityEEEvT0_PT3_T1_NS0_13GridEvenShareISN_EET2_T4_E12temp_storage+28];
	add.s32 	%r460, %r458, %r459;
	ld.shared.u32 	%r461, [_ZZN3cub18CUB_300001_SM_10006detail6reduce18DeviceReduceKernelINS2_10policy_hubIiyN4cuda3std3__44plusIiEEE10Policy1000EN6thrust24THRUST_300001_SM_1000_NS6detail15normal_iteratorINSD_10device_ptrIjEEEEyS9_iNS7_10__identityEEEvT0_PT3_T1_NS0_13GridEvenShareISN_EET2_T4_E12temp_storage+32];
	add.s32 	%r462, %r460, %r461;
	ld.shared.u32 	%r463, [_ZZN3cub18CUB_300001_SM_10006detail6reduce18DeviceReduceKernelINS2_10policy_hubIiyN4cuda3std3__44plusIiEEE10Policy1000EN6thrust24THRUST_300001_SM_1000_NS6detail15normal_iteratorINSD_10device_ptrIjEEEEyS9_iNS7_10__identityEEEvT0_PT3_T1_NS0_13GridEvenShareISN_EET2_T4_E12temp_storage+36];
	add.s32 	%r501, %r462, %r463;
	bra.uni 	$L__BB6_46;
$L__BB6_21:
	// begin inline asm
	mov.u32 %r353, %laneid;
	// end inline asm
	and.b32  	%r379, %r5, 992;
	add.s32 	%r380, %r379, 32;
	setp.gt.s32 	%p34, %r380, %r4;
	not.b32 	%r381, %r379;
	add.s32 	%r382, %r4, %r381;
	selp.b32 	%r377, %r382, 31, %p34;
	mov.b32 	%r356, 1;
	mov.b32 	%r378, -1;
	// begin inline asm
	shfl.sync.down.b32 %r354, %r482, %r356, %r377, %r378;
	// end inline asm
	setp.lt.s32 	%p35, %r353, %r377;
	selp.b32 	%r383, %r354, 0, %p35;
	add.s32 	%r360, %r383, %r482;
	mov.b32 	%r361, 2;
	// begin inline asm
	shfl.sync.down.b32 %r359, %r360, %r361, %r377, %r378;
	// end inline asm
	add.s32 	%r384, %r353, 2;
	setp.gt.s32 	%p36, %r384, %r377;
	selp.b32 	%r385, 0, %r359, %p36;
	add.s32 	%r365, %r360, %r385;
	mov.b32 	%r366, 4;
	// begin inline asm
	shfl.sync.down.b32 %r364, %r365, %r366, %r377, %r378;
	// end inline asm
	add.s32 	%r386, %r353, 4;
	setp.gt.s32 	%p37, %r386, %r377;
	selp.b32 	%r387, 0, %r364, %p37;
	add.s32 	%r370, %r365, %r387;
	mov.b32 	%r371, 8;
	// begin inline asm
	shfl.sync.down.b32 %r369, %r370, %r371, %r377, %r378;
	// end inline asm
	add.s32 	%r388, %r353, 8;
	setp.gt.s32 	%p38, %r388, %r377;
	selp.b32 	%r389, 0, %r369, %p38;
	add.s32 	%r375, %r370, %r389;
	mov.b32 	%r376, 16;
	// begin inline asm
	shfl.sync.down.b32 %r374, %r375, %r376, %r377, %r378;
	// end inline asm
	add.s32 	%r390, %r353, 16;
	setp.gt.s32 	%p39, %r390, %r377;
	selp.b32 	%r391, 0, %r374, %p39;
	add.s32 	%r501, %r375, %r391;
	setp.ne.s32 	%p40, %r353, 0;
	@%p40 bra 	$L__BB6_23;
	shr.u32 	%r392, %r5, 3;
	and.b32  	%r393, %r392, 124;
	mov.u32 	%r394, _ZZN3cub18CUB_300001_SM_10006detail6reduce18DeviceReduceKernelINS2_10policy_hubIiyN4cuda3std3__44plusIiEEE10Policy1000EN6thrust24THRUST_300001_SM_1000_NS6detail15normal_iteratorINSD_10device_ptrIjEEEEyS9_iNS7_10__identityEEEvT0_PT3_T1_NS0_13GridEvenShareISN_EET2_T4_E12temp_storage;
	add.s32 	%r395, %r394, %r393;
	st.shared.u32 	[%r395+8], %r501;
$L__BB6_23:
	bar.sync 	0;
	setp.ne.s32 	%p41, %r5, 0;
	@%p41 bra 	$L__BB6_46;
	setp.gt.s32 	%p42, %r4, 32;
	ld.shared.u32 	%r396, [_ZZN3cub18CUB_300001_SM_10006detail6reduce18DeviceReduceKernelINS2_10policy_hubIiyN4cuda3std3__44plusIiEEE10Policy1000EN6thrust24THRUST_300001_SM_1000_NS6detail15normal_iteratorINSD_10device_ptrIjEEEEyS9_iNS7_10__identityEEEvT0_PT3_T1_NS0_13GridEvenShareISN_EET2_T4_E12temp_storage+12];
	selp.b32 	%r397, %r396, 0, %p42;
	add.s32 	%r398, %r397, %r501;
	setp.gt.s32 	%p43, %r4, 64;
	ld.shared.u32 	%r399, [_ZZN3cub18CUB_300001_SM_10006detail6reduce18DeviceReduceKernelINS2_10policy_hubIiyN4cuda3std3__44plusIiEEE10Policy1000EN6thrust24THRUST_300001_SM_1000_NS6detail15normal_iteratorINSD_10device_ptrIjEEEEyS9_iNS7_10__identityEEEvT0_PT3_T1_NS0_13GridEvenShareISN_EET2_T4_E12temp_storage+16];
	selp.b32 	%r400, %r399, 0, %p43;
	add.s32 	%r401, %r398, %r400;
	setp.gt.s32 	%p44, %r4, 96;
	ld.shared.u32 	%r402, [_ZZN3cub18CUB_300001_SM_10006detail6reduce18DeviceReduceKernelINS2_10policy_hubIiyN4cuda3std3__44plusIiEEE10Policy1000EN6thrust24THRUST_300001_SM_1000_NS6detail15normal_iteratorINSD_10device_ptrIjEEEEyS9_iNS7_10__identityEEEvT0_PT3_T1_NS0_13GridEvenShareISN_EET2_T4_E12temp_storage+20];
	selp.b32 	%r403, %r402, 0, %p44;
	add.s32 	%r404, %r401, %r403;
	setp.gt.s32 	%p45, %r4, 128;
	ld.shared.u32 	%r405, [_ZZN3cub18CUB_300001_SM_10006detail6reduce18DeviceReduceKernelINS2_10policy_hubIiyN4cuda3std3__44plusIiEEE10Policy1000EN6thrust24THRUST_300001_SM_1000_NS6detail15normal_iteratorINSD_10device_ptrIjEEEEyS9_iNS7_10__identityEEEvT0_PT3_T1_NS0_13GridEvenShareISN_EET2_T4_E12temp_storage+24];
	selp.b32 	%r406, %r405, 0, %p45;
	add.s32 	%r407, %r404, %r406;
	setp.gt.s32 	%p46, %r4, 160;
	ld.shared.u32 	%r408, [_ZZN3cub18CUB_300001_SM_10006detail6reduce18DeviceReduceKernelINS2_10policy_hubIiyN4cuda3std3__44plusIiEEE10Policy1000EN6thrust24THRUST_300001_SM_1000_NS6detail15normal_iteratorINSD_10device_ptrIjEEEEyS9_iNS7_10__identityEEEvT0_PT3_T1_NS0_13GridEvenShareISN_EET2_T4_E12temp_storage+28];
	selp.b32 	%r409, %r408, 0, %p46;
	add.s32 	%r410, %r407, %r409;
	setp.gt.s32 	%p47, %r4, 192;
	ld.shared.u32 	%r411, [_ZZN3cub18CUB_300001_SM_10006detail6reduce18DeviceReduceKernelINS2_10policy_hubIiyN4cuda3std3__44plusIiEEE10Policy1000EN6thrust24THRUST_300001_SM_1000_NS6detail15normal_iteratorINSD_10device_ptrIjEEEEyS9_iNS7_10__identityEEEvT0_PT3_T1_NS0_13GridEvenShareISN_EET2_T4_E12temp_storage+32];
	selp.b32 	%r412, %r411, 0, %p47;
	add.s32 	%r413, %r410, %r412;
	setp.gt.s32 	%p48, %r4, 224;
	ld.shared.u32 	%r414, [_ZZN3cub18CUB_300001_SM_10006detail6reduce18DeviceReduceKernelINS2_10policy_hubIiyN4cuda3std3__44plusIiEEE10Policy1000EN6thrust24THRUST_300001_SM_1000_NS6detail15normal_iteratorINSD_10device_ptrIjEEEEyS9_iNS7_10__identityEEEvT0_PT3_T1_NS0_13GridEvenShareISN_EET2_T4_E12temp_storage+36];
	selp.b32 	%r415, %r414, 0, %p48;
	add.s32 	%r501, %r413, %r415;
	bra.uni 	$L__BB6_46;
$L__BB6_25:
	cvt.u32.u64 	%r90, %rd4;
	mov.u32 	%r46, %tid.x;
	add.s32 	%r91, %r46, %r90;
	mul.wide.u32 	%rd26, %r91, 4;
	add.s64 	%rd27, %rd2, %rd26;
	ld.global.u32 	%r92, [%rd27];
	ld.global.u32 	%r93, [%rd27+1024];
	ld.global.u32 	%r94, [%rd27+2048];
	ld.global.u32 	%r95, [%rd27+3072];
	ld.global.u32 	%r96, [%rd27+4096];
	ld.global.u32 	%r97, [%rd27+5120];
	ld.global.u32 	%r98, [%rd27+6144];
	ld.global.u32 	%r99, [%rd27+7168];
	ld.global.u32 	%r100, [%rd27+8192];
	ld.global.u32 	%r101, [%rd27+9216];
	ld.global.u32 	%r102, [%rd27+10240];
	ld.global.u32 	%r103, [%rd27+11264];
	ld.global.u32 	%r104, [%rd27+12288];
	ld.global.u32 	%r105, [%rd27+13312];
	ld.global.u32 	%r106, [%rd27+14336];
	ld.global.u32 	%r107, [%rd27+15360];
	add.s32 	%r108, %r93, %r92;
	add.s32 	%r109, %r94, %r108;
	add.s32 	%r110, %r95, %r109;
	add.s32 	%r111, %r96, %r110;
	add.s32 	%r112, %r97, %r111;
	add.s32 	%r113, %r98, %r112;
	add.s32 	%r114, %r99, %r113;
	add.s32 	%r115, %r100, %r114;
	add.s32 	%r116, %r101, %r115;
	add.s32 	%r117, %r102, %r116;
	add.s32 	%r118, %r103, %r117;
	add.s32 	%r119, %r104, %r118;
	add.s32 	%r120, %r105, %r119;
	add.s32 	%r121, %r106, %r120;
	add.s32 	%r500, %r107, %r121;
	setp.lt.u64 	%p2, %rd5, %rd3;
	@%p2 bra 	$L__BB6_42;
	cvt.u32.u64 	%r123, %rd3;
	cvt.u64.u32 	%rd28, %r46;
	add.s64 	%rd74, %rd4, %rd3;
	cvt.u32.u64 	%r48, %rd1;
	not.b32 	%r125, %r46;
	add.s32 	%r126, %r125, %r48;
	sub.s32 	%r127, %r126, %r123;
	sub.s32 	%r483, %r127, %r90;
	add.s64 	%rd29, %rd74, %rd28;
	shl.b64 	%rd30, %rd29, 2;
	add.s64 	%rd31, %rd30, %rd2;
	add.s64 	%rd73, %rd31, 8192;
	mov.b32 	%r484, 0;
	shl.b32 	%r128, %r1, 12;
	mov.u64 	%rd75, %rd4;
$L__BB6_27:
	cvt.s64.s32 	%rd15, %r128;
	add.s64 	%rd75, %rd75, %rd15;
	add.s64 	%rd32, %rd1, -4096;
	setp.gt.u64 	%p3, %rd75, %rd32;
	@%p3 bra 	$L__BB6_29;
	shl.b32 	%r129, %r1, 12;
	cvt.s64.s32 	%rd33, %r129;
	cvt.u64.u32 	%rd34, %r46;
	add.s64 	%rd35, %rd75, %rd34;
	shl.b64 	%rd36, %rd35, 2;
	add.s64 	%rd37, %rd2, %rd36;
	ld.global.u32 	%r130, [%rd37];
	ld.global.u32 	%r131, [%rd37+1024];
	ld.global.u32 	%r132, [%rd37+2048];
	ld.global.u32 	%r133, [%rd37+3072];
	ld.global.u32 	%r134, [%rd37+4096];
	ld.global.u32 	%r135, [%rd37+5120];
	ld.global.u32 	%r136, [%rd37+6144];
	ld.global.u32 	%r137, [%rd37+7168];
	ld.global.u32 	%r138, [%rd37+8192];
	ld.global.u32 	%r139, [%rd37+9216];
	ld.global.u32 	%r140, [%rd37+10240];
	ld.global.u32 	%r141, [%rd37+11264];
	ld.global.u32 	%r142, [%rd37+12288];
	ld.global.u32 	%r143, [%rd37+13312];
	ld.global.u32 	%r144, [%rd37+14336];
	ld.global.u32 	%r145, [%rd37+15360];
	add.s32 	%r146, %r130, %r500;
	add.s32 	%r147, %r131, %r146;
	add.s32 	%r148, %r132, %r147;
	add.s32 	%r149, %r133, %r148;
	add.s32 	%r150, %r134, %r149;
	add.s32 	%r151, %r135, %r150;
	add.s32 	%r152, %r136, %r151;
	add.s32 	%r153, %r137, %r152;
	add.s32 	%r154, %r138, %r153;
	add.s32 	%r155, %r139, %r154;
	add.s32 	%r156, %r140, %r155;
	add.s32 	%r157, %r141, %r156;
	add.s32 	%r158, %r142, %r157;
	add.s32 	%r159, %r143, %r158;
	add.s32 	%r160, %r144, %r159;
	add.s32 	%r500, %r145, %r160;
	sub.s64 	%rd38, %rd1, %rd75;
	setp.lt.u64 	%p4, %rd38, %rd33;
	add.s32 	%r484, %r484, 1;
	add.s64 	%rd74, %rd74, %rd33;
	sub.s32 	%r483, %r483, %r129;
	mul.wide.s32 	%rd39, %r129, 4;
	add.s64 	%rd73, %rd73, %rd39;
	@%p4 bra 	$L__BB6_42;
	bra.uni 	$L__BB6_27;
$L__BB6_29:
	setp.le.u64 	%p5, %rd1, %rd75;
	cvt.u32.u64 	%r161, %rd75;
	cvt.u32.u64 	%r162, %rd1;
	sub.s32 	%r163, %r162, %r161;
	setp.ge.s32 	%p6, %r46, %r163;
	or.pred  	%p7, %p5, %p6;
	@%p7 bra 	$L__BB6_42;
	cvt.u32.u64 	%r166, %rd15;
	cvt.u32.u64 	%r167, %rd4;
	not.b32 	%r168, %r46;
	add.s32 	%r169, %r168, %r48;
	add.s32 	%r170, %r166, %r167;
	sub.s32 	%r171, %r169, %r170;
	mul.lo.s32 	%r172, %r1, %r484;
	shl.b32 	%r173, %r172, 12;
	sub.s32 	%r174, %r171, %r173;
	shr.u32 	%r175, %r174, 8;
	add.s32 	%r56, %r175, 1;
	and.b32  	%r57, %r56, 15;
	setp.lt.u32 	%p8, %r174, 3840;
	mov.u32 	%r490, %r46;
	@%p8 bra 	$L__BB6_33;
	shr.u32 	%r176, %r483, 8;
	add.s32 	%r177, %r176, 1;
	and.b32  	%r178, %r177, 33554416;
	neg.s32 	%r486, %r178;
	mov.u32 	%r490, %r46;
$L__BB6_32:
	.pragma "nounroll";
	ld.global.u32 	%r179, [%rd73+-8192];
	add.s32 	%r180, %r179, %r500;
	ld.global.u32 	%r181, [%rd73+-7168];
	add.s32 	%r182, %r181, %r180;
	ld.global.u32 	%r183, [%rd73+-6144];
	add.s32 	%r184, %r183, %r182;
	ld.global.u32 	%r185, [%rd73+-5120];
	add.s32 	%r186, %r185, %r184;
	ld.global.u32 	%r187, [%rd73+-4096];
	add.s32 	%r188, %r187, %r186;
	ld.global.u32 	%r189, [%rd73+-3072];
	add.s32 	%r190, %r189, %r188;
	ld.global.u32 	%r191, [%rd73+-2048];
	add.s32 	%r192, %r191, %r190;
	ld.global.u32 	%r193, [%rd73+-1024];
	add.s32 	%r194, %r193, %r192;
	ld.global.u32 	%r195, [%rd73];
	add.s32 	%r196, %r195, %r194;
	ld.global.u32 	%r197, [%rd73+1024];
	add.s32 	%r198, %r197, %r196;
	ld.global.u32 	%r199, [%rd73+2048];
	add.s32 	%r200, %r199, %r198;
	ld.global.u32 	%r201, [%rd73+3072];
	add.s32 	%r202, %r201, %r200;
	ld.global.u32 	%r203, [%rd73+4096];
	add.s32 	%r204, %r203, %r202;
	ld.global.u32 	%r205, [%rd73+5120];
	add.s32 	%r206, %r205, %r204;
	ld.global.u32 	%r207, [%rd73+6144];
	add.s32 	%r208, %r207, %r206;
	ld.global.u32 	%r209, [%rd73+7168];
	add.s32 	%r500, %r209, %r208;
	add.s32 	%r490, %r490, 4096;
	add.s32 	%r486, %r486, 16;
	add.s64 	%rd73, %rd73, 16384;
	setp.ne.s32 	%p9, %r486, 0;
	@%p9 bra 	$L__BB6_32;
$L__BB6_33:
	setp.eq.s32 	%p10, %r57, 0;
	@%p10 bra 	$L__BB6_42;
	and.b32  	%r68, %r56, 7;
	setp.lt.u32 	%p11, %r57, 8;
	@%p11 bra 	$L__BB6_36;
	cvt.u64.u32 	%rd40, %r490;
	add.s64 	%rd41, %rd75, %rd40;
	shl.b64 	%rd42, %rd41, 2;
	add.s64 	%rd43, %rd2, %rd42;
	ld.global.u32 	%r211, [%rd43];
	add.s32 	%r212, %r211, %r500;
	ld.global.u32 	%r213, [%rd43+1024];
	add.s32 	%r214, %r213, %r212;
	ld.global.u32 	%r215, [%rd43+2048];
	add.s32 	%r216, %r215, %r214;
	ld.global.u32 	%r217, [%rd43+3072];
	add.s32 	%r218, %r217, %r216;
	ld.global.u32 	%r219, [%rd43+4096];
	add.s32 	%r220, %r219, %r218;
	ld.global.u32 	%r221, [%rd43+5120];
	add.s32 	%r222, %r221, %r220;
	ld.global.u32 	%r223, [%rd43+6144];
	add.s32 	%r224, %r223, %r222;
	ld.global.u32 	%r225, [%rd43+7168];
	add.s32 	%r500, %r225, %r224;
	add.s32 	%r490, %r490, 2048;
$L__BB6_36:
	setp.eq.s32 	%p12, %r68, 0;
	@%p12 bra 	$L__BB6_42;
	setp.lt.u32 	%p13, %r68, 4;
	@%p13 bra 	$L__BB6_39;
	cvt.u64.u32 	%rd44, %r490;
	add.s64 	%rd45, %rd75, %rd44;
	shl.b64 	%rd46, %rd45, 2;
	add.s64 	%rd47, %rd2, %rd46;
	ld.global.u32 	%r227, [%rd47];
	add.s32 	%r228, %r227, %r500;
	ld.global.u32 	%r229, [%rd47+1024];
	add.s32 	%r230, %r229, %r228;
	ld.global.u32 	%r231, [%rd47+2048];
	add.s32 	%r232, %r231, %r230;
	ld.global.u32 	%r233, [%rd47+3072];
	add.s32 	%r500, %r233, %r232;
	add.s32 	%r490, %r490, 1024;
$L__BB6_39:
	and.b32  	%r234, %r56, 3;
	setp.eq.s32 	%p14, %r234, 0;
	@%p14 bra 	$L__BB6_42;
	cvt.u64.u32 	%rd48, %r490;
	add.s64 	%rd49, %rd48, %rd74;
	shl.b64 	%rd50, %rd49, 2;
	add.s64 	%rd77, %rd2, %rd50;
	cvt.u16.u32 	%rs1, %r483;
	shr.u16 	%rs2, %rs1, 8;
	add.s16 	%rs3, %rs2, 1;
	cvt.u32.u16 	%r235, %rs3;
	and.b32  	%r236, %r235, 3;
	neg.s32 	%r498, %r236;
$L__BB6_41:
	.pragma "nounroll";
	ld.global.u32 	%r237, [%rd77];
	add.s32 	%r500, %r237, %r500;
	add.s64 	%rd77, %rd77, 1024;
	add.s32 	%r498, %r498, 1;
	setp.ne.s32 	%p15, %r498, 0;
	@%p15 bra 	$L__BB6_41;
$L__BB6_42:
	// begin inline asm
	mov.u32 %r238, %laneid;
	// end inline asm
	mov.b32 	%r241, 1;
	mov.b32 	%r262, 31;
	mov.b32 	%r263, -1;
	// begin inline asm
	shfl.sync.down.b32 %r239, %r500, %r241, %r262, %r263;
	// end inline asm
	setp.gt.s32 	%p16, %r238, 30;
	selp.b32 	%r264, 0, %r239, %p16;
	add.s32 	%r245, %r264, %r500;
	mov.b32 	%r246, 2;
	// begin inline asm
	shfl.sync.down.b32 %r244, %r245, %r246, %r262, %r263;
	// end inline asm
	setp.gt.s32 	%p17, %r238, 29;
	selp.b32 	%r265, 0, %r244, %p17;
	add.s32 	%r250, %r245, %r265;
	mov.b32 	%r251, 4;
	// begin inline asm
	shfl.sync.down.b32 %r249, %r250, %r251, %r262, %r263;
	// end inline asm
	setp.gt.s32 	%p18, %r238, 27;
	selp.b32 	%r266, 0, %r249, %p18;
	add.s32 	%r255, %r250, %r266;
	mov.b32 	%r256, 8;
	// begin inline asm
	shfl.sync.down.b32 %r254, %r255, %r256, %r262, %r263;
	// end inline asm
	setp.gt.s32 	%p19, %r238, 23;
	selp.b32 	%r267, 0, %r254, %p19;
	add.s32 	%r260, %r255, %r267;
	mov.b32 	%r261, 16;
	// begin inline asm
	shfl.sync.down.b32 %r259, %r260, %r261, %r262, %r263;
	// end inline asm
	setp.gt.s32 	%p20, %r238, 15;
	selp.b32 	%r268, 0, %r259, %p20;
	add.s32 	%r501, %r260, %r268;
	setp.ne.s32 	%p21, %r238, 0;
	@%p21 bra 	$L__BB6_44;
	shr.u32 	%r269, %r46, 3;
	and.b32  	%r270, %r269, 124;
	mov.u32 	%r271, _ZZN3cub18CUB_300001_SM_10006detail6reduce18DeviceReduceKernelINS2_10policy_hubIiyN4cuda3std3__44plusIiEEE10Policy1000EN6thrust24THRUST_300001_SM_1000_NS6detail15normal_iteratorINSD_10device_ptrIjEEEEyS9_iNS7_10__identityEEEvT0_PT3_T1_NS0_13GridEvenShareISN_EET2_T4_E12temp_storage;
	add.s32 	%r272, %r271, %r270;
	st.shared.u32 	[%r272+8], %r501;
$L__BB6_44:
	bar.sync 	0;
	setp.ne.s32 	%p22, %r46, 0;
	@%p22 bra 	$L__BB6_46;
	ld.shared.u32 	%r273, [_ZZN3cub18CUB_300001_SM_10006detail6reduce18DeviceReduceKernelINS2_10policy_hubIiyN4cuda3std3__44plusIiEEE10Policy1000EN6thrust24THRUST_300001_SM_1000_NS6detail15normal_iteratorINSD_10device_ptrIjEEEEyS9_iNS7_10__identityEEEvT0_PT3_T1_NS0_13GridEvenShareISN_EET2_T4_E12temp_storage+12];
	add.s32 	%r274, %r273, %r501;
	ld.shared.u32 	%r275, [_ZZN3cub18CUB_300001_SM_10006detail6reduce18DeviceReduceKernelINS2_10policy_hubIiyN4cuda3std3__44plusIiEEE10Policy1000EN6thrust24THRUST_300001_SM_1000_NS6detail15normal_iteratorINSD_10device_ptrIjEEEEyS9_iNS7_10__identityEEEvT0_PT3_T1_NS0_13GridEvenShareISN_EET2_T4_E12temp_storage+16];
	add.s32 	%r276, %r274, %r275;
	ld.shared.u32 	%r277, [_ZZN3cub18CUB_300001_SM_10006detail6reduce18DeviceReduceKernelINS2_10policy_hubIiyN4cuda3std3__44plusIiEEE10Policy1000EN6thrust24THRUST_300001_SM_1000_NS6detail15normal_iteratorINSD_10device_ptrIjEEEEyS9_iNS7_10__identityEEEvT0_PT3_T1_NS0_13GridEvenShareISN_EET2_T4_E12temp_storage+20];
	add.s32 	%r278, %r276, %r277;
	ld.shared.u32 	%r279, [_ZZN3cub18CUB_300001_SM_10006detail6reduce18DeviceReduceKernelINS2_10policy_hubIiyN4cuda3std3__44plusIiEEE10Policy1000EN6thrust24THRUST_300001_SM_1000_NS6detail15normal_iteratorINSD_10device_ptrIjEEEEyS9_iNS7_10__identityEEEvT0_PT3_T1_NS0_13GridEvenShareISN_EET2_T4_E12temp_storage+24];
	add.s32 	%r280, %r278, %r279;
	ld.shared.u32 	%r281, [_ZZN3cub18CUB_300001_SM_10006detail6reduce18DeviceReduceKernelINS2_10policy_hubIiyN4cuda3std3__44plusIiEEE10Policy1000EN6thrust24THRUST_300001_SM_1000_NS6detail15normal_iteratorINSD_10device_ptrIjEEEEyS9_iNS7_10__identityEEEvT0_PT3_T1_NS0_13GridEvenShareISN_EET2_T4_E12temp_storage+28];
	add.s32 	%r282, %r280, %r281;
	ld.shared.u32 	%r283, [_ZZN3cub18CUB_300001_SM_10006detail6reduce18DeviceReduceKernelINS2_10policy_hubIiyN4cuda3std3__44plusIiEEE10Policy1000EN6thrust24THRUST_300001_SM_1000_NS6detail15normal_iteratorINSD_10device_ptrIjEEEEyS9_iNS7_10__identityEEEvT0_PT3_T1_NS0_13GridEvenShareISN_EET2_T4_E12temp_storage+32];
	add.s32 	%r284, %r282, %r283;
	ld.shared.u32 	%r285, [_ZZN3cub18CUB_300001_SM_10006detail6reduce18DeviceReduceKernelINS2_10policy_hubIiyN4cuda3std3__44plusIiEEE10Policy1000EN6thrust24THRUST_300001_SM_1000_NS6detail15normal_iteratorINSD_10device_ptrIjEEEEyS9_iNS7_10__identityEEEvT0_PT3_T1_NS0_13GridEvenShareISN_EET2_T4_E12temp_storage+36];
	add.s32 	%r501, %r284, %r285;
$L__BB6_46:
	mov.u32 	%r464, %tid.x;
	setp.ne.s32 	%p56, %r464, 0;
	@%p56 bra 	$L__BB6_48;
	ld.param.u64 	%rd71, [_ZN3cub18CUB_300001_SM_10006detail6reduce18DeviceReduceKernelINS2_10policy_hubIiyN4cuda3std3__44plusIiEEE10Policy1000EN6thrust24THRUST_300001_SM_1000_NS6detail15normal_iteratorINSD_10device_ptrIjEEEEyS9_iNS7_10__identityEEEvT0_PT3_T1_NS0_13GridEvenShareISN_EET2_T4__param_1];
	cvta.to.global.u64 	%rd68, %rd71;
	mul.wide.u32 	%rd69, %r2, 4;
	add.s64 	%rd70, %rd68, %rd69;
	st.global.u32 	[%rd70], %r501;
$L__BB6_48:
	ret;

}
	// .globl	_ZN3cub18CUB_300001_SM_10006detail6reduce28DeviceReduceSingleTileKernelINS2_10policy_hubIiyN4cuda3std3__44plusIiEEE10Policy1000EPiSC_iS9_iiNS7_10__identityEEEvT0_T1_T2_T3_T4_T6_
.visible .entry _ZN3cub18CUB_300001_SM_10006detail6reduce28DeviceReduceSingleTileKernelINS2_10policy_hubIiyN4cuda3std3__44plusIiEEE10Policy1000EPiSC_iS9_iiNS7_10__identityEEEvT0_T1_T2_T3_T4_T6_(
	.param .u64 .ptr .align 1 _ZN3cub18CUB_300001_SM_10006detail6reduce28DeviceReduceSingleTileKernelINS2_10policy_hubIiyN4cuda3std3__44plusIiEEE10Policy1000EPiSC_iS9_iiNS7_10__identityEEEvT0_T1_T2_T3_T4_T6__param_0,
	.param .u64 .ptr .align 1 _ZN3cub18CUB_300001_SM_10006detail6reduce28DeviceReduceSingleTileKernelINS2_10policy_hubIiyN4cuda3std3__44plusIiEEE10Policy1000EPiSC_iS9_iiNS7_10__identityEEEvT0_T1_T2_T3_T4_T6__param_1,
	.param .u32 _ZN3cub18CUB_300001_SM_10006detail6reduce28DeviceReduceSingleTileKernelINS2_10policy_hubIiyN4cuda3std3__44plusIiEEE10Policy1000EPiSC_iS9_iiNS7_10__identityEEEvT0_T1_T2_T3_T4_T6__param_2,
	.param .align 1 .b8 _ZN3cub18CUB_300001_SM_10006detail6reduce28DeviceReduceSingleTileKernelINS2_10policy_hubIiyN4cuda3std3__44plusIiEEE10Policy1000EPiSC_iS9_iiNS7_10__identityEEEvT0_T1_T2_T3_T4_T6__param_3[1],
	.param .u32 _ZN3cub18CUB_300001_SM_10006detail6reduce28DeviceReduceSingleTileKernelINS2_10policy_hubIiyN4cuda3std3__44plusIiEEE10Policy1000EPiSC_iS9_iiNS7_10__identityEEEvT0_T1_T2_T3_T4_T6__param_4,
	.param .align 1 .b8 _ZN3cub18CUB_300001_SM_10006detail6reduce28DeviceReduceSingleTileKernelINS2_10policy_hubIiyN4cuda3std3__44plusIiEEE10Policy1000EPiSC_iS9_iiNS7_10__identityEEEvT0_T1_T2_T3_T4_T6__param_5[1]
)
.maxntid 256
.minnctapersm 1
{
	.reg .pred 	%p<97>;
	.reg .b32 	%r<687>;
	.reg .b64 	%rd<125>;
	// demoted variable
	.shared .align 4 .b8 _ZZN3cub18CUB_300001_SM_10006detail6reduce28DeviceReduceSingleTileKernelINS2_10policy_hubIiyN4cuda3std3__44plusIiEEE10Policy1000EPiSC_iS9_iiNS7_10__identityEEEvT0_T1_T2_T3_T4_T6_E12temp_storage[44];
	ld.param.u64 	%rd16, [_ZN3cub18CUB_300001_SM_10006detail6reduce28DeviceReduceSingleTileKernelINS2_10policy_hubIiyN4cuda3std3__44plusIiEEE10Policy1000EPiSC_iS9_iiNS7_10__identityEEEvT0_T1_T2_T3_T4_T6__param_0];
	ld.param.u64 	%rd17, [_ZN3cub18CUB_300001_SM_10006detail6reduce28DeviceReduceSingleTileKernelINS2_10policy_hubIiyN4cuda3std3__44plusIiEEE10Policy1000EPiSC_iS9_iiNS7_10__identityEEEvT0_T1_T2_T3_T4_T6__param_1];
	ld.param.u32 	%r120, [_ZN3cub18CUB_300001_SM_10006detail6reduce28DeviceReduceSingleTileKernelINS2_10policy_hubIiyN4cuda3std3__44plusIiEEE10Policy1000EPiSC_iS9_iiNS7_10__identityEEEvT0_T1_T2_T3_T4_T6__param_2];
	ld.param.u32 	%r121, [_ZN3cub18CUB_300001_SM_10006detail6reduce28DeviceReduceSingleTileKernelINS2_10policy_hubIiyN4cuda3std3__44plusIiEEE10Policy1000EPiSC_iS9_iiNS7_10__identityEEEvT0_T1_T2_T3_T4_T6__param_4];
	cvta.to.global.u64 	%rd1, %rd17;
	setp.ne.s32 	%p1, %r120, 0;
	@%p1 bra 	$L__BB7_3;
	mov.u32 	%r633, %tid.x;
	setp.ne.s32 	%p96, %r633, 0;
	@%p96 bra 	$L__BB7_74;
	st.global.u32 	[%rd1], %r121;
	bra.uni 	$L__BB7_74;
$L__BB7_3:
	and.b64  	%rd18, %rd16, 15;
	setp.ne.s64 	%p2, %rd18, 0;
	@%p2 bra 	$L__BB7_38;
	setp.gt.s32 	%p49, %r120, 4095;
	@%p49 bra 	$L__BB7_22;
	mov.u32 	%r1, %tid.x;
	setp.ge.s32 	%p66, %r1, %r120;
	mov.b32 	%r644, 0;
	mov.u32 	%r639, %r1;
	@%p66 bra 	$L__BB7_7;
	mul.wide.u32 	%rd113, %r1, 4;
	add.s64 	%rd112, %rd16, %rd113;
	// begin inline asm
	ld.global.nc.u32 %r644, [%rd112];
	// end inline asm
	add.s32 	%r639, %r1, 256;
$L__BB7_7:
	setp.ge.s32 	%p67, %r639, %r120;
	@%p67 bra 	$L__BB7_13;
	not.b32 	%r507, %r639;
	add.s32 	%r6, %r120, %r507;
	and.b32  	%r508, %r6, 768;
	setp.eq.s32 	%p68, %r508, 768;
	@%p68 bra 	$L__BB7_11;
	mul.wide.u32 	%rd114, %r639, 4;
	add.s64 	%rd121, %rd16, %rd114;
	shr.u32 	%r509, %r6, 8;
	add.s32 	%r510, %r509, 1;
	and.b32  	%r511, %r510, 3;
	neg.s32 	%r636, %r511;
$L__BB7_10:
	.pragma "nounroll";
	// begin inline asm
	ld.global.nc.u32 %r512, [%rd121];
	// end inline asm
	add.s32 	%r644, %r512, %r644;
	add.s32 	%r639, %r639, 256;
	add.s64 	%rd121, %rd121, 1024;
	add.s32 	%r636, %r636, 1;
	setp.ne.s32 	%p69, %r636, 0;
	@%p69 bra 	$L__BB7_10;
$L__BB7_11:
	setp.lt.u32 	%p70, %r6, 768;
	@%p70 bra 	$L__BB7_13;
$L__BB7_12:
	mul.wide.s32 	%rd120, %r639, 4;
	add.s64 	%rd116, %rd16, %rd120;
	// begin inline asm
	ld.global.nc.u32 %r513, [%rd116];
	// end inline asm
	add.s32 	%r517, %r513, %r644;
	add.s64 	%rd117, %rd116, 1024;
	// begin inline asm
	ld.global.nc.u32 %r514, [%rd117];
	// end inline asm
	add.s32 	%r518, %r514, %r517;
	add.s64 	%rd118, %rd116, 2048;
	// begin inline asm
	ld.global.nc.u32 %r515, [%rd118];
	// end inline asm
	add.s32 	%r519, %r515, %r518;
	add.s64 	%rd119, %rd116, 3072;
	// begin inline asm
	ld.global.nc.u32 %r516, [%rd119];
	// end inline asm
	add.s32 	%r644, %r516, %r519;
	add.s32 	%r639, %r639, 1024;
	setp.lt.s32 	%p71, %r639, %r120;
	@%p71 bra 	$L__BB7_12;
$L__BB7_13:
	setp.lt.s32 	%p72, %r120, 256;
	@%p72 bra 	$L__BB7_18;
	// begin inline asm
	mov.u32 %r583, %laneid;
	// end inline asm
	mov.b32 	%r586, 1;
	mov.b32 	%r607, 31;
	mov.b32 	%r608, -1;
	// begin inline asm
	shfl.sync.down.b32 %r584, %r644, %r586, %r607, %r608;
	// end inline asm
	setp.gt.s32 	%p88, %r583, 30;
	selp.b32 	%r609, 0, %r584, %p88;
	add.s32 	%r590, %r609, %r644;
	mov.b32 	%r591, 2;
	// begin inline asm
	shfl.sync.down.b32 %r589, %r590, %r591, %r607, %r608;
	// end inline asm
	setp.gt.s32 	%p89, %r583, 29;
	selp.b32 	%r610, 0, %r589, %p89;
	add.s32 	%r595, %r590, %r610;
	mov.b32 	%r596, 4;
	// begin inline asm
	shfl.sync.down.b32 %r594, %r595, %r596, %r607, %r608;
	// end inline asm
	setp.gt.s32 	%p90, %r583, 27;
	selp.b32 	%r611, 0, %r594, %p90;
	add.s32 	%r600, %r595, %r611;
	mov.b32 	%r601, 8;
	// begin inline asm
	shfl.sync.down.b32 %r599, %r600, %r601, %r607, %r608;
	// end inline asm
	setp.gt.s32 	%p91, %r583, 23;
	selp.b32 	%r612, 0, %r599, %p91;
	add.s32 	%r605, %r600, %r612;
	mov.b32 	%r606, 16;
	// begin inline asm
	shfl.sync.down.b32 %r604, %r605, %r606, %r607, %r608;
	// end inline asm
	setp.gt.s32 	%p92, %r583, 15;
	selp.b32 	%r613, 0, %r604, %p92;
	add.s32 	%r686, %r605, %r613;
	setp.ne.s32 	%p93, %r583, 0;
	@%p93 bra 	$L__BB7_16;
	shr.u32 	%r614, %r1, 3;
	and.b32  	%r615, %r614, 124;
	mov.u32 	%r616, _ZZN3cub18CUB_300001_SM_10006detail6reduce28DeviceReduceSingleTileKernelINS2_10policy_hubIiyN4cuda3std3__44plusIiEEE10Policy1000EPiSC_iS9_iiNS7_10__identityEEEvT0_T1_T2_T3_T4_T6_E12temp_storage;
	add.s32 	%r617, %r616, %r615;
	st.shared.u32 	[%r617+8], %r686;
$L__BB7_16:
	bar.sync 	0;
	setp.ne.s32 	%p94, %r1, 0;
	@%p94 bra 	$L__BB7_72;
	ld.shared.u32 	%r618, [_ZZN3cub18CUB_300001_SM_10006detail6reduce28DeviceReduceSingleTileKernelINS2_10policy_hubIiyN4cuda3std3__44plusIiEEE10Policy1000EPiSC_iS9_iiNS7_10__identityEEEvT0_T1_T2_T3_T4_T6_E12temp_storage+12];
	add.s32 	%r619, %r618, %r686;
	ld.shared.u32 	%r620, [_ZZN3cub18CUB_300001_SM_10006detail6reduce28DeviceReduceSingleTileKernelINS2_10policy_hubIiyN4cuda3std3__44plusIiEEE10Policy1000EPiSC_iS9_iiNS7_10__identityEEEvT0_T1_T2_T3_T4_T6_E12temp_storage+16];
	add.s32 	%r621, %r619, %r620;
	ld.shared.u32 	%r622, [_ZZN3cub18CUB_300001_SM_10006detail6reduce28DeviceReduceSingleTileKernelINS2_10policy_hubIiyN4cuda3std3__44plusIiEEE10Policy1000EPiSC_iS9_iiNS7_10__identityEEEvT0_T1_T2_T3_T4_T6_E12temp_storage+20];
	add.s32 	%r623, %r621, %r622;
	ld.shared.u32 	%r624, [_ZZN3cub18CUB_300001_SM_10006detail6reduce28DeviceReduceSingleTileKernelINS2_10policy_hubIiyN4cuda3std3__44plusIiEEE10Policy1000EPiSC_iS9_iiNS7_10__identityEEEvT0_T1_T2_T3_T4_T6_E12temp_storage+24];
	add.s32 	%r625, %r623, %r624;
	ld.shared.u32 	%r626, [_ZZN3cub18CUB_300001_SM_10006detail6reduce28DeviceReduceSingleTileKernelINS2_10policy_hubIiyN4cuda3std3__44plusIiEEE10Policy1000EPiSC_iS9_iiNS7_10__identityEEEvT0_T1_T2_T3_T4_T6_E12temp_storage+28];
	add.s32 	%r627, %r625, %r626;
	ld.shared.u32 	%r628, [_ZZN3cub18CUB_300001_SM_10006detail6reduce28DeviceReduceSingleTileKernelINS2_10policy_hubIiyN4cuda3std3__44plusIiEEE10Policy1000EPiSC_iS9_iiNS7_10__identityEEEvT0_T1_T2_T3_T4_T6_E12temp_storage+32];
	add.s32 	%r629, %r627, %r628;
	ld.shared.u32 	%r630, [_ZZN3cub18CUB_300001_SM_10006detail6reduce28DeviceReduceSingleTileKernelINS2_10policy_hubIiyN4cuda3std3__44plusIiEEE10Policy1000EPiSC_iS9_iiNS7_10__identityEEEvT0_T1_T2_T3_T4_T6_E12temp_storage+36];
	add.s32 	%r686, %r629, %r630;
	bra.uni 	$L__BB7_72;
$L__BB7_18:
	// begin inline asm
	mov.u32 %r520, %laneid;
	// end inline asm
	and.b32  	%r546, %r1, 992;
	add.s32 	%r547, %r546, 32;
	setp.gt.s32 	%p73, %r547, %r120;
	not.b32 	%r548, %r546;
	add.s32 	%r549, %r120, %r548;
	selp.b32 	%r544, %r549, 31, %p73;
	mov.b32 	%r523, 1;
	mov.b32 	%r545, -1;
	// begin inline asm
	shfl.sync.down.b32 %r521, %r644, %r523, %r544, %r545;
	// end inline asm
	setp.lt.s32 	%p74, %r520, %r544;
	selp.b32 	%r550, %r521, 0, %p74;
	add.s32 	%r527, %r550, %r644;
	mov.b32 	%r528, 2;
	// begin inline asm
	shfl.sync.down.b32 %r526, %r527, %r528, %r544, %r545;
	// end inline asm
	add.s32 	%r551, %r520, 2;
	setp.gt.s32 	%p75, %r551, %r544;
	selp.b32 	%r552, 0, %r526, %p75;
	add.s32 	%r532, %r527, %r552;
	mov.b32 	%r533, 4;
	// begin inline asm
	shfl.sync.down.b32 %r531, %r532, %r533, %r544, %r545;
	// end inline asm
	add.s32 	%r553, %r520, 4;
	setp.gt.s32 	%p76, %r553, %r544;
	selp.b32 	%r554, 0, %r531, %p76;
	add.s32 	%r537, %r532, %r554;
	mov.b32 	%r538, 8;
	// begin inline asm
	shfl.sync.down.b32 %r536, %r537, %r538, %r544, %r545;
	// end inline asm
	add.s32 	%r555, %r520, 8;
	setp.gt.s32 	%p77, %r555, %r544;
	selp.b32 	%r556, 0, %r536, %p77;
	add.s32 	%r542, %r537, %r556;
	mov.b32 	%r543, 16;
	// begin inline asm
	shfl.sync.down.b32 %r541, %r542, %r543, %r544, %r545;
	// end inline asm
	add.s32 	%r557, %r520, 16;
	setp.gt.s32 	%p78, %r557, %r544;
	selp.b32 	%r558, 0, %r541, %p78;
	add.s32 	%r686, %r542, %r558;
	setp.ne.s32 	%p79, %r520, 0;
	@%p79 bra 	$L__BB7_20;
	shr.u32 	%r559, %r1, 3;
	and.b32  	%r560, %r559, 124;
	mov.u32 	%r561, _ZZN3cub18CUB_300001_SM_10006detail6reduce28DeviceReduceSingleTileKernelINS2_10policy_hubIiyN4cuda3std3__44plusIiEEE10Policy1000EPiSC_iS9_iiNS7_10__identityEEEvT0_T1_T2_T3_T4_T6_E12temp_storage;
	add.s32 	%r562, %r561, %r560;
	st.shared.u32 	[%r562+8], %r686;
$L__BB7_20:
	bar.sync 	0;
	setp.ne.s32 	%p80, %r1, 0;
	@%p80 bra 	$L__BB7_72;
	setp.gt.s32 	%p81, %r120, 32;
	ld.shared.u32 	%r563, [_ZZN3cub18CUB_300001_SM_10006detail6reduce28DeviceReduceSingleTileKernelINS2_10policy_hubIiyN4cuda3std3__44plusIiEEE10Policy1000EPiSC_iS9_iiNS7_10__identityEEEvT0_T1_T2_T3_T4_T6_E12temp_storage+12];
	selp.b32 	%r564, %r563, 0, %p81;
	add.s32 	%r565, %r564, %r686;
	setp.gt.s32 	%p82, %r120, 64;
	ld.shared.u32 	%r566, [_ZZN3cub18CUB_300001_SM_10006detail6reduce28DeviceReduceSingleTileKernelINS2_10policy_hubIiyN4cuda3std3__44plusIiEEE10Policy1000EPiSC_iS9_iiNS7_10__identityEEEvT0_T1_T2_T3_T4_T6_E12temp_storage+16];
	selp.b32 	%r567, %r566, 0, %p82;
	add.s32 	%r568, %r565, %r567;
	setp.gt.s32 	%p83, %r120, 96;
	ld.shared.u32 	%r569, [_ZZN3cub18CUB_300001_SM_10006detail6reduce28DeviceReduceSingleTileKernelINS2_10policy_hubIiyN4cuda3std3__44plusIiEEE10Policy1000EPiSC_iS9_iiNS7_10__identityEEEvT0_T1_T2_T3_T4_T6_E12temp_storage+20];
	selp.b32 	%r570, %r569, 0, %p83;
	add.s32 	%r571, %r568, %r570;
	setp.gt.s32 	%p84, %r120, 128;
	ld.shared.u32 	%r572, [_ZZN3cub18CUB_300001_SM_10006detail6reduce28DeviceReduceSingleTileKernelINS2_10policy_hubIiyN4cuda3std3__44plusIiEEE10Policy1000EPiSC_iS9_iiNS7_10__identityEEEvT0_T1_T2_T3_T4_T6_E12temp_storage+24];
	selp.b32 	%r573, %r572, 0, %p84;
	add.s32 	%r574, %r571, %r573;
	setp.gt.s32 	%p85, %r120, 160;
	ld.shared.u32 	%r575, [_ZZN3cub18CUB_300001_SM_10006detail6reduce28DeviceReduceSingleTileKernelINS2_10policy_hubIiyN4cuda3std3__44plusIiEEE10Policy1000EPiSC_iS9_iiNS7_10__identityEEEvT0_T1_T2_T3_T4_T6_E12temp_storage+28];
	selp.b32 	%r576, %r575, 0, %p85;
	add.s32 	%r577, %r574, %r576;
	setp.gt.s32 	%p86, %r120, 192;
	ld.shared.u32 	%r578, [_ZZN3cub18CUB_300001_SM_10006detail6reduce28DeviceReduceSingleTileKernelINS2_10policy_hubIiyN4cuda3std3__44plusIiEEE10Policy1000EPiSC_iS9_iiNS7_10__identityEEEvT0_T1_T2_T3_T4_T6_E12temp_storage+32];
	selp.b32 	%r579, %r578, 0, %p86;
	add.s32 	%r580, %r577, %r579;
	setp.gt.s32 	%p87, %r120, 224;
	ld.shared.u32 	%r581, [_ZZN3cub18CUB_300001_SM_10006detail6reduce28DeviceReduceSingleTileKernelINS2_10policy_hubIiyN4cuda3std3__44plusIiEEE10Policy1000EPiSC_iS9_iiNS7_10__identityEEEvT0_T1_T2_T3_T4_T6_E12temp_storage+36];
	selp.b32 	%r582, %r581, 0, %p87;
	add.s32 	%r686, %r580, %r582;
	bra.uni 	$L__BB7_72;
$L__BB7_22:
	mov.u32 	%r26, %tid.x;
	shl.b32 	%r377, %r26, 2;
	mul.wide.u32 	%rd86, %r377, 4;
	add.s64 	%rd76, %rd16, %rd86;
	// begin inline asm
	ld.global.nc.v2.u64 {%rd74, %rd75}, [%rd76];
	// end inline asm
	mov.b64 	{%r378, %r379}, %rd75;
	mov.b64 	{%r380, %r381}, %rd74;
	add.s64 	%rd79, %rd76, 4096;
	// begin inline asm
	ld.global.nc.v2.u64 {%rd77, %rd78}, [%rd79];
	// end inline asm
	mov.b64 	{%r382, %r383}, %rd78;
	mov.b64 	{%r384, %r385}, %rd77;
	add.s64 	%rd82, %rd76, 8192;
	// begin inline asm
	ld.global.nc.v2.u64 {%rd80, %rd81}, [%rd82];
	// end inline asm
	mov.b64 	{%r386, %r387}, %rd81;
	mov.b64 	{%r388, %r389}, %rd80;
	add.s64 	%rd85, %rd76, 12288;
	// begin inline asm
	ld.global.nc.v2.u64 {%rd83, %rd84}, [%rd85];
	// end inline asm
	mov.b64 	{%r390, %r391}, %rd84;
	mov.b64 	{%r392, %r393}, %rd83;
	add.s32 	%r394, %r381, %r380;
	add.s32 	%r395, %r378, %r394;
	add.s32 	%r396, %r379, %r395;
	add.s32 	%r397, %r384, %r396;
	add.s32 	%r398, %r385, %r397;
	add.s32 	%r399, %r382, %r398;
	add.s32 	%r400, %r383, %r399;
	add.s32 	%r401, %r388, %r400;
	add.s32 	%r402, %r389, %r401;
	add.s32 	%r403, %r386, %r402;
	add.s32 	%r404, %r387, %r403;
	add.s32 	%r405, %r392, %r404;
	add.s32 	%r406, %r393, %r405;
	add.s32 	%r407, %r390, %r406;
	add.s32 	%r659, %r391, %r407;
	setp.lt.u32 	%p50, %r120, 8192;
	mov.b32 	%r648, 4096;
	@%p50 bra 	$L__BB7_26;
	add.s32 	%r28, %r120, -4096;
	mov.b32 	%r648, 4096;
$L__BB7_24:
	mul.wide.s32 	%rd99, %r648, 4;
	add.s64 	%rd89, %rd76, %rd99;
	// begin inline asm
	ld.global.nc.v2.u64 {%rd87, %rd88}, [%rd89];
	// end inline asm
	mov.b64 	{%r409, %r410}, %rd88;
	mov.b64 	{%r411, %r412}, %rd87;
	add.s64 	%rd92, %rd89, 4096;
	// begin inline asm
	ld.global.nc.v2.u64 {%rd90, %rd91}, [%rd92];
	// end inline asm
	mov.b64 	{%r413, %r414}, %rd91;
	mov.b64 	{%r415, %r416}, %rd90;
	add.s64 	%rd95, %rd89, 8192;
	// begin inline asm
	ld.global.nc.v2.u64 {%rd93, %rd94}, [%rd95];
	// end inline asm
	mov.b64 	{%r417, %r418}, %rd94;
	mov.b64 	{%r419, %r420}, %rd93;
	add.s64 	%rd98, %rd89, 12288;
	// begin inline asm
	ld.global.nc.v2.u64 {%rd96, %rd97}, [%rd98];
	// end inline asm
	mov.b64 	{%r421, %r422}, %rd97;
	mov.b64 	{%r423, %r424}, %rd96;
	add.s32 	%r425, %r411, %r659;
	add.s32 	%r426, %r412, %r425;
	add.s32 	%r427, %r409, %r426;
	add.s32 	%r428, %r410, %r427;
	add.s32 	%r429, %r415, %r428;
	add.s32 	%r430, %r416, %r429;
	add.s32 	%r431, %r413, %r430;
	add.s32 	%r432, %r414, %r431;
	add.s32 	%r433, %r419, %r432;
	add.s32 	%r434, %r420, %r433;
	add.s32 	%r435, %r417, %r434;
	add.s32 	%r436, %r418, %r435;
	add.s32 	%r437, %r423, %r436;
	add.s32 	%r438, %r424, %r437;
	add.s32 	%r439, %r421, %r438;
	add.s32 	%r659, %r422, %r439;
	sub.s32 	%r440, %r120, %r648;
	setp.lt.s32 	%p51, %r440, 4096;
	@%p51 bra 	$L__BB7_34;
	add.s32 	%r648, %r648, 4096;
	setp.le.s32 	%p52, %r648, %r28;
	@%p52 bra 	$L__BB7_24;
$L__BB7_26:
	setp.le.s32 	%p53, %r120, %r648;
	@%p53 bra 	$L__BB7_34;
	sub.s32 	%r35, %r120, %r648;
	setp.ge.s32 	%p54, %r26, %r35;
	@%p54 bra 	$L__BB7_34;
	not.b32 	%r442, %r26;
	add.s32 	%r443, %r120, %r442;
	sub.s32 	%r36, %r443, %r648;
	and.b32  	%r444, %r36, 768;
	setp.eq.s32 	%p55, %r444, 768;
	mov.u32 	%r653, %r26;
	@%p55 bra 	$L__BB7_31;
	add.s32 	%r650, %r26, %r648;
	shr.u32 	%r445, %r36, 8;
	add.s32 	%r446, %r445, 1;
	and.b32  	%r447, %r446, 3;
	neg.s32 	%r649, %r447;
	mov.u32 	%r653, %r26;
$L__BB7_30:
	.pragma "nounroll";
	mul.wide.u32 	%rd101, %r650, 4;
	add.s64 	%rd100, %rd16, %rd101;
	// begin inline asm
	ld.global.nc.u32 %r448, [%rd100];
	// end inline asm
	add.s32 	%r659, %r448, %r659;
	add.s32 	%r653, %r653, 256;
	add.s32 	%r650, %r650, 256;
	add.s32 	%r649, %r649, 1;
	setp.ne.s32 	%p56, %r649, 0;
	@%p56 bra 	$L__BB7_30;
$L__BB7_31:
	setp.lt.u32 	%p57, %r36, 768;
	@%p57 bra 	$L__BB7_34;
	cvt.u64.u32 	%rd102, %r653;
	cvt.u64.u32 	%rd103, %r648;
	add.s64 	%rd104, %rd102, %rd103;
	shl.b64 	%rd105, %rd104, 2;
	add.s64 	%rd106, %rd105, %rd16;
	add.s64 	%rd122, %rd106, 2048;
	add.s32 	%r656, %r653, %r648;
$L__BB7_33:
	mul.wide.u32 	%rd111, %r656, 4;
	add.s64 	%rd107, %rd16, %rd111;
	// begin inline asm
	ld.global.nc.u32 %r449, [%rd107];
	// end inline asm
	add.s32 	%r453, %r449, %r659;
	add.s64 	%rd108, %rd122, -1024;
	// begin inline asm
	ld.global.nc.u32 %r450, [%rd108];
	// end inline asm
	add.s32 	%r454, %r450, %r453;
	// begin inline asm
	ld.global.nc.u32 %r451, [%rd122];
	// end inline asm
	add.s32 	%r455, %r451, %r454;
	add.s64 	%rd110, %rd122, 1024;
	// begin inline asm
	ld.global.nc.u32 %r452, [%rd110];
	// end inline asm
	add.s32 	%r659, %r452, %r455;
	add.s32 	%r653, %r653, 1024;
	add.s64 	%rd122, %rd122, 4096;
	add.s32 	%r656, %r656, 1024;
	setp.lt.s32 	%p58, %r653, %r35;
	@%p58 bra 	$L__BB7_33;
$L__BB7_34:
	// begin inline asm
	mov.u32 %r456, %laneid;
	// end inline asm
	mov.b32 	%r459, 1;
	mov.b32 	%r480, 31;
	mov.b32 	%r481, -1;
	// begin inline asm
	shfl.sync.down.b32 %r457, %r659, %r459, %r480, %r481;
	// end inline asm
	setp.gt.s32 	%p59, %r456, 30;
	selp.b32 	%r482, 0, %r457, %p59;
	add.s32 	%r463, %r482, %r659;
	mov.b32 	%r464, 2;
	// begin inline asm
	shfl.sync.down.b32 %r462, %r463, %r464, %r480, %r481;
	// end inline asm
	setp.gt.s32 	%p60, %r456, 29;
	selp.b32 	%r483, 0, %r462, %p60;
	add.s32 	%r468, %r463, %r483;
	mov.b32 	%r469, 4;
	// begin inline asm
	shfl.sync.down.b32 %r467, %r468, %r469, %r480, %r481;
	// end inline asm
	setp.gt.s32 	%p61, %r456, 27;
	selp.b32 	%r484, 0, %r467, %p61;
	add.s32 	%r473, %r468, %r484;
	mov.b32 	%r474, 8;
	// begin inline asm
	shfl.sync.down.b32 %r472, %r473, %r474, %r480, %r481;
	// end inline asm
	setp.gt.s32 	%p62, %r456, 23;
	selp.b32 	%r485, 0, %r472, %p62;
	add.s32 	%r478, %r473, %r485;
	mov.b32 	%r479, 16;
	// begin inline asm
	shfl.sync.down.b32 %r477, %r478, %r479, %r480, %r481;
	// end inline asm
	setp.gt.s32 	%p63, %r456, 15;
	selp.b32 	%r486, 0, %r477, %p63;
	add.s32 	%r686, %r478, %r486;
	setp.ne.s32 	%p64, %r456, 0;
	@%p64 bra 	$L__BB7_36;
	shr.u32 	%r487, %r26, 3;
	and.b32  	%r488, %r487, 124;
	mov.u32 	%r489, _ZZN3cub18CUB_300001_SM_10006detail6reduce28DeviceReduceSingleTileKernelINS2_10policy_hubIiyN4cuda3std3__44plusIiEEE10Policy1000EPiSC_iS9_iiNS7_10__identityEEEvT0_T1_T2_T3_T4_T6_E12temp_storage;
	add.s32 	%r490, %r489, %r488;
	st.shared.u32 	[%r490+8], %r686;
$L__BB7_36:
	bar.sync 	0;
	setp.ne.s32 	%p65, %r26, 0;
	@%p65 bra 	$L__BB7_72;
	ld.shared.u32 	%r491, [_ZZN3cub18CUB_300001_SM_10006detail6reduce28DeviceReduceSingleTileKernelINS2_10policy_hubIiyN4cuda3std3__44plusIiEEE10Policy1000EPiSC_iS9_iiNS7_10__identityEEEvT0_T1_T2_T3_T4_T6_E12temp_storage+12];
	add.s32 	%r492, %r491, %r686;
	ld.shared.u32 	%r493, [_ZZN3cub18CUB_300001_SM_10006detail6reduce28DeviceReduceSingleTileKernelINS2_10policy_hubIiyN4cuda3std3__44plusIiEEE10Policy1000EPiSC_iS9_iiNS7_10__identityEEEvT0_T1_T2_T3_T4_T6_E12temp_storage+16];
	add.s32 	%r494, %r492, %r493;
	ld.shared.u32 	%r495, [_ZZN3cub18CUB_300001_SM_10006detail6reduce28DeviceReduceSingleTileKernelINS2_10policy_hubIiyN4cuda3std3__44plusIiEEE10Policy1000EPiSC_iS9_iiNS7_10__identityEEEvT0_T1_T2_T3_T4_T6_E12temp_storage+20];
	add.s32 	%r496, %r494, %r495;
	ld.shared.u32 	%r497, [_ZZN3cub18CUB_300001_SM_10006detail6reduce28DeviceReduceSingleTileKernelINS2_10policy_hubIiyN4cuda3std3__44plusIiEEE10Policy1000EPiSC_iS9_iiNS7_10__identityEEEvT0_T1_T2_T3_T4_T6_E12temp_storage+24];
	add.s32 	%r498, %r496, %r497;
	ld.shared.u32 	%r499, [_ZZN3cub18CUB_300001_SM_10006detail6reduce28DeviceReduceSingleTileKernelINS2_10policy_hubIiyN4cuda3std3__44plusIiEEE10Policy1000EPiSC_iS9_iiNS7_10__identityEEEvT0_T1_T2_T3_T4_T6_E12temp_storage+28];
	add.s32 	%r500, %r498, %r499;
	ld.shared.u32 	%r501, [_ZZN3cub18CUB_300001_SM_10006detail6reduce28DeviceReduceSingleTileKernelINS2_10policy_hubIiyN4cuda3std3__44plusIiEEE10Policy1000EPiSC_iS9_iiNS7_10__identityEEEvT0_T1_T2_T3_T4_T6_E12temp_storage+32];
	add.s32 	%r502, %r500, %r501;
	ld.shared.u32 	%r503, [_ZZN3cub18CUB_300001_SM_10006detail6reduce28DeviceReduceSingleTileKernelINS2_10policy_hubIiyN4cuda3std3__44plusIiEEE10Policy1000EPiSC_iS9_iiNS7_10__identityEEEvT0_T1_T2_T3_T4_T6_E12temp_storage+36];
	add.s32 	%r686, %r502, %r503;
	bra.uni 	$L__BB7_72;
$L__BB7_38:
	setp.gt.s32 	%p3, %r120, 4095;
	@%p3 bra 	$L__BB7_56;
	mov.u32 	%r60, %tid.x;
	setp.ge.s32 	%p20, %r60, %r120;
	mov.b32 	%r670, 0;
	mov.u32 	%r665, %r60;
	@%p20 bra 	$L__BB7_41;
	mul.wide.u32 	%rd66, %r60, 4;
	add.s64 	%rd65, %rd16, %rd66;
	// begin inline asm
	ld.global.nc.u32 %r670, [%rd65];
	// end inline asm
	add.s32 	%r665, %r60, 256;
$L__BB7_41:
	setp.ge.s32 	%p21, %r665, %r120;
	@%p21 bra 	$L__BB7_47;
	not.b32 	%r252, %r665;
	add.s32 	%r65, %r120, %r252;
	and.b32  	%r253, %r65, 768;
	setp.eq.s32 	%p22, %r253, 768;
	@%p22 bra 	$L__BB7_45;
	mul.wide.u32 	%rd67, %r665, 4;
	add.s64 	%rd123, %rd16, %rd67;
	shr.u32 	%r254, %r65, 8;
	add.s32 	%r255, %r254, 1;
	and.b32  	%r256, %r255, 3;
	neg.s32 	%r662, %r256;
$L__BB7_44:
	.pragma "nounroll";
	// begin inline asm
	ld.global.nc.u32 %r257, [%rd123];
	// end inline asm
	add.s32 	%r670, %r257, %r670;
	add.s32 	%r665, %r665, 256;
	add.s64 	%rd123, %rd123, 1024;
	add.s32 	%r662, %r662, 1;
	setp.ne.s32 	%p23, %r662, 0;
	@%p23 bra 	$L__BB7_44;
$L__BB7_45:
	setp.lt.u32 	%p24, %r65, 768;
	@%p24 bra 	$L__BB7_47;
$L__BB7_46:
	mul.wide.s32 	%rd73, %r665, 4;
	add.s64 	%rd69, %rd16, %rd73;
	// begin inline asm
	ld.global.nc.u32 %r258, [%rd69];
	// end inline asm
	add.s32 	%r262, %r258, %r670;
	add.s64 	%rd70, %rd69, 1024;
	// begin inline asm
	ld.global.nc.u32 %r259, [%rd70];
	// end inline asm
	add.s32 	%r263, %r259, %r262;
	add.s64 	%rd71, %rd69, 2048;
	// begin inline asm
	ld.global.nc.u32 %r260, [%rd71];
	// end inline asm
	add.s32 	%r264, %r260, %r263;
	add.s64 	%rd72, %rd69, 3072;
	// begin inline asm
	ld.global.nc.u32 %r261, [%rd72];
	// end inline asm
	add.s32 	%r670, %r261, %r264;
	add.s32 	%r665, %r665, 1024;
	setp.lt.s32 	%p25, %r665, %r120;
	@%p25 bra 	$L__BB7_46;
$L__BB7_47:
	setp.lt.s32 	%p26, %r120, 256;
	@%p26 bra 	$L__BB7_52;
	// begin inline asm
	mov.u32 %r328, %laneid;
	// end inline asm
	mov.b32 	%r331, 1;
	mov.b32 	%r352, 31;
	mov.b32 	%r353, -1;
	// begin inline asm
	shfl.sync.down.b32 %r329, %r670, %r331, %r352, %r353;
	// end inline asm
	setp.gt.s32 	%p42, %r328, 30;
	selp.b32 	%r354, 0, %r329, %p42;
	add.s32 	%r335, %r354, %r670;
	mov.b32 	%r336, 2;
	// begin inline asm
	shfl.sync.down.b32 %r334, %r335, %r336, %r352, %r353;
	// end inline asm
	setp.gt.s32 	%p43, %r328, 29;
	selp.b32 	%r355, 0, %r334, %p43;
	add.s32 	%r340, %r335, %r355;
	mov.b32 	%r341, 4;
	// begin inline asm
	shfl.sync.down.b32 %r339, %r340, %r341, %r352, %r353;
	// end inline asm
	setp.gt.s32 	%p44, %r328, 27;
	selp.b32 	%r356, 0, %r339, %p44;
	add.s32 	%r345, %r340, %r356;
	mov.b32 	%r346, 8;
	// begin inline asm
	shfl.sync.down.b32 %r344, %r345, %r346, %r352, %r353;
	// end inline asm
	setp.gt.s32 	%p45, %r328, 23;
	selp.b32 	%r357, 0, %r344, %p45;
	add.s32 	%r350, %r345, %r357;
	mov.b32 	%r351, 16;
	// begin inline asm
	shfl.sync.down.b32 %r349, %r350, %r351, %r352, %r353;
	// end inline asm
	setp.gt.s32 	%p46, %r328, 15;
	selp.b32 	%r358, 0, %r349, %p46;
	add.s32 	%r686, %r350, %r358;
	setp.ne.s32 	%p47, %r328, 0;
	@%p47 bra 	$L__BB7_50;
	shr.u32 	%r359, %r60, 3;
	and.b32  	%r360, %r359, 124;
	mov.u32 	%r361, _ZZN3cub18CUB_300001_SM_10006detail6reduce28DeviceReduceSingleTileKernelINS2_10policy_hubIiyN4cuda3std3__44plusIiEEE10Policy1000EPiSC_iS9_iiNS7_10__identityEEEvT0_T1_T2_T3_T4_T6_E12temp_storage;
	add.s32 	%r362, %r361, %r360;
	st.shared.u32 	[%r362+8], %r686;
$L__BB7_50:
	bar.sync 	0;
	setp.ne.s32 	%p48, %r60, 0;
	@%p48 bra 	$L__BB7_72;
	ld.shared.u32 	%r363, [_ZZN3cub18CUB_300001_SM_10006detail6reduce28DeviceReduceSingleTileKernelINS2_10policy_hubIiyN4cuda3std3__44plusIiEEE10Policy1000EPiSC_iS9_iiNS7_10__identityEEEvT0_T1_T2_T3_T4_T6_E12temp_storage+12];
	add.s32 	%r364, %r363, %r686;
	ld.shared.u32 	%r365, [_ZZN3cub18CUB_300001_SM_10006detail6reduce28DeviceReduceSingleTileKernelINS2_10policy_hubIiyN4cuda3std3__44plusIiEEE10Policy1000EPiSC_iS9_iiNS7_10__identityEEEvT0_T1_T2_T3_T4_T6_E12temp_storage+16];
	add.s32 	%r366, %r364, %r365;
	ld.shared.u32 	%r367, [_ZZN3cub18CUB_300001_SM_10006detail6reduce28DeviceReduceSingleTileKernelINS2_10policy_hubIiyN4cuda3std3__44plusIiEEE10Policy1000EPiSC_iS9_iiNS7_10__identityEEEvT0_T1_T2_T3_T4_T6_E12temp_storage+20];
	add.s32 	%r368, %r366, %r367;
	ld.shared.u32 	%r369, [_ZZN3cub18CUB_300001_SM_10006detail6reduce28DeviceReduceSingleTileKernelINS2_10policy_hubIiyN4cuda3std3__44plusIiEEE10Policy1000EPiSC_iS9_iiNS7_10__identityEEEvT0_T1_T2_T3_T4_T6_E12temp_storage+24];
	add.s32 	%r370, %r368, %r369;
	ld.shared.u32 	%r371, [_ZZN3cub18CUB_300001_SM_10006detail6reduce28DeviceReduceSingleTileKernelINS2_10policy_hubIiyN4cuda3std3__44plusIiEEE10Policy1000EPiSC_iS9_iiNS7_10__identityEEEvT0_T1_T2_T3_T4_T6_E12temp_storage+28];
	add.s32 	%r372, %r370, %r371;
	ld.shared.u32 	%r373, [_ZZN3cub18CUB_300001_SM_10006detail6reduce28DeviceReduceSingleTileKernelINS2_10policy_hubIiyN4cuda3std3__44plusIiEEE10Policy1000EPiSC_iS9_iiNS7_10__identityEEEvT0_T1_T2_T3_T4_T6_E12temp_storage+32];
	add.s32 	%r374, %r372, %r373;
	ld.shared.u32 	%r375, [_ZZN3cub18CUB_300001_SM_10006detail6reduce28DeviceReduceSingleTileKernelINS2_10policy_hubIiyN4cuda3std3__44plusIiEEE10Policy1000EPiSC_iS9_iiNS7_10__identityEEEvT0_T1_T2_T3_T4_T6_E12temp_storage+36];
	add.s32 	%r686, %r374, %r375;
	bra.uni 	$L__BB7_72;
$L__BB7_52:
	// begin inline asm
	mov.u32 %r265, %laneid;
	// end inline asm
	and.b32  	%r291, %r60, 992;
	add.s32 	%r292, %r291, 32;
	setp.gt.s32 	%p27, %r292, %r120;
	not.b32 	%r293, %r291;
	add.s32 	%r294, %r120, %r293;
	selp.b32 	%r289, %r294, 31, %p27;
	mov.b32 	%r268, 1;
	mov.b32 	%r290, -1;
	// begin inline asm
	shfl.sync.down.b32 %r266, %r670, %r268, %r289, %r290;
	// end inline asm
	setp.lt.s32 	%p28, %r265, %r289;
	selp.b32 	%r295, %r266, 0, %p28;
	add.s32 	%r272, %r295, %r670;
	mov.b32 	%r273, 2;
	// begin inline asm
	shfl.sync.down.b32 %r271, %r272, %r273, %r289, %r290;
	// end inline asm
	add.s32 	%r296, %r265, 2;
	setp.gt.s32 	%p29, %r296, %r289;
	selp.b32 	%r297, 0, %r271, %p29;
	add.s32 	%r277, %r272, %r297;
	mov.b32 	%r278, 4;
	// begin inline asm
	shfl.sync.down.b32 %r276, %r277, %r278, %r289, %r290;
	// end inline asm
	add.s32 	%r298, %r265, 4;
	setp.gt.s32 	%p30, %r298, %r289;
	selp.b32 	%r299, 0, %r276, %p30;
	add.s32 	%r282, %r277, %r299;
	mov.b32 	%r283, 8;
	// begin inline asm
	shfl.sync.down.b32 %r281, %r282, %r283, %r289, %r290;
	// end inline asm
	add.s32 	%r300, %r265, 8;
	setp.gt.s32 	%p31, %r300, %r289;
	selp.b32 	%r301, 0, %r281, %p31;
	add.s32 	%r287, %r282, %r301;
	mov.b32 	%r288, 16;
	// begin inline asm
	shfl.sync.down.b32 %r286, %r287, %r288, %r289, %r290;
	// end inline asm
	add.s32 	%r302, %r265, 16;
	setp.gt.s32 	%p32, %r302, %r289;
	selp.b32 	%r303, 0, %r286, %p32;
	add.s32 	%r686, %r287, %r303;
	setp.ne.s32 	%p33, %r265, 0;
	@%p33 bra 	$L__BB7_54;
	shr.u32 	%r304, %r60, 3;
	and.b32  	%r305, %r304, 124;
	mov.u32 	%r306, _ZZN3cub18CUB_300001_SM_10006detail6reduce28DeviceReduceSingleTileKernelINS2_10policy_hubIiyN4cuda3std3__44plusIiEEE10Policy1000EPiSC_iS9_iiNS7_10__identityEEEvT0_T1_T2_T3_T4_T6_E12temp_storage;
	add.s32 	%r307, %r306, %r305;
	st.shared.u32 	[%r307+8], %r686;
$L__BB7_54:
	bar.sync 	0;
	setp.ne.s32 	%p34, %r60, 0;
	@%p34 bra 	$L__BB7_72;
	setp.gt.s32 	%p35, %r120, 32;
	ld.shared.u32 	%r308, [_ZZN3cub18CUB_300001_SM_10006detail6reduce28DeviceReduceSingleTileKernelINS2_10policy_hubIiyN4cuda3std3__44plusIiEEE10Policy1000EPiSC_iS9_iiNS7_10__identityEEEvT0_T1_T2_T3_T4_T6_E12temp_storage+12];
	selp.b32 	%r309, %r308, 0, %p35;
	add.s32 	%r310, %r309, %r686;
	setp.gt.s32 	%p36, %r120, 64;
	ld.shared.u32 	%r311, [_ZZN3cub18CUB_300001_SM_10006detail6reduce28DeviceReduceSingleTileKernelINS2_10policy_hubIiyN4cuda3std3__44plusIiEEE10Policy1000EPiSC_iS9_iiNS7_10__identityEEEvT0_T1_T2_T3_T4_T6_E12temp_storage+16];
	selp.b32 	%r312, %r311, 0, %p36;
	add.s32 	%r313, %r310, %r312;
	setp.gt.s32 	%p37, %r120, 96;
	ld.shared.u32 	%r314, [_ZZN3cub18CUB_300001_SM_10006detail6reduce28DeviceReduceSingleTileKernelINS2_10policy_hubIiyN4cuda3std3__44plusIiEEE10Policy1000EPiSC_iS9_iiNS7_10__identityEEEvT0_T1_T2_T3_T4_T6_E12temp_storage+20];
	selp.b32 	%r315, %r314, 0, %p37;
	add.s32 	%r316, %r313, %r315;
	setp.gt.s32 	%p38, %r120, 128;
	ld.shared.u32 	%r317, [_ZZN3cub18CUB_300001_SM_10006detail6reduce28DeviceReduceSingleTileKernelINS2_10policy_hubIiyN4cuda3std3__44plusIiEEE10Policy1000EPiSC_iS9_iiNS7_10__identityEEEvT0_T1_T2_T3_T4_T6_E12temp_storage+24];
	selp.b32 	%r318, %r317, 0, %p38;
	add.s32 	%r319, %r316, %r318;
	setp.gt.s32 	%p39, %r120, 160;
	ld.shared.u32 	%r320, [_ZZN3cub18CUB_300001_SM_10006detail6reduce28DeviceReduceSingleTileKernelINS2_10policy_hubIiyN4cuda3std3__44plusIiEEE10Policy1000EPiSC_iS9_iiNS7_10__identityEEEvT0_T1_T2_T3_T4_T6_E12temp_storage+28];
	selp.b32 	%r321, %r320, 0, %p39;
	add.s32 	%r322, %r319, %r321;
	setp.gt.s32 	%p40, %r120, 192;
	ld.shared.u32 	%r323, [_ZZN3cub18CUB_300001_SM_10006detail6reduce28DeviceReduceSingleTileKernelINS2_10policy_hubIiyN4cuda3std3__44plusIiEEE10Policy1000EPiSC_iS9_iiNS7_10__identityEEEvT0_T1_T2_T3_T4_T6_E12temp_storage+32];
	selp.b32 	%r324, %r323, 0, %p40;
	add.s32 	%r325, %r322, %r324;
	setp.gt.s32 	%p41, %r120, 224;
	ld.shared.u32 	%r326, [_ZZN3cub18CUB_300001_SM_10006detail6reduce28DeviceReduceSingleTileKernelINS2_10policy_hubIiyN4cuda3std3__44plusIiEEE10Policy1000EPiSC_iS9_iiNS7_10__identityEEEvT0_T1_T2_T3_T4_T6_E12temp_storage+36];
	selp.b32 	%r327, %r326, 0, %p41;
	add.s32 	%r686, %r325, %r327;
	bra.uni 	$L__BB7_72;
$L__BB7_56:
	mov.u32 	%r85, %tid.x;
	mul.wide.u32 	%rd35, %r85, 4;
	add.s64 	%rd19, %rd16, %rd35;
	// begin inline asm
	ld.global.nc.u32 %r122, [%rd19];
	// end inline asm
	add.s64 	%rd20, %rd19, 1024;
	// begin inline asm
	ld.global.nc.u32 %r123, [%rd20];
	// end inline asm
	add.s64 	%rd21, %rd19, 2048;
	// begin inline asm
	ld.global.nc.u32 %r124, [%rd21];
	// end inline asm
	add.s64 	%rd22, %rd19, 3072;
	// begin inline asm
	ld.global.nc.u32 %r125, [%rd22];
	// end inline asm
	add.s64 	%rd23, %rd19, 4096;
	// begin inline asm
	ld.global.nc.u32 %r126, [%rd23];
	// end inline asm
	add.s64 	%rd24, %rd19, 5120;
	// begin inline asm
	ld.global.nc.u32 %r127, [%rd24];
	// end inline asm
	add.s64 	%rd25, %rd19, 6144;
	// begin inline asm
	ld.global.nc.u32 %r128, [%rd25];
	// end inline asm
	add.s64 	%rd26, %rd19, 7168;
	// begin inline asm
	ld.global.nc.u32 %r129, [%rd26];
	// end inline asm
	add.s64 	%rd27, %rd19, 8192;
	// begin inline asm
	ld.global.nc.u32 %r130, [%rd27];
	// end inline asm
	add.s64 	%rd28, %rd19, 9216;
	// begin inline asm
	ld.global.nc.u32 %r131, [%rd28];
	// end inline asm
	add.s64 	%rd29, %rd19, 10240;
	// begin inline asm
	ld.global.nc.u32 %r132, [%rd29];
	// end inline asm
	add.s64 	%rd30, %rd19, 11264;
	// begin inline asm
	ld.global.nc.u32 %r133, [%rd30];
	// end inline asm
	add.s64 	%rd31, %rd19, 12288;
	// begin inline asm
	ld.global.nc.u32 %r134, [%rd31];
	// end inline asm
	add.s64 	%rd32, %rd19, 13312;
	// begin inline asm
	ld.global.nc.u32 %r135, [%rd32];
	// end inline asm
	add.s64 	%rd33, %rd19, 14336;
	// begin inline asm
	ld.global.nc.u32 %r136, [%rd33];
	// end inline asm
	add.s64 	%rd34, %rd19, 15360;
	// begin inline asm
	ld.global.nc.u32 %r137, [%rd34];
	// end inline asm
	add.s32 	%r139, %r123, %r122;
	add.s32 	%r140, %r124, %r139;
	add.s32 	%r141, %r125, %r140;
	add.s32 	%r142, %r126, %r141;
	add.s32 	%r143, %r127, %r142;
	add.s32 	%r144, %r128, %r143;
	add.s32 	%r145, %r129, %r144;
	add.s32 	%r146, %r130, %r145;
	add.s32 	%r147, %r131, %r146;
	add.s32 	%r148, %r132, %r147;
	add.s32 	%r149, %r133, %r148;
	add.s32 	%r150, %r134, %r149;
	add.s32 	%r151, %r135, %r150;
	add.s32 	%r152, %r136, %r151;
	add.s32 	%r685, %r137, %r152;
	setp.lt.u32 	%p4, %r120, 8192;
	mov.b32 	%r674, 4096;
	@%p4 bra 	$L__BB7_60;
	add.s32 	%r87, %r120, -4096;
	mov.b32 	%r674, 4096;
$L__BB7_58:
	mul.wide.s32 	%rd52, %r674, 4;
	add.s64 	%rd36, %rd19, %rd52;
	// begin inline asm
	ld.global.nc.u32 %r154, [%rd36];
	// end inline asm
	add.s64 	%rd37, %rd36, 1024;
	// begin inline asm
	ld.global.nc.u32 %r155, [%rd37];
	// end inline asm
	add.s64 	%rd38, %rd36, 2048;
	// begin inline asm
	ld.global.nc.u32 %r156, [%rd38];
	// end inline asm
	add.s64 	%rd39, %rd36, 3072;
	// begin inline asm
	ld.global.nc.u32 %r157, [%rd39];
	// end inline asm
	add.s64 	%rd40, %rd36, 4096;
	// begin inline asm
	ld.global.nc.u32 %r158, [%rd40];
	// end inline asm
	add.s64 	%rd41, %rd36, 5120;
	// begin inline asm
	ld.global.nc.u32 %r159, [%rd41];
	// end inline asm
	add.s64 	%rd42, %rd36, 6144;
	// begin inline asm
	ld.global.nc.u32 %r160, [%rd42];
	// end inline asm
	add.s64 	%rd43, %rd36, 7168;
	// begin inline asm
	ld.global.nc.u32 %r161, [%rd43];
	// end inline asm
	add.s64 	%rd44, %rd36, 8192;
	// begin inline asm
	ld.global.nc.u32 %r162, [%rd44];
	// end inline asm
	add.s64 	%rd45, %rd36, 9216;
	// begin inline asm
	ld.global.nc.u32 %r163, [%rd45];
	// end inline asm
	add.s64 	%rd46, %rd36, 10240;
	// begin inline asm
	ld.global.nc.u32 %r164, [%rd46];
	// end inline asm
	add.s64 	%rd47, %rd36, 11264;
	// begin inline asm
	ld.global.nc.u32 %r165, [%rd47];
	// end inline asm
	add.s64 	%rd48, %rd36, 12288;
	// begin inline asm
	ld.global.nc.u32 %r166, [%rd48];
	// end inline asm
	add.s64 	%rd49, %rd36, 13312;
	// begin inline asm
	ld.global.nc.u32 %r167, [%rd49];
	// end inline asm
	add.s64 	%rd50, %rd36, 14336;
	// begin inline asm
	ld.global.nc.u32 %r168, [%rd50];
	// end inline asm
	add.s64 	%rd51, %rd36, 15360;
	// begin inline asm
	ld.global.nc.u32 %r169, [%rd51];
	// end inline asm
	add.s32 	%r170, %r154, %r685;
	add.s32 	%r171, %r155, %r170;
	add.s32 	%r172, %r156, %r171;
	add.s32 	%r173, %r157, %r172;
	add.s32 	%r174, %r158, %r173;
	add.s32 	%r175, %r159, %r174;
	add.s32 	%r176, %r160, %r175;
	add.s32 	%r177, %r161, %r176;
	add.s32 	%r178, %r162, %r177;
	add.s32 	%r179, %r163, %r178;
	add.s32 	%r180, %r164, %r179;
	add.s32 	%r181, %r165, %r180;
	add.s32 	%r182, %r166, %r181;
	add.s32 	%r183, %r167, %r182;
	add.s32 	%r184, %r168, %r183;
	add.s32 	%r685, %r169, %r184;
	sub.s32 	%r185, %r120, %r674;
	setp.lt.s32 	%p5, %r185, 4096;
	@%p5 bra 	$L__BB7_68;
	add.s32 	%r674, %r674, 4096;
	setp.le.s32 	%p6, %r674, %r87;
	@%p6 bra 	$L__BB7_58;
$L__BB7_60:
	setp.le.s32 	%p7, %r120, %r674;
	@%p7 bra 	$L__BB7_68;
	sub.s32 	%r94, %r120, %r674;
	setp.ge.s32 	%p8, %r85, %r94;
	@%p8 bra 	$L__BB7_68;
	not.b32 	%r187, %r85;
	add.s32 	%r188, %r120, %r187;
	sub.s32 	%r95, %r188, %r674;
	and.b32  	%r189, %r95, 768;
	setp.eq.s32 	%p9, %r189, 768;
	mov.u32 	%r679, %r85;
	@%p9 bra 	$L__BB7_65;
	add.s32 	%r676, %r85, %r674;
	shr.u32 	%r190, %r95, 8;
	add.s32 	%r191, %r190, 1;
	and.b32  	%r192, %r191, 3;
	neg.s32 	%r675, %r192;
	mov.u32 	%r679, %r85;
$L__BB7_64:
	.pragma "nounroll";
	mul.wide.u32 	%rd54, %r676, 4;
	add.s64 	%rd53, %rd16, %rd54;
	// begin inline asm
	ld.global.nc.u32 %r193, [%rd53];
	// end inline asm
	add.s32 	%r685, %r193, %r685;
	add.s32 	%r679, %r679, 256;
	add.s32 	%r676, %r676, 256;
	add.s32 	%r675, %r675, 1;
	setp.ne.s32 	%p10, %r675, 0;
	@%p10 bra 	$L__BB7_64;
$L__BB7_65:
	setp.lt.u32 	%p11, %r95, 768;
	@%p11 bra 	$L__BB7_68;
	cvt.u64.u32 	%rd55, %r679;
	cvt.u64.u32 	%rd56, %r674;
	add.s64 	%rd57, %rd55, %rd56;
	shl.b64 	%rd58, %rd57, 2;
	add.s64 	%rd59, %rd58, %rd16;
	add.s64 	%rd124, %rd59, 2048;
	add.s32 	%r682, %r679, %r674;
$L__BB7_67:
	mul.wide.u32 	%rd64, %r682, 4;
	add.s64 	%rd60, %rd16, %rd64;
	// begin inline asm
	ld.global.nc.u32 %r194, [%rd60];
	// end inline asm
	add.s32 	%r198, %r194, %r685;
	add.s64 	%rd61, %rd124, -1024;
	// begin inline asm
	ld.global.nc.u32 %r195, [%rd61];
	// end inline asm
	add.s32 	%r199, %r195, %r198;
	// begin inline asm
	ld.global.nc.u32 %r196, [%rd124];
	// end inline asm
	add.s32 	%r200, %r196, %r199;
	add.s64 	%rd63, %rd124, 1024;
	// begin inline asm
	ld.global.nc.u32 %r197, [%rd63];
	// end inline asm
	add.s32 	%r685, %r197, %r200;
	add.s32 	%r679, %r679, 1024;
	add.s64 	%rd124, %rd124, 4096;
	add.s32 	%r682, %r682, 1024;
	setp.lt.s32 	%p12, %r679, %r94;
	@%p12 bra 	$L__BB7_67;
$L__BB7_68:
	// begin inline asm
	mov.u32 %r201, %laneid;
	// end inline asm
	mov.b32 	%r204, 1;
	mov.b32 	%r225, 31;
	mov.b32 	%r226, -1;
	// begin inline asm
	shfl.sync.down.b32 %r202, %r685, %r204, %r225, %r226;
	// end inline asm
	setp.gt.s32 	%p13, %r201, 30;
	selp.b32 	%r227, 0, %r202, %p13;
	add.s32 	%r208, %r227, %r685;
	mov.b32 	%r209, 2;
	// begin inline asm
	shfl.sync.down.b32 %r207, %r208, %r209, %r225, %r226;
	// end inline asm
	setp.gt.s32 	%p14, %r201, 29;
	selp.b32 	%r228, 0, %r207, %p14;
	add.s32 	%r213, %r208, %r228;
	mov.b32 	%r214, 4;
	// begin inline asm
	shfl.sync.down.b32 %r212, %r213, %r214, %r225, %r226;
	// end inline asm
	setp.gt.s32 	%p15, %r201, 27;
	selp.b32 	%r229, 0, %r212, %p15;
	add.s32 	%r218, %r213, %r229;
	mov.b32 	%r219, 8;
	// begin inline asm
	shfl.sync.down.b32 %r217, %r218, %r219, %r225, %r226;
	// end inline asm
	setp.gt.s32 	%p16, %r201, 23;
	selp.b32 	%r230, 0, %r217, %p16;
	add.s32 	%r223, %r218, %r230;
	mov.b32 	%r224, 16;
	// begin inline asm
	shfl.sync.down.b32 %r222, %r223, %r224, %r225, %r226;
	// end inline asm
	setp.gt.s32 	%p17, %r201, 15;
	selp.b32 	%r231, 0, %r222, %p17;
	add.s32 	%r686, %r223, %r231;
	setp.ne.s32 	%p18, %r201, 0;
	@%p18 bra 	$L__BB7_70;
	shr.u32 	%r232, %r85, 3;
	and.b32  	%r233, %r232, 124;
	mov.u32 	%r234, _ZZN3cub18CUB_300001_SM_10006detail6reduce28DeviceReduceSingleTileKernelINS2_10policy_hubIiyN4cuda3std3__44plusIiEEE10Policy1000EPiSC_iS9_iiNS7_10__identityEEEvT0_T1_T2_T3_T4_T6_E12temp_storage;
	add.s32 	%r235, %r234, %r233;
	st.shared.u32 	[%r235+8], %r686;
$L__BB7_70:
	bar.sync 	0;
	setp.ne.s32 	%p19, %r85, 0;
	@%p19 bra 	$L__BB7_72;
	ld.shared.u32 	%r236, [_ZZN3cub18CUB_300001_SM_10006detail6reduce28DeviceReduceSingleTileKernelINS2_10policy_hubIiyN4cuda3std3__44plusIiEEE10Policy1000EPiSC_iS9_iiNS7_10__identityEEEvT0_T1_T2_T3_T4_T6_E12temp_storage+12];
	add.s32 	%r237, %r236, %r686;
	ld.shared.u32 	%r238, [_ZZN3cub18CUB_300001_SM_10006detail6reduce28DeviceReduceSingleTileKernelINS2_10policy_hubIiyN4cuda3std3__44plusIiEEE10Policy1000EPiSC_iS9_iiNS7_10__identityEEEvT0_T1_T2_T3_T4_T6_E12temp_storage+16];
	add.s32 	%r239, %r237, %r238;
	ld.shared.u32 	%r240, [_ZZN3cub18CUB_300001_SM_10006detail6reduce28DeviceReduceSingleTileKernelINS2_10policy_hubIiyN4cuda3std3__44plusIiEEE10Policy1000EPiSC_iS9_iiNS7_10__identityEEEvT0_T1_T2_T3_T4_T6_E12temp_storage+20];
	add.s32 	%r241, %r239, %r240;
	ld.shared.u32 	%r242, [_ZZN3cub18CUB_300001_SM_10006detail6reduce28DeviceReduceSingleTileKernelINS2_10policy_hubIiyN4cuda3std3__44plusIiEEE10Policy1000EPiSC_iS9_iiNS7_10__identityEEEvT0_T1_T2_T3_T4_T6_E12temp_storage+24];
	add.s32 	%r243, %r241, %r242;
	ld.shared.u32 	%r244, [_ZZN3cub18CUB_300001_SM_10006detail6reduce28DeviceReduceSingleTileKernelINS2_10policy_hubIiyN4cuda3std3__44plusIiEEE10Policy1000EPiSC_iS9_iiNS7_10__identityEEEvT0_T1_T2_T3_T4_T6_E12temp_storage+28];
	add.s32 	%r245, %r243, %r244;
	ld.shared.u32 	%r246, [_ZZN3cub18CUB_300001_SM_10006detail6reduce28DeviceReduceSingleTileKernelINS2_10policy_hubIiyN4cuda3std3__44plusIiEEE10Policy1000EPiSC_iS9_iiNS7_10__identityEEEvT0_T1_T2_T3_T4_T6_E12temp_storage+32];
	add.s32 	%r247, %r245, %r246;
	ld.shared.u32 	%r248, [_ZZN3cub18CUB_300001_SM_10006detail6reduce28DeviceReduceSingleTileKernelINS2_10policy_hubIiyN4cuda3std3__44plusIiEEE10Policy1000EPiSC_iS9_iiNS7_10__identityEEEvT0_T1_T2_T3_T4_T6_E12temp_storage+36];
	add.s32 	%r686, %r247, %r248;
$L__BB7_72:
	mov.u32 	%r631, %tid.x;
	setp.ne.s32 	%p95, %r631, 0;
	@%p95 bra 	$L__BB7_74;
	add.s32 	%r632, %r686, %r121;
	st.global.u32 	[%rd1], %r632;
$L__BB7_74:
	ret;

}
	// .globl	_ZN3cub18CUB_300001_SM_10006detail8for_each13static_kernelINS2_12policy_hub_t12policy_500_tEmN6thrust24THRUST_300001_SM_1000_NS8cuda_cub20__uninitialized_fill7functorINS7_10device_ptrIjEEjEEEEvT0_T1_
.visible .entry _ZN3cub18CUB_300001_SM_10006detail8for_each13static_kernelINS2_12policy_hub_t12policy_500_tEmN6thrust24THRUST_300001_SM_1000_NS8cuda_cub20__uninitialized_fill7functorINS7_10device_ptrIjEEjEEEEvT0_T1_(
	.param .u64 _ZN3cub18CUB_300001_SM_10006detail8for_each13static_kernelINS2_12policy_hub_t12policy_500_tEmN6thrust24THRUST_300001_SM_1000_NS8cuda_cub20__uninitialized_fill7functorINS7_10device_ptrIjEEjEEEEvT0_T1__param_0,
	.param .align 8 .b8 _ZN3cub18CUB_300001_SM_10006detail8for_each13static_kernelINS2_12policy_hub_t12policy_500_tEmN6thrust24THRUST_300001_SM_1000_NS8cuda_cub20__uninitialized_fill7functorINS7_10device_ptrIjEEjEEEEvT0_T1__param_1[16]
)
.maxntid 256
{
	.reg .pred 	%p<4>;
	.reg .b16 	%rs<5>;
	.reg .b32 	%r<12>;
	.reg .b64 	%rd<16>;

	ld.param.u32 	%r3, [_ZN3cub18CUB_300001_SM_10006detail8for_each13static_kernelINS2_12policy_hub_t12policy_500_tEmN6thrust24THRUST_300001_SM_1000_NS8cuda_cub20__uninitialized_fill7functorINS7_10device_ptrIjEEjEEEEvT0_T1__param_1+8];
	ld.param.u64 	%rd4, [_ZN3cub18CUB_300001_SM_10006detail8for_each13static_kernelINS2_12policy_hub_t12policy_500_tEmN6thrust24THRUST_300001_SM_1000_NS8cuda_cub20__uninitialized_fill7functorINS7_10device_ptrIjEEjEEEEvT0_T1__param_1];
	ld.param.u64 	%rd5, [_ZN3cub18CUB_300001_SM_10006detail8for_each13static_kernelINS2_12policy_hub_t12policy_500_tEmN6thrust24THRUST_300001_SM_1000_NS8cuda_cub20__uninitialized_fill7functorINS7_10device_ptrIjEEjEEEEvT0_T1__param_0];
	mov.u32 	%r9, %ctaid.x;
	mul.wide.u32 	%rd1, %r9, 512;
	sub.s64 	%rd2, %rd5, %rd1;
	setp.lt.u64 	%p1, %rd2, 512;
	@%p1 bra 	$L__BB8_2;
	mov.u32 	%r11, %tid.x;
	cvta.to.global.u64 	%rd11, %rd4;
	cvt.u64.u32 	%rd12, %r11;
	add.s64 	%rd13, %rd1, %rd12;
	shl.b64 	%rd14, %rd13, 2;
	add.s64 	%rd15, %rd11, %rd14;
	st.global.u32 	[%rd15], %r3;
	st.global.u32 	[%rd15+1024], %r3;
	bra.uni 	$L__BB8_6;
$L__BB8_2:
	cvta.to.global.u64 	%rd6, %rd4;
	mov.u32 	%r2, %tid.x;
	cvt.u64.u32 	%rd7, %r2;
	setp.le.u64 	%p2, %rd2, %rd7;
	add.s64 	%rd8, %rd1, %rd7;
	shl.b64 	%rd9, %rd8, 2;
	add.s64 	%rd3, %rd6, %rd9;
	@%p2 bra 	$L__BB8_4;
	st.global.u32 	[%rd3], %r3;
$L__BB8_4:
	add.s32 	%r10, %r2, 256;
	cvt.u64.u32 	%rd10, %r10;
	setp.le.u64 	%p3, %rd2, %rd10;
	@%p3 bra 	$L__BB8_6;
	st.global.u32 	[%rd3+1024], %r3;
$L__BB8_6:
	ret;

}
	// .globl	_ZN3cub18CUB_300001_SM_10006detail8for_each13static_kernelINS2_12policy_hub_t12policy_500_tElN6thrust24THRUST_300001_SM_1000_NS8cuda_cub20__uninitialized_copy7functorINS7_6detail15normal_iteratorINS7_10device_ptrIjEEEENS7_7pointerIjNS8_3tagENS7_11use_defaultESI_EEEEEEvT0_T1_
.visible .entry _ZN3cub18CUB_300001_SM_10006detail8for_each13static_kernelINS2_12policy_hub_t12policy_500_tElN6thrust24THRUST_300001_SM_1000_NS8cuda_cub20__uninitialized_copy7functorINS7_6detail15normal_iteratorINS7_10device_ptrIjEEEENS7_7pointerIjNS8_3tagENS7_11use_defaultESI_EEEEEEvT0_T1_(
	.param .u64 _ZN3cub18CUB_300001_SM_10006detail8for_each13static_kernelINS2_12policy_hub_t12policy_500_tElN6thrust24THRUST_300001_SM_1000_NS8cuda_cub20__uninitialized_copy7functorINS7_6detail15normal_iteratorINS7_10device_ptrIjEEEENS7_7pointerIjNS8_3tagENS7_11use_defaultESI_EEEEEEvT0_T1__param_0,
	.param .align 8 .b8 _ZN3cub18CUB_300001_SM_10006detail8for_each13static_kernelINS2_12policy_hub_t12policy_500_tElN6thrust24THRUST_300001_SM_1000_NS8cuda_cub20__uninitialized_copy7functorINS7_6detail15normal_iteratorINS7_10device_ptrIjEEEENS7_7pointerIjNS8_3tagENS7_11use_defaultESI_EEEEEEvT0_T1__param_1[16]
)
.maxntid 256
{
	.reg .pred 	%p<4>;
	.reg .b32 	%r<10>;
	.reg .b64 	%rd<26>;

	ld.param.u64 	%rd8, [_ZN3cub18CUB_300001_SM_10006detail8for_each13static_kernelINS2_12policy_hub_t12policy_500_tElN6thrust24THRUST_300001_SM_1000_NS8cuda_cub20__uninitialized_copy7functorINS7_6detail15normal_iteratorINS7_10device_ptrIjEEEENS7_7pointerIjNS8_3tagENS7_11use_defaultESI_EEEEEEvT0_T1__param_1+8];
	ld.param.u64 	%rd7, [_ZN3cub18CUB_300001_SM_10006detail8for_each13static_kernelINS2_12policy_hub_t12policy_500_tElN6thrust24THRUST_300001_SM_1000_NS8cuda_cub20__uninitialized_copy7functorINS7_6detail15normal_iteratorINS7_10device_ptrIjEEEENS7_7pointerIjNS8_3tagENS7_11use_defaultESI_EEEEEEvT0_T1__param_1];
	ld.param.u64 	%rd9, [_ZN3cub18CUB_300001_SM_10006detail8for_each13static_kernelINS2_12policy_hub_t12policy_500_tElN6thrust24THRUST_300001_SM_1000_NS8cuda_cub20__uninitialized_copy7functorINS7_6detail15normal_iteratorINS7_10device_ptrIjEEEENS7_7pointerIjNS8_3tagENS7_11use_defaultESI_EEEEEEvT0_T1__param_0];
	mov.u32 	%r1, %ctaid.x;
	mul.wide.u32 	%rd1, %r1, 512;
	sub.s64 	%rd2, %rd9, %rd1;
	setp.lt.s64 	%p1, %rd2, 512;
	@%p1 bra 	$L__BB9_2;
	mov.u32 	%r7, %tid.x;
	cvta.to.global.u64 	%rd19, %rd8;
	cvta.to.global.u64 	%rd20, %rd7;
	cvt.u64.u32 	%rd21, %r7;
	add.s64 	%rd22, %rd1, %rd21;
	shl.b64 	%rd23, %rd22, 2;
	add.s64 	%rd24, %rd20, %rd23;
	add.s64 	%rd25, %rd19, %rd23;
	ld.global.u32 	%r8, [%rd24];
	st.global.u32 	[%rd25], %r8;
	ld.global.u32 	%r9, [%rd24+1024];
	st.global.u32 	[%rd25+1024], %r9;
	bra.uni 	$L__BB9_6;
$L__BB9_2:
	cvta.to.global.u64 	%rd3, %rd7;
	cvta.to.global.u64 	%rd4, %rd8;
	mov.u32 	%r2, %tid.x;
	cvt.s64.s32 	%rd5, %rd2;
	cvt.u64.u32 	%rd6, %r2;
	setp.le.s64 	%p2, %rd5, %rd6;
	@%p2 bra 	$L__BB9_4;
	add.s64 	%rd10, %rd1, %rd6;
	shl.b64 	%rd11, %rd10, 2;
	add.s64 	%rd12, %rd3, %rd11;
	add.s64 	%rd13, %rd4, %rd11;
	ld.global.u32 	%r3, [%rd12];
	st.global.u32 	[%rd13], %r3;
$L__BB9_4:
	cvt.u32.u64 	%r4, %rd6;
	add.s32 	%r5, %r4, 256;
	cvt.u64.u32 	%rd14, %r5;
	setp.le.s64 	%p3, %rd5, %rd14;
	@%p3 bra 	$L__BB9_6;
	add.s64 	%rd15, %rd1, %rd6;
	shl.b64 	%rd16, %rd15, 2;
	add.s64 	%rd17, %rd3, %rd16;
	add.s64 	%rd18, %rd4, %rd16;
	ld.global.u32 	%r6, [%rd17+1024];
	st.global.u32 	[%rd18+1024], %r6;
$L__BB9_6:
	ret;

}


// ===== COMPILED SASS (sm_100) =====

	.target	sm_100

	.elftype	@"ET_EXEC"


//--------------------- .note.nv.tkinfo           --------------------------
	.section	.note.nv.tkinfo,"",@"SHT_NOTE"
	.sectionflags	@"SHF_NOTE_NV_TKINFO"
	.tkinfo
        /*0018*/ 	.word	0x00000002
        /*0030*/ 	.string	""
        /*0030*/ 	.string	"ptxas"
        /*0030*/ 	.string	"Cuda compilation tools, release 13.0, V13.0.88"
        /*0030*/ 	.string	"Build cuda_13.0.r13.0/compiler.36424714_0"
        /*0030*/ 	.string	"-arch sm_100 -m 64 "



//--------------------- .note.nv.cuinfo           --------------------------
	.section	.note.nv.cuinfo,"",@"SHT_NOTE"
	.sectionflags	@"SHF_NOTE_NV_CUINFO"
        /*0018*/ 	.short	0x0002
        /*001a*/ 	.short	0x0064
        /*001c*/ 	.short	0x0082
	.zero		2


//--------------------- .nv.info                  --------------------------
	.section	.nv.info,"",@"SHT_CUDA_INFO"
	.align	4


	//----- nvinfo : EIATTR_REGCOUNT
	.align		4
        /*0000*/ 	.byte	0x04, 0x2f
        /*0002*/ 	.short	(.L_47 - .L_46)
	.align		4
.L_46:
        /*0004*/ 	.word	index@(_Z19incrementaRespostasPji)
        /*0008*/ 	.word	0x0000001e


	//----- nvinfo : EIATTR_FRAME_SIZE
	.align		4
.L_47:
        /*000c*/ 	.byte	0x04, 0x11
        /*000e*/ 	.short	(.L_49 - .L_48)
	.align		4
.L_48:
        /*0010*/ 	.word	index@(_Z19incrementaRespostasPji)
        /*0014*/ 	.word	0x00000008


	//----- nvinfo : EIATTR_REGCOUNT
	.align		4
.L_49:
        /*0018*/ 	.byte	0x04, 0x2f
        /*001a*/ 	.short	(.L_51 - .L_50)
	.align		4
.L_50:
        /*001c*/ 	.word	index@(_ZN3cub18CUB_300001_SM_10006detail11EmptyKernelIvEEvv)
        /*0020*/ 	.word	0x00000004


	//----- nvinfo : EIATTR_FRAME_SIZE
	.align		4
.L_51:
        /*0024*/ 	.byte	0x04, 0x11
        /*0026*/ 	.short	(.L_53 - .L_52)
	.align		4
.L_52:
        /*0028*/ 	.word	index@(_ZN3cub18CUB_300001_SM_10006detail11EmptyKernelIvEEvv)
        /*002c*/ 	.word	0x00000000


	//----- nvinfo : EIATTR_REGCOUNT
	.align		4
.L_53:
        /*0030*/ 	.byte	0x04, 0x2f
        /*0032*/ 	.short	(.L_55 - .L_54)
	.align		4
.L_54:
        /*0034*/ 	.word	index@(_ZN3cub18CUB_300001_SM_10006detail6reduce28DeviceReduceSingleTileKernelINS2_10policy_hubIijN4cuda3std3__44plusIiEEE10Policy1000EN6thrust24THRUST_300001_SM_1000_NS6detail15normal_iteratorINSD_10device_ptrIjEEEEPijS9_iiNS7_10__identityEEEvT0_T1_T2_T3_T4_T6_)
        /*0038*/ 	.word	0x00000020


	//----- nvinfo : EIATTR_FRAME_SIZE
	.align		4
.L_55:
        /*003c*/ 	.byte	0x04, 0x11
        /*003e*/ 	.short	(.L_57 - .L_56)
	.align		4
.L_56:
        /*0040*/ 	.word	index@(_ZN3cub18CUB_300001_SM_10006detail6reduce28DeviceReduceSingleTileKernelINS2_10policy_hubIijN4cuda3std3__44plusIiEEE10Policy1000EN6thrust24THRUST_300001_SM_1000_NS6detail15normal_iteratorINSD_10device_ptrIjEEEEPijS9_iiNS7_10__identityEEEvT0_T1_T2_T3_T4_T6_)
        /*0044*/ 	.word	0x00000000


	//----- nvinfo : EIATTR_REGCOUNT
	.align		4
.L_57:
        /*0048*/ 	.byte	0x04, 0x2f
        /*004a*/ 	.short	(.L_59 - .L_58)
	.align		4
.L_58:
        /*004c*/ 	.word	index@(_ZN3cub18CUB_300001_SM_10006detail6reduce18DeviceReduceKernelINS2_10policy_hubIijN4cuda3std3__44plusIiEEE10Policy1000EN6thrust24THRUST_300001_SM_1000_NS6detail15normal_iteratorINSD_10device_ptrIjEEEEjS9_iNS7_10__identityEEEvT0_PT3_T1_NS0_13GridEvenShareISN_EET2_T4_)
        /*0050*/ 	.word	0x00000020


	//----- nvinfo : EIATTR_FRAME_SIZE
	.align		4
.L_59:
        /*0054*/ 	.byte	0x04, 0x11
        /*0056*/ 	.short	(.L_61 - .L_60)
	.align		4
.L_60:
        /*0058*/ 	.word	index@(_ZN3cub18CUB_300001_SM_10006detail6reduce18DeviceReduceKernelINS2_10policy_hubIijN4cuda3std3__44plusIiEEE10Policy1000EN6thrust24THRUST_300001_SM_1000_NS6detail15normal_iteratorINSD_10device_ptrIjEEEEjS9_iNS7_10__identityEEEvT0_PT3_T1_NS0_13GridEvenShareISN_EET2_T4_)
        /*005c*/ 	.word	0x00000000


	//----- nvinfo : EIATTR_REGCOUNT
	.align		4
.L_61:
        /*0060*/ 	.byte	0x04, 0x2f
        /*0062*/ 	.short	(.L_63 - .L_62)
	.align		4
.L_62:
        /*0064*/ 	.word	index@(_ZN3cub18CUB_300001_SM_10006detail6reduce28DeviceReduceSingleTileKernelINS2_10policy_hubIijN4cuda3std3__44plusIiEEE10Policy1000EPiSC_iS9_iiNS7_10__identityEEEvT0_T1_T2_T3_T4_T6_)
        /*0068*/ 	.word	0x00000020


	//----- nvinfo : EIATTR_FRAME_SIZE
	.align		4
.L_63:
        /*006c*/ 	.byte	0x04, 0x11
        /*006e*/ 	.short	(.L_65 - .L_64)
	.align		4
.L_64:
        /*0070*/ 	.word	index@(_ZN3cub18CUB_300001_SM_10006detail6reduce28DeviceReduceSingleTileKernelINS2_10policy_hubIijN4cuda3std3__44plusIiEEE10Policy1000EPiSC_iS9_iiNS7_10__identityEEEvT0_T1_T2_T3_T4_T6_)
        /*0074*/ 	.word	0x00000000


	//----- nvinfo : EIATTR_REGCOUNT
	.align		4
.L_65:
        /*0078*/ 	.byte	0x04, 0x2f
        /*007a*/ 	.short	(.L_67 - .L_66)
	.align		4
.L_66:
        /*007c*/ 	.word	index@(_ZN3cub18CUB_300001_SM_10006detail6reduce28DeviceReduceSingleTileKernelINS2_10policy_hubIiyN4cuda3std3__44plusIiEEE10Policy1000EN6thrust24THRUST_300001_SM_1000_NS6detail15normal_iteratorINSD_10device_ptrIjEEEEPiyS9_iiNS7_10__identityEEEvT0_T1_T2_T3_T4_T6_)
        /*0080*/ 	.word	0x0000001f


	//----- nvinfo : EIATTR_FRAME_SIZE
	.align		4
.L_67:
        /*0084*/ 	.byte	0x04, 0x11
        /*0086*/ 	.short	(.L_69 - .L_68)
	.align		4
.L_68:
        /*0088*/ 	.word	index@(_ZN3cub18CUB_300001_SM_10006detail6reduce28DeviceReduceSingleTileKernelINS2_10policy_hubIiyN4cuda3std3__44plusIiEEE10Policy1000EN6thrust24THRUST_300001_SM_1000_NS6detail15normal_iteratorINSD_10device_ptrIjEEEEPiyS9_iiNS7_10__identityEEEvT0_T1_T2_T3_T4_T6_)
        /*008c*/ 	.word	0x00000000


	//----- nvinfo : EIATTR_REGCOUNT
	.align		4
.L_69:
        /*0090*/ 	.byte	0x04, 0x2f
        /*0092*/ 	.short	(.L_71 - .L_70)
	.align		4
.L_70:
        /*0094*/ 	.word	index@(_ZN3cub18CUB_300001_SM_10006detail6reduce18DeviceReduceKernelINS2_10policy_hubIiyN4cuda3std3__44plusIiEEE10Policy1000EN6thrust24THRUST_300001_SM_1000_NS6detail15normal_iteratorINSD_10device_ptrIjEEEEyS9_iNS7_10__identityEEEvT0_PT3_T1_NS0_13GridEvenShareISN_EET2_T4_)
        /*0098*/ 	.word	0x0000001e


	//----- nvinfo : EIATTR_FRAME_SIZE
	.align		4
.L_71:
        /*009c*/ 	.byte	0x04, 0x11
        /*009e*/ 	.short	(.L_73 - .L_72)
	.align		4
.L_72:
        /*00a0*/ 	.word	index@(_ZN3cub18CUB_300001_SM_10006detail6reduce18DeviceReduceKernelINS2_10policy_hubIiyN4cuda3std3__44plusIiEEE10Policy1000EN6thrust24THRUST_300001_SM_1000_NS6detail15normal_iteratorINSD_10device_ptrIjEEEEyS9_iNS7_10__identityEEEvT0_PT3_T1_NS0_13GridEvenShareISN_EET2_T4_)
        /*00a4*/ 	.word	0x00000000


	//----- nvinfo : EIATTR_REGCOUNT
	.align		4
.L_73:
        /*00a8*/ 	.byte	0x04, 0x2f
        /*00aa*/ 	.short	(.L_75 - .L_74)
	.align		4
.L_74:
        /*00ac*/ 	.word	index@(_ZN3cub18CUB_300001_SM_10006detail6reduce28DeviceReduceSingleTileKernelINS2_10policy_hubIiyN4cuda3std3__44plusIiEEE10Policy1000EPiSC_iS9_iiNS7_10__identityEEEvT0_T1_T2_T3_T4_T6_)
        /*00b0*/ 	.word	0x00000020


	//----- nvinfo : EIATTR_FRAME_SIZE
	.align		4
.L_75:
        /*00b4*/ 	.byte	0x04, 0x11
        /*00b6*/ 	.short	(.L_77 - .L_76)
	.align		4
.L_76:
        /*00b8*/ 	.word	index@(_ZN3cub18CUB_300001_SM_10006detail6reduce28DeviceReduceSingleTileKernelINS2_10policy_hubIiyN4cuda3std3__44plusIiEEE10Policy1000EPiSC_iS9_iiNS7_10__identityEEEvT0_T1_T2_T3_T4_T6_)
        /*00bc*/ 	.word	0x00000000


	//----- nvinfo : EIATTR_REGCOUNT
	.align		4
.L_77:
        /*00c0*/ 	.byte	0x04, 0x2f
        /*00c2*/ 	.short	(.L_79 - .L_78)
	.align		4
.L_78:
        /*00c4*/ 	.word	index@(_ZN3cub18CUB_300001_SM_10006detail8for_each13static_kernelINS2_12policy_hub_t12policy_500_tEmN6thrust24THRUST_300001_SM_1000_NS8cuda_cub20__uninitialized_fill7functorINS7_10device_ptrIjEEjEEEEvT0_T1_)
        /*00c8*/ 	.word	0x00000008


	//----- nvinfo : EIATTR_FRAME_SIZE
	.align		4
.L_79:
        /*00cc*/ 	.byte	0x04, 0x11
        /*00ce*/ 	.short	(.L_81 - .L_80)
	.align		4
.L_80:
        /*00d0*/ 	.word	index@(_ZN3cub18CUB_300001_SM_10006detail8for_each13static_kernelINS2_12policy_hub_t12policy_500_tEmN6thrust24THRUST_300001_SM_1000_NS8cuda_cub20__uninitialized_fill7functorINS7_10device_ptrIjEEjEEEEvT0_T1_)
        /*00d4*/ 	.word	0x00000000


	//----- nvinfo : EIATTR_REGCOUNT
	.align		4
.L_81:
        /*00d8*/ 	.byte	0x04, 0x2f
        /*00da*/ 	.short	(.L_83 - .L_82)
	.align		4
.L_82:
        /*00dc*/ 	.word	index@(_ZN3cub18CUB_300001_SM_10006detail8for_each13static_kernelINS2_12policy_hub_t12policy_500_tElN6thrust24THRUST_300001_SM_1000_NS8cuda_cub20__uninitialized_copy7functorINS7_6detail15normal_iteratorINS7_10device_ptrIjEEEENS7_7pointerIjNS8_3tagENS7_11use_defaultESI_EEEEEEvT0_T1_)
        /*00e0*/ 	.word	0x0000000c


	//----- nvinfo : EIATTR_FRAME_SIZE
	.align		4
.L_83:
        /*00e4*/ 	.byte	0x04, 0x11
        /*00e6*/ 	.short	(.L_85 - .L_84)
	.align		4
.L_84:
        /*00e8*/ 	.word	index@(_ZN3cub18CUB_300001_SM_10006detail8for_each13static_kernelINS2_12policy_hub_t12policy_500_tElN6thrust24THRUST_300001_SM_1000_NS8cuda_cub20__uninitialized_copy7functorINS7_6detail15normal_iteratorINS7_10device_ptrIjEEEENS7_7pointerIjNS8_3tagENS7_11use_defaultESI_EEEEEEvT0_T1_)
        /*00ec*/ 	.word	0x00000000


	//----- nvinfo : EIATTR_MIN_STACK_SIZE
	.align		4
.L_85:
        /*00f0*/ 	.byte	0x04, 0x12
        /*00f2*/ 	.short	(.L_87 - .L_86)
	.align		4
.L_86:
        /*00f4*/ 	.word	index@(_ZN3cub18CUB_300001_SM_10006detail8for_each13static_kernelINS2_12policy_hub_t12policy_500_tElN6thrust24THRUST_300001_SM_1000_NS8cuda_cub20__uninitialized_copy7functorINS7_6detail15normal_iteratorINS7_10device_ptrIjEEEENS7_7pointerIjNS8_3tagENS7_11use_defaultESI_EEEEEEvT0_T1_)
        /*00f8*/ 	.word	0x00000000


	//----- nvinfo : EIATTR_MIN_STACK_SIZE
	.align		4
.L_87:
        /*00fc*/ 	.byte	0x04, 0x12
        /*00fe*/ 	.short	(.L_89 - .L_88)
	.align		4
.L_88:
        /*0100*/ 	.word	index@(_ZN3cub18CUB_300001_SM_10006detail8for_each13static_kernelINS2_12policy_hub_t12policy_500_tEmN6thrust24THRUST_300001_SM_1000_NS8cuda_cub20__uninitialized_fill7functorINS7_10device_ptrIjEEjEEEEvT0_T1_)
        /*0104*/ 	.word	0x00000000


	//----- nvinfo : EIATTR_MIN_STACK_SIZE
	.align		4
.L_89:
        /*0108*/ 	.byte	0x04, 0x12
        /*010a*/ 	.short	(.L_91 - .L_90)
	.align		4
.L_90:
        /*010c*/ 	.word	index@(_ZN3cub18CUB_300001_SM_10006detail6reduce28DeviceReduceSingleTileKernelINS2_10policy_hubIiyN4cuda3std3__44plusIiEEE10Policy1000EPiSC_iS9_iiNS7_10__identityEEEvT0_T1_T2_T3_T4_T6_)
        /*0110*/ 	.word	0x00000000


	//----- nvinfo : EIATTR_MIN_STACK_SIZE
	.align		4
.L_91:
        /*0114*/ 	.byte	0x04, 0x12
        /*0116*/ 	.short	(.L_93 - .L_92)
	.align		4
.L_92:
        /*0118*/ 	.word	index@(_ZN3cub18CUB_300001_SM_10006detail6reduce18DeviceReduceKernelINS2_10policy_hubIiyN4cuda3std3__44plusIiEEE10Policy1000EN6thrust24THRUST_300001_SM_1000_NS6detail15normal_iteratorINSD_10device_ptrIjEEEEyS9_iNS7_10__identityEEEvT0_PT3_T1_NS0_13GridEvenShareISN_EET2_T4_)
        /*011c*/ 	.word	0x00000000


	//----- nvinfo : EIATTR_MIN_STACK_SIZE
	.align		4
.L_93:
        /*0120*/ 	.byte	0x04, 0x12
        /*0122*/ 	.short	(.L_95 - .L_94)
	.align		4
.L_94:
        /*0124*/ 	.word	index@(_ZN3cub18CUB_300001_SM_10006detail6reduce28DeviceReduceSingleTileKernelINS2_10policy_hubIiyN4cuda3std3__44plusIiEEE10Policy1000EN6thrust24THRUST_300001_SM_1000_NS6detail15normal_iteratorINSD_10device_ptrIjEEEEPiyS9_iiNS7_10__identityEEEvT0_T1_T2_T3_T4_T6_)
        /*0128*/ 	.word	0x00000000


	//----- nvinfo : EIATTR_MIN_STACK_SIZE
	.align		4
.L_95:
        /*012c*/ 	.byte	0x04, 0x12
        /*012e*/ 	.short	(.L_97 - .L_96)
	.align		4
.L_96:
        /*0130*/ 	.word	index@(_ZN3cub18CUB_300001_SM_10006detail6reduce28DeviceReduceSingleTileKernelINS2_10policy_hubIijN4cuda3std3__44plusIiEEE10Policy1000EPiSC_iS9_iiNS7_10__identityEEEvT0_T1_T2_T3_T4_T6_)
        /*0134*/ 	.word	0x00000000


	//----- nvinfo : EIATTR_MIN_STACK_SIZE
	.align		4
.L_97:
        /*0138*/ 	.byte	0x04, 0x12
        /*013a*/ 	.short	(.L_99 - .L_98)
	.align		4
.L_98:
        /*013c*/ 	.word	index@(_ZN3cub18CUB_300001_SM_10006detail6reduce18DeviceReduceKernelINS2_10policy_hubIijN4cuda3std3__44plusIiEEE10Policy1000EN6thrust24THRUST_300001_SM_1000_NS6detail15normal_iteratorINSD_10device_ptrIjEEEEjS9_iNS7_10__identityEEEvT0_PT3_T1_NS0_13GridEvenShareISN_EET2_T4_)
        /*0140*/ 	.word	0x00000000


	//----- nvinfo : EIATTR_MIN_STACK_SIZE
	.align		4
.L_99:
        /*0144*/ 	.byte	0x04, 0x12
        /*0146*/ 	.short	(.L_101 - .L_100)
	.align		4
.L_100:
        /*0148*/ 	.word	index@(_ZN3cub18CUB_300001_SM_10006detail6reduce28DeviceReduceSingleTileKernelINS2_10policy_hubIijN4cuda3std3__44plusIiEEE10Policy1000EN6thrust24THRUST_300001_SM_1000_NS6detail15normal_iteratorINSD_10device_ptrIjEEEEPijS9_iiNS7_10__identityEEEvT0_T1_T2_T3_T4_T6_)
        /*014c*/ 	.word	0x00000000


	//----- nvinfo : EIATTR_MIN_STACK_SIZE
	.align		4
.L_101:
        /*0150*/ 	.byte	0x04, 0x12
        /*0152*/ 	.short	(.L_103 - .L_102)
	.align		4
.L_102:
        /*0154*/ 	.word	index@(_ZN3cub18CUB_300001_SM_10006detail11EmptyKernelIvEEvv)
        /*0158*/ 	.word	0x00000000


	//----- nvinfo : EIATTR_MIN_STACK_SIZE
	.align		4
.L_103:
        /*015c*/ 	.byte	0x04, 0x12
        /*015e*/ 	.short	(.L_105 - .L_104)
	.align		4
.L_104:
        /*0160*/ 	.word	index@(_Z19incrementaRespostasPji)
        /*0164*/ 	.word	0x00000008
.L_105:


//--------------------- .nv.compat                --------------------------
	.section	.nv.compat,"",@"SHT_CUDA_COMPAT_INFO"
	.align	4
        /*0000*/ 	.byte	0x02, 0x09, 0x00, 0x00, 0x02, 0x02, 0x01, 0x00, 0x02, 0x05, 0x05, 0x00, 0x03, 0x07, 0x01, 0x01
        /*0010*/ 	.byte	0x02, 0x03, 0x00, 0x00, 0x02, 0x06, 0x01, 0x00, 0x04, 0x0b, 0x08, 0x00, 0x09, 0x00, 0x00, 0x00
        /*0020*/ 	.byte	0x00, 0x00, 0x00, 0x00


//--------------------- .nv.info._ZN3cub18CUB_300001_SM_10006detail8for_each13static_kernelINS2_12policy_hub_t12policy_500_tElN6thrust24THRUST_300001_SM_1000_NS8cuda_cub20__uninitialized_copy7functorINS7_6detail15normal_iteratorINS7_10device_ptrIjEEEENS7_7pointerIjNS8_3tagENS7_11use_defaultESI_EEEEEEvT0_T1_ --------------------------
	.section	.nv.info._ZN3cub18CUB_300001_SM_10006detail8for_each13static_kernelINS2_12policy_hub_t12policy_500_tElN6thrust24THRUST_300001_SM_1000_NS8cuda_cub20__uninitialized_copy7functorINS7_6detail15normal_iteratorINS7_10device_ptrIjEEEENS7_7pointerIjNS8_3tagENS7_11use_defaultESI_EEEEEEvT0_T1_,"",@"SHT_CUDA_INFO"
	.sectionflags	@""
	.align	4


	//----- nvinfo : EIATTR_CUDA_API_VERSION
	.align		4
        /*0000*/ 	.byte	0x04, 0x37
        /*0002*/ 	.short	(.L_107 - .L_106)
.L_106:
        /*0004*/ 	.word	0x00000082


	//----- nvinfo : EIATTR_KPARAM_INFO
	.align		4
.L_107:
        /*0008*/ 	.byte	0x04, 0x17
        /*000a*/ 	.short	(.L_109 - .L_108)
.L_108:
        /*000c*/ 	.word	0x00000000
        /*0010*/ 	.short	0x0001
        /*0012*/ 	.short	0x0008
        /*0014*/ 	.byte	0x00, 0xf0, 0x41, 0x00


	//----- nvinfo : EIATTR_KPARAM_INFO
	.align		4
.L_109:
        /*0018*/ 	.byte	0x04, 0x17
        /*001a*/ 	.short	(.L_111 - .L_110)
.L_110:
        /*001c*/ 	.word	0x00000000
        /*0020*/ 	.short	0x0000
        /*0022*/ 	.short	0x0000
        /*0024*/ 	.byte	0x00, 0xf0, 0x21, 0x00


	//----- nvinfo : EIATTR_SPARSE_MMA_MASK
	.align		4
.L_111:
        /*0028*/ 	.byte	0x03, 0x50
        /*002a*/ 	.short	0x0000


	//----- nvinfo : EIATTR_MAXREG_COUNT
	.align		4
        /*002c*/ 	.byte	0x03, 0x1b
        /*002e*/ 	.short	0x00ff


	//----- nvinfo : EIATTR_MERCURY_ISA_VERSION
	.align		4
        /*0030*/ 	.byte	0x03, 0x5f
        /*0032*/ 	.short	0x0101


	//----- nvinfo : EIATTR_VRC_CTA_INIT_COUNT
	.align		4
        /*0034*/ 	.byte	0x02, 0x4a
	.zero		1
	.zero		1


	//----- nvinfo : EIATTR_EXIT_INSTR_OFFSETS
	.align		4
        /*0038*/ 	.byte	0x04, 0x1c
        /*003a*/ 	.short	(.L_113 - .L_112)


	//   ....[0]....
.L_112:
        /*003c*/ 	.word	0x00000190


	//   ....[1]....
        /*0040*/ 	.word	0x00000320


	//   ....[2]....
        /*0044*/ 	.word	0x000003f0


	//----- nvinfo : EIATTR_MAX_THREADS
	.align		4
.L_113:
        /*0048*/ 	.byte	0x04, 0x05
        /*004a*/ 	.short	(.L_115 - .L_114)
.L_114:
        /*004c*/ 	.word	0x00000100
        /*0050*/ 	.word	0x00000001
        /*0054*/ 	.word	0x00000001


	//----- nvinfo : EIATTR_CRS_STACK_SIZE
	.align		4
.L_115:
        /*0058*/ 	.byte	0x04, 0x1e
        /*005a*/ 	.short	(.L_117 - .L_116)
.L_116:
        /*005c*/ 	.word	0x00000000


	//----- nvinfo : EIATTR_CBANK_PARAM_SIZE
	.align		4
.L_117:
        /*0060*/ 	.byte	0x03, 0x19
        /*0062*/ 	.short	0x0018


	//----- nvinfo : EIATTR_PARAM_CBANK
	.align		4
        /*0064*/ 	.byte	0x04, 0x0a
        /*0066*/ 	.short	(.L_119 - .L_118)
	.align		4
.L_118:
        /*0068*/ 	.word	index@(.nv.constant0._ZN3cub18CUB_300001_SM_10006detail8for_each13static_kernelINS2_12policy_hub_t12policy_500_tElN6thrust24THRUST_300001_SM_1000_NS8cuda_cub20__uninitialized_copy7functorINS7_6detail15normal_iteratorINS7_10device_ptrIjEEEENS7_7pointerIjNS8_3tagENS7_11use_defaultESI_EEEEEEvT0_T1_)
        /*006c*/ 	.short	0x0380
        /*006e*/ 	.short	0x0018


	//----- nvinfo : EIATTR_SW_WAR
	.align		4
.L_119:
        /*0070*/ 	.byte	0x04, 0x36
        /*0072*/ 	.short	(.L_121 - .L_120)
.L_120:
        /*0074*/ 	.word	0x00000008
.L_121:


//--------------------- .nv.info._ZN3cub18CUB_300001_SM_10006detail8for_each13static_kernelINS2_12policy_hub_t12policy_500_tEmN6thrust24THRUST_300001_SM_1000_NS8cuda_cub20__uninitialized_fill7functorINS7_10device_ptrIjEEjEEEEvT0_T1_ --------------------------
	.section	.nv.info._ZN3cub18CUB_300001_SM_10006detail8for_each13static_kernelINS2_12policy_hub_t12policy_500_tEmN6thrust24THRUST_300001_SM_1000_NS8cuda_cub20__uninitialized_fill7functorINS7_10device_ptrIjEEjEEEEvT0_T1_,"",@"SHT_CUDA_INFO"
	.sectionflags	@""
	.align	4


	//----- nvinfo : EIATTR_CUDA_API_VERSION
	.align		4
        /*0000*/ 	.byte	0x04, 0x37
        /*0002*/ 	.short	(.L_123 - .L_122)
.L_122:
        /*0004*/ 	.word	0x00000082


	//----- nvinfo : EIATTR_KPARAM_INFO
	.align		4
.L_123:
        /*0008*/ 	.byte	0x04, 0x17
        /*000a*/ 	.short	(.L_125 - .L_124)
.L_124:
        /*000c*/ 	.word	0x00000000
        /*0010*/ 	.short	0x0001
        /*0012*/ 	.short	0x0008
        /*0014*/ 	.byte	0x00, 0xf0, 0x41, 0x00


	//----- nvinfo : EIATTR_KPARAM_INFO
	.align		4
.L_125:
        /*0018*/ 	.byte	0x04, 0x17
        /*001a*/ 	.short	(.L_127 - .L_126)
.L_126:
        /*001c*/ 	.word	0x00000000
        /*0020*/ 	.short	0x0000
        /*0022*/ 	.short	0x0000
        /*0024*/ 	.byte	0x00, 0xf0, 0x21, 0x00


	//----- nvinfo : EIATTR_SPARSE_MMA_MASK
	.align		4
.L_127:
        /*0028*/ 	.byte	0x03, 0x50
        /*002a*/ 	.short	0x0000


	//----- nvinfo : EIATTR_MAXREG_COUNT
	.align		4
        /*002c*/ 	.byte	0x03, 0x1b
        /*002e*/ 	.short	0x00ff


	//----- nvinfo : EIATTR_MERCURY_ISA_VERSION
	.align		4
        /*0030*/ 	.byte	0x03, 0x5f
        /*0032*/ 	.short	0x0101


	//----- nvinfo : EIATTR_VRC_CTA_INIT_COUNT
	.align		4
        /*0034*/ 	.byte	0x02, 0x4a
	.zero		1
	.zero		1


	//----- nvinfo : EIATTR_EXIT_INSTR_OFFSETS
	.align		4
        /*0038*/ 	.byte	0x04, 0x1c
        /*003a*/ 	.short	(.L_129 - .L_128)


	//   ....[0]....
.L_128:
        /*003c*/ 	.word	0x00000130


	//   ....[1]....
        /*0040*/ 	.word	0x00000230


	//   ....[2]....
        /*0044*/ 	.word	0x00000260


	//----- nvinfo : EIATTR_MAX_THREADS
	.align		4
.L_129:
        /*0048*/ 	.byte	0x04, 0x05
        /*004a*/ 	.short	(.L_131 - .L_130)
.L_130:
        /*004c*/ 	.word	0x00000100
        /*0050*/ 	.word	0x00000001
        /*0054*/ 	.word	0x00000001


	//----- nvinfo : EIATTR_CBANK_PARAM_SIZE
	.align		4
.L_131:
        /*0058*/ 	.byte	0x03, 0x19
        /*005a*/ 	.short	0x0018


	//----- nvinfo : EIATTR_PARAM_CBANK
	.align		4
        /*005c*/ 	.byte	0x04, 0x0a
        /*005e*/ 	.short	(.L_133 - .L_132)
	.align		4
.L_132:
        /*0060*/ 	.word	index@(.nv.constant0._ZN3cub18CUB_300001_SM_10006detail8for_each13static_kernelINS2_12policy_hub_t12policy_500_tEmN6thrust24THRUST_300001_SM_1000_NS8cuda_cub20__uninitialized_fill7functorINS7_10device_ptrIjEEjEEEEvT0_T1_)
        /*0064*/ 	.short	0x0380
        /*0066*/ 	.short	0x0018


	//----- nvinfo : EIATTR_SW_WAR
	.align		4
.L_133:
        /*0068*/ 	.byte	0x04, 0x36
        /*006a*/ 	.short	(.L_135 - .L_134)
.L_134:
        /*006c*/ 	.word	0x00000008
.L_135:


//--------------------- .nv.info._ZN3cub18CUB_300001_SM_10006detail6reduce28DeviceReduceSingleTileKernelINS2_10policy_hubIiyN4cuda3std3__44plusIiEEE10Policy1000EPiSC_iS9_iiNS7_10__identityEEEvT0_T1_T2_T3_T4_T6_ --------------------------
	.section	.nv.info._ZN3cub18CUB_300001_SM_10006detail6reduce28DeviceReduceSingleTileKernelINS2_10policy_hubIiyN4cuda3std3__44plusIiEEE10Policy1000EPiSC_iS9_iiNS7_10__identityEEEvT0_T1_T2_T3_T4_T6_,"",@"SHT_CUDA_INFO"
	.sectionflags	@""
	.align	4


	//----- nvinfo : EIATTR_CUDA_API_VERSION
	.align		4
        /*0000*/ 	.byte	0x04, 0x37
        /*0002*/ 	.short	(.L_137 - .L_136)
.L_136:
        /*0004*/ 	.word	0x00000082


	//----- nvinfo : EIATTR_KPARAM_INFO
	.align		4
.L_137:
        /*0008*/ 	.byte	0x04, 0x17
        /*000a*/ 	.short	(.L_139 - .L_138)
.L_138:
        /*000c*/ 	.word	0x00000000
        /*0010*/ 	.short	0x0005
        /*0012*/ 	.short	0x001c
        /*0014*/ 	.byte	0x00, 0xf0, 0x05, 0x00


	//----- nvinfo : EIATTR_KPARAM_INFO
	.align		4
.L_139:
        /*0018*/ 	.byte	0x04, 0x17
        /*001a*/ 	.short	(.L_141 - .L_140)
.L_140:
        /*001c*/ 	.word	0x00000000
        /*0020*/ 	.short	0x0004
        /*0022*/ 	.short	0x0018
        /*0024*/ 	.byte	0x00, 0xf0, 0x11, 0x00


	//----- nvinfo : EIATTR_KPARAM_INFO
	.align		4
.L_141:
        /*0028*/ 	.byte	0x04, 0x17
        /*002a*/ 	.short	(.L_143 - .L_142)
.L_142:
        /*002c*/ 	.word	0x00000000
        /*0030*/ 	.short	0x0003
        /*0032*/ 	.short	0x0014
        /*0034*/ 	.byte	0x00, 0xf0, 0x05, 0x00


	//----- nvinfo : EIATTR_KPARAM_INFO
	.align		4
.L_143:
        /*0038*/ 	.byte	0x04, 0x17
        /*003a*/ 	.short	(.L_145 - .L_144)
.L_144:
        /*003c*/ 	.word	0x00000000
        /*0040*/ 	.short	0x0002
        /*0042*/ 	.short	0x0010
        /*0044*/ 	.byte	0x00, 0xf0, 0x11, 0x00


	//----- nvinfo : EIATTR_KPARAM_INFO
	.align		4
.L_145:
        /*0048*/ 	.byte	0x04, 0x17
        /*004a*/ 	.short	(.L_147 - .L_146)
.L_146:
        /*004c*/ 	.word	0x00000000
        /*0050*/ 	.short	0x0001
        /*0052*/ 	.short	0x0008
        /*0054*/ 	.byte	0x00, 0xf5, 0x21, 0x00


	//----- nvinfo : EIATTR_KPARAM_INFO
	.align		4
.L_147:
        /*0058*/ 	.byte	0x04, 0x17
        /*005a*/ 	.short	(.L_149 - .L_148)
.L_148:
        /*005c*/ 	.word	0x00000000
        /*0060*/ 	.short	0x0000
        /*0062*/ 	.short	0x0000
        /*0064*/ 	.byte	0x00, 0xf5, 0x21, 0x00


	//----- nvinfo : EIATTR_SPARSE_MMA_MASK
	.align		4
.L_149:
        /*0068*/ 	.byte	0x03, 0x50
        /*006a*/ 	.short	0x0000


	//----- nvinfo : EIATTR_MAXREG_COUNT
	.align		4
        /*006c*/ 	.byte	0x03, 0x1b
        /*006e*/ 	.short	0x00ff


	//----- nvinfo : EIATTR_NUM_BARRIERS
	.align		4
        /*0070*/ 	.byte	0x02, 0x4c
        /*0072*/ 	.byte	0x01
	.zero		1


	//----- nvinfo : EIATTR_MERCURY_ISA_VERSION
	.align		4
        /*0074*/ 	.byte	0x03, 0x5f
        /*0076*/ 	.short	0x0101


	//----- nvinfo : EIATTR_COOP_GROUP_MASK_REGIDS
	.align		4
        /*0078*/ 	.byte	0x04, 0x29
        /*007a*/ 	.short	(.L_151 - .L_150)


	//   ....[0]....
.L_150:
        /*007c*/ 	.word	0xffffffff


	//   ....[1]....
        /*0080*/ 	.word	0xffffffff


	//   ....[2]....
        /*0084*/ 	.word	0xffffffff


	//   ....[3]....
        /*0088*/ 	.word	0xffffffff


	//   ....[4]....
        /*008c*/ 	.word	0xffffffff


	//   ....[5]....
        /*0090*/ 	.word	0xffffffff


	//   ....[6]....
        /*0094*/ 	.word	0xffffffff


	//   ....[7]....
        /*0098*/ 	.word	0xffffffff


	//   ....[8]....
        /*009c*/ 	.word	0xffffffff


	//   ....[9]....
        /*00a0*/ 	.word	0xffffffff


	//   ....[10]....
        /*00a4*/ 	.word	0xffffffff


	//   ....[11]....
        /*00a8*/ 	.word	0xffffffff


	//   ....[12]....
        /*00ac*/ 	.word	0xffffffff


	//   ....[13]....
        /*00b0*/ 	.word	0xffffffff


	//   ....[14]....
        /*00b4*/ 	.word	0xffffffff


	//   ....[15]....
        /*00b8*/ 	.word	0xffffffff


	//   ....[16]....
        /*00bc*/ 	.word	0xffffffff


	//   ....[17]....
        /*00c0*/ 	.word	0xffffffff


	//   ....[18]....
        /*00c4*/ 	.word	0xffffffff


	//   ....[19]....
        /*00c8*/ 	.word	0xffffffff


	//   ....[20]....
        /*00cc*/ 	.word	0xffffffff


	//   ....[21]....
        /*00d0*/ 	.word	0xffffffff


	//   ....[22]....
        /*00d4*/ 	.word	0xffffffff


	//   ....[23]....
        /*00d8*/ 	.word	0xffffffff


	//   ....[24]....
        /*00dc*/ 	.word	0xffffffff


	//   ....[25]....
        /*00e0*/ 	.word	0xffffffff


	//   ....[26]....
        /*00e4*/ 	.word	0xffffffff


	//   ....[27]....
        /*00e8*/ 	.word	0xffffffff


	//   ....[28]....
        /*00ec*/ 	.word	0xffffffff


	//   ....[29]....
        /*00f0*/ 	.word	0xffffffff


	//----- nvinfo : EIATTR_COOP_GROUP_INSTR_OFFSETS
	.align		4
.L_151:
        /*00f4*/ 	.byte	0x04, 0x28
        /*00f6*/ 	.short	(.L_153 - .L_152)


	//   ....[0]....
.L_152:
        /*00f8*/ 	.word	0x00000890


	//   ....[1]....
        /*00fc*/ 	.word	0x000008f0


	//   ....[2]....
        /*0100*/ 	.word	0x00000940


	//   ....[3]....
        /*0104*/ 	.word	0x000009b0


	//   ....[4]....
        /*0108*/ 	.word	0x00000a10


	//   ....[5]....
        /*010c*/ 	.word	0x00000ba0


	//   ....[6]....
        /*0110*/ 	.word	0x00000c40


	//   ....[7]....
        /*0114*/ 	.word	0x00000cc0


	//   ....[8]....
        /*0118*/ 	.word	0x00000d20


	//   ....[9]....
        /*011c*/ 	.word	0x00000d60


	//   ....[10]....
        /*0120*/ 	.word	0x000019d0


	//   ....[11]....
        /*0124*/ 	.word	0x00001a30


	//   ....[12]....
        /*0128*/ 	.word	0x00001a90


	//   ....[13]....
        /*012c*/ 	.word	0x00001af0


	//   ....[14]....
        /*0130*/ 	.word	0x00001b50


	//   ....[15]....
        /*0134*/ 	.word	0x000023f0


	//   ....[16]....
        /*0138*/ 	.word	0x00002450


	//   ....[17]....
        /*013c*/ 	.word	0x000024a0


	//   ....[18]....
        /*0140*/ 	.word	0x00002510


	//   ....[19]....
        /*0144*/ 	.word	0x00002570


	//   ....[20]....
        /*0148*/ 	.word	0x00002700


	//   ....[21]....
        /*014c*/ 	.word	0x00002790


	//   ....[22]....
        /*0150*/ 	.word	0x000027e0


	//   ....[23]....
        /*0154*/ 	.word	0x00002850


	//   ....[24]....
        /*0158*/ 	.word	0x000028c0


	//   ....[25]....
        /*015c*/ 	.word	0x000036a0


	//   ....[26]....
        /*0160*/ 	.word	0x00003700


	//   ....[27]....
        /*0164*/ 	.word	0x00003760


	//   ....[28]....
        /*0168*/ 	.word	0x000037c0


	//   ....[29]....
        /*016c*/ 	.word	0x00003820


	//----- nvinfo : EIATTR_VRC_CTA_INIT_COUNT
	.align		4
.L_153:
        /*0170*/ 	.byte	0x02, 0x4a
	.zero		1
	.zero		1


	//----- nvinfo : EIATTR_EXIT_INSTR_OFFSETS
	.align		4
        /*0174*/ 	.byte	0x04, 0x1c
        /*0176*/ 	.short	(.L_155 - .L_154)


	//   ....[0]....
.L_154:
        /*0178*/ 	.word	0x00000080


	//   ....[1]....
        /*017c*/ 	.word	0x000000c0


	//   ....[2]....
        /*0180*/ 	.word	0x00003940


	//   ....[3]....
        /*0184*/ 	.word	0x00003990


	//----- nvinfo : EIATTR_MAX_THREADS
	.align		4
.L_155:
        /*0188*/ 	.byte	0x04, 0x05
        /*018a*/ 	.short	(.L_157 - .L_156)
.L_156:
        /*018c*/ 	.word	0x00000100
        /*0190*/ 	.word	0x00000001
        /*0194*/ 	.word	0x00000001


	//----- nvinfo : EIATTR_CRS_STACK_SIZE
	.align		4
.L_157:
        /*0198*/ 	.byte	0x04, 0x1e
        /*019a*/ 	.short	(.L_159 - .L_158)
.L_158:
        /*019c*/ 	.word	0x00000000


	//----- nvinfo : EIATTR_CBANK_PARAM_SIZE
	.align		4
.L_159:
        /*01a0*/ 	.byte	0x03, 0x19
        /*01a2*/ 	.short	0x001d


	//----- nvinfo : EIATTR_PARAM_CBANK
	.align		4
        /*01a4*/ 	.byte	0x04, 0x0a
        /*01a6*/ 	.short	(.L_161 - .L_160)
	.align		4
.L_160:
        /*01a8*/ 	.word	index@(.nv.constant0._ZN3cub18CUB_300001_SM_10006detail6reduce28DeviceReduceSingleTileKernelINS2_10policy_hubIiyN4cuda3std3__44plusIiEEE10Policy1000EPiSC_iS9_iiNS7_10__identityEEEvT0_T1_T2_T3_T4_T6_)
        /*01ac*/ 	.short	0x0380
        /*01ae*/ 	.short	0x001d


	//----- nvinfo : EIATTR_SW_WAR
	.align		4
.L_161:
        /*01b0*/ 	.byte	0x04, 0x36
        /*01b2*/ 	.short	(.L_163 - .L_162)
.L_162:
        /*01b4*/ 	.word	0x00000008
.L_163:


//--------------------- .nv.info._ZN3cub18CUB_300001_SM_10006detail6reduce18DeviceReduceKernelINS2_10policy_hubIiyN4cuda3std3__44plusIiEEE10Policy1000EN6thrust24THRUST_300001_SM_1000_NS6detail15normal_iteratorINSD_10device_ptrIjEEEEyS9_iNS7_10__identityEEEvT0_PT3_T1_NS0_13GridEvenShareISN_EET2_T4_ --------------------------
	.section	.nv.info._ZN3cub18CUB_300001_SM_10006detail6reduce18DeviceReduceKernelINS2_10policy_hubIiyN4cuda3std3__44plusIiEEE10Policy1000EN6thrust24THRUST_300001_SM_1000_NS6detail15normal_iteratorINSD_10device_ptrIjEEEEyS9_iNS7_10__identityEEEvT0_PT3_T1_NS0_13GridEvenShareISN_EET2_T4_,"",@"SHT_CUDA_INFO"
	.sectionflags	@""
	.align	4


	//----- nvinfo : EIATTR_CUDA_API_VERSION
	.align		4
        /*0000*/ 	.byte	0x04, 0x37
        /*0002*/ 	.short	(.L_165 - .L_164)
.L_164:
        /*0004*/ 	.word	0x00000082


	//----- nvinfo : EIATTR_KPARAM_INFO
	.align		4
.L_165:
        /*0008*/ 	.byte	0x04, 0x17
        /*000a*/ 	.short	(.L_167 - .L_166)
.L_166:
        /*000c*/ 	.word	0x00000000
        /*0010*/ 	.short	0x0005
        /*0012*/ 	.short	0x0061
        /*0014*/ 	.byte	0x00, 0xf0, 0x05, 0x00


	//----- nvinfo : EIATTR_KPARAM_INFO
	.align		4
.L_167:
        /*0018*/ 	.byte	0x04, 0x17
        /*001a*/ 	.short	(.L_169 - .L_168)
.L_168:
        /*001c*/ 	.word	0x00000000
        /*0020*/ 	.short	0x0004
        /*0022*/ 	.short	0x0060
        /*0024*/ 	.byte	0x00, 0xf0, 0x05, 0x00


	//----- nvinfo : EIATTR_KPARAM_INFO
	.align		4
.L_169:
        /*0028*/ 	.byte	0x04, 0x17
        /*002a*/ 	.short	(.L_171 - .L_170)
.L_170:
        /*002c*/ 	.word	0x00000000
        /*0030*/ 	.short	0x0003
        /*0032*/ 	.short	0x0018
        /*0034*/ 	.byte	0x00, 0xf0, 0x21, 0x01


	//----- nvinfo : EIATTR_KPARAM_INFO
	.align		4
.L_171:
        /*0038*/ 	.byte	0x04, 0x17
        /*003a*/ 	.short	(.L_173 - .L_172)
.L_172:
        /*003c*/ 	.word	0x00000000
        /*0040*/ 	.short	0x0002
        /*0042*/ 	.short	0x0010
        /*0044*/ 	.byte	0x00, 0xf0, 0x21, 0x00


	//----- nvinfo : EIATTR_KPARAM_INFO
	.align		4
.L_173:
        /*0048*/ 	.byte	0x04, 0x17
        /*004a*/ 	.short	(.L_175 - .L_174)
.L_174:
        /*004c*/ 	.word	0x00000000
        /*0050*/ 	.short	0x0001
        /*0052*/ 	.short	0x0008
        /*0054*/ 	.byte	0x00, 0xf5, 0x21, 0x00


	//----- nvinfo : EIATTR_KPARAM_INFO
	.align		4
.L_175:
        /*0058*/ 	.byte	0x04, 0x17
        /*005a*/ 	.short	(.L_177 - .L_176)
.L_176:
        /*005c*/ 	.word	0x00000000
        /*0060*/ 	.short	0x0000
        /*0062*/ 	.short	0x0000
        /*0064*/ 	.byte	0x00, 0xf0, 0x21, 0x00


	//----- nvinfo : EIATTR_SPARSE_MMA_MASK
	.align		4
.L_177:
        /*0068*/ 	.byte	0x03, 0x50
        /*006a*/ 	.short	0x0000


	//----- nvinfo : EIATTR_MAXREG_COUNT
	.align		4
        /*006c*/ 	.byte	0x03, 0x1b
        /*006e*/ 	.short	0x00ff


	//----- nvinfo : EIATTR_NUM_BARRIERS
	.align		4
        /*0070*/ 	.byte	0x02, 0x4c
        /*0072*/ 	.byte	0x01
	.zero		1


	//----- nvinfo : EIATTR_MERCURY_ISA_VERSION
	.align		4
        /*0074*/ 	.byte	0x03, 0x5f
        /*0076*/ 	.short	0x0101


	//----- nvinfo : EIATTR_COOP_GROUP_MASK_REGIDS
	.align		4
        /*0078*/ 	.byte	0x04, 0x29
        /*007a*/ 	.short	(.L_179 - .L_178)


	//   ....[0]....
.L_178:
        /*007c*/ 	.word	0xffffffff


	//   ....[1]....
        /*0080*/ 	.word	0xffffffff


	//   ....[2]....
        /*0084*/ 	.word	0xffffffff


	//   ....[3]....
        /*0088*/ 	.word	0xffffffff


	//   ....[4]....
        /*008c*/ 	.word	0xffffffff


	//   ....[5]....
        /*0090*/ 	.word	0xffffffff


	//   ....[6]....
        /*0094*/ 	.word	0xffffffff


	//   ....[7]....
        /*0098*/ 	.word	0xffffffff


	//   ....[8]....
        /*009c*/ 	.word	0xffffffff


	//   ....[9]....
        /*00a0*/ 	.word	0xffffffff


	//   ....[10]....
        /*00a4*/ 	.word	0xffffffff


	//   ....[11]....
        /*00a8*/ 	.word	0xffffffff


	//   ....[12]....
        /*00ac*/ 	.word	0xffffffff


	//   ....[13]....
        /*00b0*/ 	.word	0xffffffff


	//   ....[14]....
        /*00b4*/ 	.word	0xffffffff


	//----- nvinfo : EIATTR_COOP_GROUP_INSTR_OFFSETS
	.align		4
.L_179:
        /*00b8*/ 	.byte	0x04, 0x28
        /*00ba*/ 	.short	(.L_181 - .L_180)


	//   ....[0]....
.L_180:
        /*00bc*/ 	.word	0x000008e0


	//   ....[1]....
        /*00c0*/ 	.word	0x00000940


	//   ....[2]....
        /*00c4*/ 	.word	0x000009a0


	//   ....[3]....
        /*00c8*/ 	.word	0x00000a00


	//   ....[4]....
        /*00cc*/ 	.word	0x00000a60


	//   ....[5]....
        /*00d0*/ 	.word	0x00000bf0


	//   ....[6]....
        /*00d4*/ 	.word	0x00000c90


	//   ....[7]....
        /*00d8*/ 	.word	0x00000d10


	//   ....[8]....
        /*00dc*/ 	.word	0x00000d70


	//   ....[9]....
        /*00e0*/ 	.word	0x00000db0


	//   ....[10]....
        /*00e4*/ 	.word	0x00001db0


	//   ....[11]....
        /*00e8*/ 	.word	0x00001e10


	//   ....[12]....
        /*00ec*/ 	.word	0x00001e70


	//   ....[13]....
        /*00f0*/ 	.word	0x00001ed0


	//   ....[14]....
        /*00f4*/ 	.word	0x00001f30


	//----- nvinfo : EIATTR_VRC_CTA_INIT_COUNT
	.align		4
.L_181:
        /*00f8*/ 	.byte	0x02, 0x4a
	.zero		1
	.zero		1


	//----- nvinfo : EIATTR_EXIT_INSTR_OFFSETS
	.align		4
        /*00fc*/ 	.byte	0x04, 0x1c
        /*00fe*/ 	.short	(.L_183 - .L_182)


	//   ....[0]....
.L_182:
        /*0100*/ 	.word	0x00002050


	//   ....[1]....
        /*0104*/ 	.word	0x000020b0


	//----- nvinfo : EIATTR_MAX_THREADS
	.align		4
.L_183:
        /*0108*/ 	.byte	0x04, 0x05
        /*010a*/ 	.short	(.L_185 - .L_184)
.L_184:
        /*010c*/ 	.word	0x00000100
        /*0110*/ 	.word	0x00000001
        /*0114*/ 	.word	0x00000001


	//----- nvinfo : EIATTR_CRS_STACK_SIZE
	.align		4
.L_185:
        /*0118*/ 	.byte	0x04, 0x1e
        /*011a*/ 	.short	(.L_187 - .L_186)
.L_186:
        /*011c*/ 	.word	0x00000000


	//----- nvinfo : EIATTR_CBANK_PARAM_SIZE
	.align		4
.L_187:
        /*0120*/ 	.byte	0x03, 0x19
        /*0122*/ 	.short	0x0062


	//----- nvinfo : EIATTR_PARAM_CBANK
	.align		4
        /*0124*/ 	.byte	0x04, 0x0a
        /*0126*/ 	.short	(.L_189 - .L_188)
	.align		4
.L_188:
        /*0128*/ 	.word	index@(.nv.constant0._ZN3cub18CUB_300001_SM_10006detail6reduce18DeviceReduceKernelINS2_10policy_hubIiyN4cuda3std3__44plusIiEEE10Policy1000EN6thrust24THRUST_300001_SM_1000_NS6detail15normal_iteratorINSD_10device_ptrIjEEEEyS9_iNS7_10__identityEEEvT0_PT3_T1_NS0_13GridEvenShareISN_EET2_T4_)
        /*012c*/ 	.short	0x0380
        /*012e*/ 	.short	0x0062


	//----- nvinfo : EIATTR_SW_WAR
	.align		4
.L_189:
        /*0130*/ 	.byte	0x04, 0x36
        /*0132*/ 	.short	(.L_191 - .L_190)
.L_190:
        /*0134*/ 	.word	0x00000008
.L_191:


//--------------------- .nv.info._ZN3cub18CUB_300001_SM_10006detail6reduce28DeviceReduceSingleTileKernelINS2_10policy_hubIiyN4cuda3std3__44plusIiEEE10Policy1000EN6thrust24THRUST_300001_SM_1000_NS6detail15normal_iteratorINSD_10device_ptrIjEEEEPiyS9_iiNS7_10__identityEEEvT0_T1_T2_T3_T4_T6_ --------------------------
	.section	.nv.info._ZN3cub18CUB_300001_SM_10006detail6reduce28DeviceReduceSingleTileKernelINS2_10policy_hubIiyN4cuda3std3__44plusIiEEE10Policy1000EN6thrust24THRUST_300001_SM_1000_NS6detail15normal_iteratorINSD_10device_ptrIjEEEEPiyS9_iiNS7_10__identityEEEvT0_T1_T2_T3_T4_T6_,"",@"SHT_CUDA_INFO"
	.sectionflags	@""
	.align	4


	//----- nvinfo : EIATTR_CUDA_API_VERSION
	.align		4
        /*0000*/ 	.byte	0x04, 0x37
        /*0002*/ 	.short	(.L_193 - .L_192)
.L_192:
        /*0004*/ 	.word	0x00000082


	//----- nvinfo : EIATTR_KPARAM_INFO
	.align		4
.L_193:
        /*0008*/ 	.byte	0x04, 0x17
        /*000a*/ 	.short	(.L_195 - .L_194)
.L_194:
        /*000c*/ 	.word	0x00000000
        /*0010*/ 	.short	0x0005
        /*0012*/ 	.short	0x0020
        /*0014*/ 	.byte	0x00, 0xf0, 0x05, 0x00


	//----- nvinfo : EIATTR_KPARAM_INFO
	.align		4
.L_195:
        /*0018*/ 	.byte	0x04, 0x17
        /*001a*/ 	.short	(.L_197 - .L_196)
.L_196:
        /*001c*/ 	.word	0x00000000
        /*0020*/ 	.short	0x0004
        /*0022*/ 	.short	0x001c
        /*0024*/ 	.byte	0x00, 0xf0, 0x11, 0x00


	//----- nvinfo : EIATTR_KPARAM_INFO
	.align		4
.L_197:
        /*0028*/ 	.byte	0x04, 0x17
        /*002a*/ 	.short	(.L_199 - .L_198)
.L_198:
        /*002c*/ 	.word	0x00000000
        /*0030*/ 	.short	0x0003
        /*0032*/ 	.short	0x0018
        /*0034*/ 	.byte	0x00, 0xf0, 0x05, 0x00


	//----- nvinfo : EIATTR_KPARAM_INFO
	.align		4
.L_199:
        /*0038*/ 	.byte	0x04, 0x17
        /*003a*/ 	.short	(.L_201 - .L_200)
.L_200:
        /*003c*/ 	.word	0x00000000
        /*0040*/ 	.short	0x0002
        /*0042*/ 	.short	0x0010
        /*0044*/ 	.byte	0x00, 0xf0, 0x21, 0x00


	//----- nvinfo : EIATTR_KPARAM_INFO
	.align		4
.L_201:
        /*0048*/ 	.byte	0x04, 0x17
        /*004a*/ 	.short	(.L_203 - .L_202)
.L_202:
        /*004c*/ 	.word	0x00000000
        /*0050*/ 	.short	0x0001
        /*0052*/ 	.short	0x0008
        /*0054*/ 	.byte	0x00, 0xf5, 0x21, 0x00


	//----- nvinfo : EIATTR_KPARAM_INFO
	.align		4
.L_203:
        /*0058*/ 	.byte	0x04, 0x17
        /*005a*/ 	.short	(.L_205 - .L_204)
.L_204:
        /*005c*/ 	.word	0x00000000
        /*0060*/ 	.short	0x0000
        /*0062*/ 	.short	0x0000
        /*0064*/ 	.byte	0x00, 0xf0, 0x21, 0x00


	//----- nvinfo : EIATTR_SPARSE_MMA_MASK
	.align		4
.L_205:
        /*0068*/ 	.byte	0x03, 0x50
        /*006a*/ 	.short	0x0000


	//----- nvinfo : EIATTR_MAXREG_COUNT
	.align		4
        /*006c*/ 	.byte	0x03, 0x1b
        /*006e*/ 	.short	0x00ff


	//----- nvinfo : EIATTR_NUM_BARRIERS
	.align		4
        /*0070*/ 	.byte	0x02, 0x4c
        /*0072*/ 	.byte	0x01
	.zero		1


	//----- nvinfo : EIATTR_MERCURY_ISA_VERSION
	.align		4
        /*0074*/ 	.byte	0x03, 0x5f
        /*0076*/ 	.short	0x0101


	//----- nvinfo : EIATTR_COOP_GROUP_MASK_REGIDS
	.align		4
        /*0078*/ 	.byte	0x04, 0x29
        /*007a*/ 	.short	(.L_207 - .L_206)


	//   ....[0]....
.L_206:
        /*007c*/ 	.word	0xffffffff


	//   ....[1]....
        /*0080*/ 	.word	0xffffffff


	//   ....[2]....
        /*0084*/ 	.word	0xffffffff


	//   ....[3]....
        /*0088*/ 	.word	0xffffffff


	//   ....[4]....
        /*008c*/ 	.word	0xffffffff


	//   ....[5]....
        /*0090*/ 	.word	0xffffffff


	//   ....[6]....
        /*0094*/ 	.word	0xffffffff


	//   ....[7]....
        /*0098*/ 	.word	0xffffffff


	//   ....[8]....
        /*009c*/ 	.word	0xffffffff


	//   ....[9]....
        /*00a0*/ 	.word	0xffffffff


	//   ....[10]....
        /*00a4*/ 	.word	0xffffffff


	//   ....[11]....
        /*00a8*/ 	.word	0xffffffff


	//   ....[12]....
        /*00ac*/ 	.word	0xffffffff


	//   ....[13]....
        /*00b0*/ 	.word	0xffffffff


	//   ....[14]....
        /*00b4*/ 	.word	0xffffffff


	//----- nvinfo : EIATTR_COOP_GROUP_INSTR_OFFSETS
	.align		4
.L_207:
        /*00b8*/ 	.byte	0x04, 0x28
        /*00ba*/ 	.short	(.L_209 - .L_208)


	//   ....[0]....
.L_208:
        /*00bc*/ 	.word	0x00000850


	//   ....[1]....
        /*00c0*/ 	.word	0x000008b0


	//   ....[2]....
        /*00c4*/ 	.word	0x00000910


	//   ....[3]....
        /*00c8*/ 	.word	0x00000970


	//   ....[4]....
        /*00cc*/ 	.word	0x000009d0


	//   ....[5]....
        /*00d0*/ 	.word	0x00000b60


	//   ....[6]....
        /*00d4*/ 	.word	0x00000c00


	//   ....[7]....
        /*00d8*/ 	.word	0x00000c80


	//   ....[8]....
        /*00dc*/ 	.word	0x00000ce0


	//   ....[9]....
        /*00e0*/ 	.word	0x00000d20


	//   ....[10]....
        /*00e4*/ 	.word	0x00001b90


	//   ....[11]....
        /*00e8*/ 	.word	0x00001bf0


	//   ....[12]....
        /*00ec*/ 	.word	0x00001c50


	//   ....[13]....
        /*00f0*/ 	.word	0x00001cb0


	//   ....[14]....
        /*00f4*/ 	.word	0x00001d10


	//----- nvinfo : EIATTR_VRC_CTA_INIT_COUNT
	.align		4
.L_209:
        /*00f8*/ 	.byte	0x02, 0x4a
	.zero		1
	.zero		1


	//----- nvinfo : EIATTR_EXIT_INSTR_OFFSETS
	.align		4
        /*00fc*/ 	.byte	0x04, 0x1c
        /*00fe*/ 	.short	(.L_211 - .L_210)


	//   ....[0]....
.L_210:
        /*0100*/ 	.word	0x000000a0


	//   ....[1]....
        /*0104*/ 	.word	0x000000e0


	//   ....[2]....
        /*0108*/ 	.word	0x00001e20


	//   ....[3]....
        /*010c*/ 	.word	0x00001e70


	//----- nvinfo : EIATTR_MAX_THREADS
	.align		4
.L_211:
        /*0110*/ 	.byte	0x04, 0x05
        /*0112*/ 	.short	(.L_213 - .L_212)
.L_212:
        /*0114*/ 	.word	0x00000100
        /*0118*/ 	.word	0x00000001
        /*011c*/ 	.word	0x00000001


	//----- nvinfo : EIATTR_CRS_STACK_SIZE
	.align		4
.L_213:
        /*0120*/ 	.byte	0x04, 0x1e
        /*0122*/ 	.short	(.L_215 - .L_214)
.L_214:
        /*0124*/ 	.word	0x00000000


	//----- nvinfo : EIATTR_CBANK_PARAM_SIZE
	.align		4
.L_215:
        /*0128*/ 	.byte	0x03, 0x19
        /*012a*/ 	.short	0x0021


	//----- nvinfo : EIATTR_PARAM_CBANK
	.align		4
        /*012c*/ 	.byte	0x04, 0x0a
        /*012e*/ 	.short	(.L_217 - .L_216)
	.align		4
.L_216:
        /*0130*/ 	.word	index@(.nv.constant0._ZN3cub18CUB_300001_SM_10006detail6reduce28DeviceReduceSingleTileKernelINS2_10policy_hubIiyN4cuda3std3__44plusIiEEE10Policy1000EN6thrust24THRUST_300001_SM_1000_NS6detail15normal_iteratorINSD_10device_ptrIjEEEEPiyS9_iiNS7_10__identityEEEvT0_T1_T2_T3_T4_T6_)
        /*0134*/ 	.short	0x0380
        /*0136*/ 	.short	0x0021


	//----- nvinfo : EIATTR_SW_WAR
	.align		4
.L_217:
        /*0138*/ 	.byte	0x04, 0x36
        /*013a*/ 	.short	(.L_219 - .L_218)
.L_218:
        /*013c*/ 	.word	0x00000008
.L_219:


//--------------------- .nv.info._ZN3cub18CUB_300001_SM_10006detail6reduce28DeviceReduceSingleTileKernelINS2_10policy_hubIijN4cuda3std3__44plusIiEEE10Policy1000EPiSC_iS9_iiNS7_10__identityEEEvT0_T1_T2_T3_T4_T6_ --------------------------
	.section	.nv.info._ZN3cub18CUB_300001_SM_10006detail6reduce28DeviceReduceSingleTileKernelINS2_10policy_hubIijN4cuda3std3__44plusIiEEE10Policy1000EPiSC_iS9_iiNS7_10__identityEEEvT0_T1_T2_T3_T4_T6_,"",@"SHT_CUDA_INFO"
	.sectionflags	@""
	.align	4


	//----- nvinfo : EIATTR_CUDA_API_VERSION
	.align		4
        /*0000*/ 	.byte	0x04, 0x37
        /*0002*/ 	.short	(.L_221 - .L_220)
.L_220:
        /*0004*/ 	.word	0x00000082


	//----- nvinfo : EIATTR_KPARAM_INFO
	.align		4
.L_221:
        /*0008*/ 	.byte	0x04, 0x17
        /*000a*/ 	.short	(.L_223 - .L_222)
.L_222:
        /*000c*/ 	.word	0x00000000
        /*0010*/ 	.short	0x0005
        /*0012*/ 	.short	0x001c
        /*0014*/ 	.byte	0x00, 0xf0, 0x05, 0x00


	//----- nvinfo : EIATTR_KPARAM_INFO
	.align		4
.L_223:
        /*0018*/ 	.byte	0x04, 0x17
        /*001a*/ 	.short	(.L_225 - .L_224)
.L_224:
        /*001c*/ 	.word	0x00000000
        /*0020*/ 	.short	0x0004
        /*0022*/ 	.short	0x0018
        /*0024*/ 	.byte	0x00, 0xf0, 0x11, 0x00


	//----- nvinfo : EIATTR_KPARAM_INFO
	.align		4
.L_225:
        /*0028*/ 	.byte	0x04, 0x17
        /*002a*/ 	.short	(.L_227 - .L_226)
.L_226:
        /*002c*/ 	.word	0x00000000
        /*0030*/ 	.short	0x0003
        /*0032*/ 	.short	0x0014
        /*0034*/ 	.byte	0x00, 0xf0, 0x05, 0x00


	//----- nvinfo : EIATTR_KPARAM_INFO
	.align		4
.L_227:
        /*0038*/ 	.byte	0x04, 0x17
        /*003a*/ 	.short	(.L_229 - .L_228)
.L_228:
        /*003c*/ 	.word	0x00000000
        /*0040*/ 	.short	0x0002
        /*0042*/ 	.short	0x0010
        /*0044*/ 	.byte	0x00, 0xf0, 0x11, 0x00


	//----- nvinfo : EIATTR_KPARAM_INFO
	.align		4
.L_229:
        /*0048*/ 	.byte	0x04, 0x17
        /*004a*/ 	.short	(.L_231 - .L_230)
.L_230:
        /*004c*/ 	.word	0x00000000
        /*0050*/ 	.short	0x0001
        /*0052*/ 	.short	0x0008
        /*0054*/ 	.byte	0x00, 0xf5, 0x21, 0x00


	//----- nvinfo : EIATTR_KPARAM_INFO
	.align		4
.L_231:
        /*0058*/ 	.byte	0x04, 0x17
        /*005a*/ 	.short	(.L_233 - .L_232)
.L_232:
        /*005c*/ 	.word	0x00000000
        /*0060*/ 	.short	0x0000
        /*0062*/ 	.short	0x0000
        /*0064*/ 	.byte	0x00, 0xf5, 0x21, 0x00


	//----- nvinfo : EIATTR_SPARSE_MMA_MASK
	.align		4
.L_233:
        /*0068*/ 	.byte	0x03, 0x50
        /*006a*/ 	.short	0x0000


	//----- nvinfo : EIATTR_MAXREG_COUNT
	.align		4
        /*006c*/ 	.byte	0x03, 0x1b
        /*006e*/ 	.short	0x00ff


	//----- nvinfo : EIATTR_NUM_BARRIERS
	.align		4
        /*0070*/ 	.byte	0x02, 0x4c
        /*0072*/ 	.byte	0x01
	.zero		1


	//----- nvinfo : EIATTR_MERCURY_ISA_VERSION
	.align		4
        /*0074*/ 	.byte	0x03, 0x5f
        /*0076*/ 	.short	0x0101


	//----- nvinfo : EIATTR_COOP_GROUP_MASK_REGIDS
	.align		4
        /*0078*/ 	.byte	0x04, 0x29
        /*007a*/ 	.short	(.L_235 - .L_234)


	//   ....[0]....
.L_234:
        /*007c*/ 	.word	0xffffffff


	//   ....[1]....
        /*0080*/ 	.word	0xffffffff


	//   ....[2]....
        /*0084*/ 	.word	0xffffffff


	//   ....[3]....
        /*0088*/ 	.word	0xffffffff


	//   ....[4]....
        /*008c*/ 	.word	0xffffffff


	//   ....[5]....
        /*0090*/ 	.word	0xffffffff


	//   ....[6]....
        /*0094*/ 	.word	0xffffffff


	//   ....[7]....
        /*0098*/ 	.word	0xffffffff


	//   ....[8]....
        /*009c*/ 	.word	0xffffffff


	//   ....[9]....
        /*00a0*/ 	.word	0xffffffff


	//   ....[10]....
        /*00a4*/ 	.word	0xffffffff


	//   ....[11]....
        /*00a8*/ 	.word	0xffffffff


	//   ....[12]....
        /*00ac*/ 	.word	0xffffffff


	//   ....[13]....
        /*00b0*/ 	.word	0xffffffff


	//   ....[14]....
        /*00b4*/ 	.word	0xffffffff


	//   ....[15]....
        /*00b8*/ 	.word	0xffffffff


	//   ....[16]....
        /*00bc*/ 	.word	0xffffffff


	//   ....[17]....
        /*00c0*/ 	.word	0xffffffff


	//   ....[18]....
        /*00c4*/ 	.word	0xffffffff


	//   ....[19]....
        /*00c8*/ 	.word	0xffffffff


	//   ....[20]....
        /*00cc*/ 	.word	0xffffffff


	//   ....[21]....
        /*00d0*/ 	.word	0xffffffff


	//   ....[22]....
        /*00d4*/ 	.word	0xffffffff


	//   ....[23]....
        /*00d8*/ 	.word	0xffffffff


	//   ....[24]....
        /*00dc*/ 	.word	0xffffffff


	//   ....[25]....
        /*00e0*/ 	.word	0xffffffff


	//   ....[26]....
        /*00e4*/ 	.word	0xffffffff


	//   ....[27]....
        /*00e8*/ 	.word	0xffffffff


	//   ....[28]....
        /*00ec*/ 	.word	0xffffffff


	//   ....[29]....
        /*00f0*/ 	.word	0xffffffff


	//----- nvinfo : EIATTR_COOP_GROUP_INSTR_OFFSETS
	.align		4
.L_235:
        /*00f4*/ 	.byte	0x04, 0x28
        /*00f6*/ 	.short	(.L_237 - .L_236)


	//   ....[0]....
.L_236:
        /*00f8*/ 	.word	0x00000890


	//   ....[1]....
        /*00fc*/ 	.word	0x000008f0


	//   ....[2]....
        /*0100*/ 	.word	0x00000940


	//   ....[3]....
        /*0104*/ 	.word	0x000009b0


	//   ....[4]....
        /*0108*/ 	.word	0x00000a10


	//   ....[5]....
        /*010c*/ 	.word	0x00000ba0


	//   ....[6]....
        /*0110*/ 	.word	0x00000c40


	//   ....[7]....
        /*0114*/ 	.word	0x00000cc0


	//   ....[8]....
        /*0118*/ 	.word	0x00000d20


	//   ....[9]....
        /*011c*/ 	.word	0x00000d60


	//   ....[10]....
        /*0120*/ 	.word	0x000019d0


	//   ....[11]....
        /*0124*/ 	.word	0x00001a30


	//   ....[12]....
        /*0128*/ 	.word	0x00001a90


	//   ....[13]....
        /*012c*/ 	.word	0x00001af0


	//   ....[14]....
        /*0130*/ 	.word	0x00001b50


	//   ....[15]....
        /*0134*/ 	.word	0x000023f0


	//   ....[16]....
        /*0138*/ 	.word	0x00002450


	//   ....[17]....
        /*013c*/ 	.word	0x000024a0


	//   ....[18]....
        /*0140*/ 	.word	0x00002510


	//   ....[19]....
        /*0144*/ 	.word	0x00002570


	//   ....[20]....
        /*0148*/ 	.word	0x00002700


	//   ....[21]....
        /*014c*/ 	.word	0x00002790


	//   ....[22]....
        /*0150*/ 	.word	0x000027e0


	//   ....[23]....
        /*0154*/ 	.word	0x00002850


	//   ....[24]....
        /*0158*/ 	.word	0x000028c0


	//   ....[25]....
        /*015c*/ 	.word	0x000036a0


	//   ....[26]....
        /*0160*/ 	.word	0x00003700


	//   ....[27]....
        /*0164*/ 	.word	0x00003760


	//   ....[28]....
        /*0168*/ 	.word	0x000037c0


	//   ....[29]....
        /*016c*/ 	.word	0x00003820


	//----- nvinfo : EIATTR_VRC_CTA_INIT_COUNT
	.align		4
.L_237:
        /*0170*/ 	.byte	0x02, 0x4a
	.zero		1
	.zero		1


	//----- nvinfo : EIATTR_EXIT_INSTR_OFFSETS
	.align		4
        /*0174*/ 	.byte	0x04, 0x1c
        /*0176*/ 	.short	(.L_239 - .L_238)


	//   ....[0]....
.L_238:
        /*0178*/ 	.word	0x00000080


	//   ....[1]....
        /*017c*/ 	.word	0x000000c0


	//   ....[2]....
        /*0180*/ 	.word	0x00003940


	//   ....[3]....
        /*0184*/ 	.word	0x00003990


	//----- nvinfo : EIATTR_MAX_THREADS
	.align		4
.L_239:
        /*0188*/ 	.byte	0x04, 0x05
        /*018a*/ 	.short	(.L_241 - .L_240)
.L_240:
        /*018c*/ 	.word	0x00000100
        /*0190*/ 	.word	0x00000001
        /*0194*/ 	.word	0x00000001


	//----- nvinfo : EIATTR_CRS_STACK_SIZE
	.align		4
.L_241:
        /*0198*/ 	.byte	0x04, 0x1e
        /*019a*/ 	.short	(.L_243 - .L_242)
.L_242:
        /*019c*/ 	.word	0x00000000


	//----- nvinfo : EIATTR_CBANK_PARAM_SIZE
	.align		4
.L_243:
        /*01a0*/ 	.byte	0x03, 0x19
        /*01a2*/ 	.short	0x001d


	//----- nvinfo : EIATTR_PARAM_CBANK
	.align		4
        /*01a4*/ 	.byte	0x04, 0x0a
        /*01a6*/ 	.short	(.L_245 - .L_244)
	.align		4
.L_244:
        /*01a8*/ 	.word	index@(.nv.constant0._ZN3cub18CUB_300001_SM_10006detail6reduce28DeviceReduceSingleTileKernelINS2_10policy_hubIijN4cuda3std3__44plusIiEEE10Policy1000EPiSC_iS9_iiNS7_10__identityEEEvT0_T1_T2_T3_T4_T6_)
        /*01ac*/ 	.short	0x0380
        /*01ae*/ 	.short	0x001d


	//----- nvinfo : EIATTR_SW_WAR
	.align		4
.L_245:
        /*01b0*/ 	.byte	0x04, 0x36
        /*01b2*/ 	.short	(.L_247 - .L_246)
.L_246:
        /*01b4*/ 	.word	0x00000008
.L_247:


//--------------------- .nv.info._ZN3cub18CUB_300001_SM_10006detail6reduce18DeviceReduceKernelINS2_10policy_hubIijN4cuda3std3__44plusIiEEE10Policy1000EN6thrust24THRUST_300001_SM_1000_NS6detail15normal_iteratorINSD_10device_ptrIjEEEEjS9_iNS7_10__identityEEEvT0_PT3_T1_NS0_13GridEvenShareISN_EET2_T4_ --------------------------
	.section	.nv.info._ZN3cub18CUB_300001_SM_10006detail6reduce18DeviceReduceKernelINS2_10policy_hubIijN4cuda3std3__44plusIiEEE10Policy1000EN6thrust24THRUST_300001_SM_1000_NS6detail15normal_iteratorINSD_10device_ptrIjEEEEjS9_iNS7_10__identityEEEvT0_PT3_T1_NS0_13GridEvenShareISN_EET2_T4_,"",@"SHT_CUDA_INFO"
	.sectionflags	@""
	.align	4


	//----- nvinfo : EIATTR_CUDA_API_VERSION
	.align		4
        /*0000*/ 	.byte	0x04, 0x37
        /*0002*/ 	.short	(.L_249 - .L_248)
.L_248:
        /*0004*/ 	.word	0x00000082


	//----- nvinfo : EIATTR_KPARAM_INFO
	.align		4
.L_249:
        /*0008*/ 	.byte	0x04, 0x17
        /*000a*/ 	.short	(.L_251 - .L_250)
.L_250:
        /*000c*/ 	.word	0x00000000
        /*0010*/ 	.short	0x0005
        /*0012*/ 	.short	0x003d
        /*0014*/ 	.byte	0x00, 0xf0, 0x05, 0x00


	//----- nvinfo : EIATTR_KPARAM_INFO
	.align		4
.L_251:
        /*0018*/ 	.byte	0x04, 0x17
        /*001a*/ 	.short	(.L_253 - .L_252)
.L_252:
        /*001c*/ 	.word	0x00000000
        /*0020*/ 	.short	0x0004
        /*0022*/ 	.short	0x003c
        /*0024*/ 	.byte	0x00, 0xf0, 0x05, 0x00


	//----- nvinfo : EIATTR_KPARAM_INFO
	.align		4
.L_253:
        /*0028*/ 	.byte	0x04, 0x17
        /*002a*/ 	.short	(.L_255 - .L_254)
.L_254:
        /*002c*/ 	.word	0x00000000
        /*0030*/ 	.short	0x0003
        /*0032*/ 	.short	0x0014
        /*0034*/ 	.byte	0x00, 0xf0, 0xa1, 0x00


	//----- nvinfo : EIATTR_KPARAM_INFO
	.align		4
.L_255:
        /*0038*/ 	.byte	0x04, 0x17
        /*003a*/ 	.short	(.L_257 - .L_256)
.L_256:
        /*003c*/ 	.word	0x00000000
        /*0040*/ 	.short	0x0002
        /*0042*/ 	.short	0x0010
        /*0044*/ 	.byte	0x00, 0xf0, 0x11, 0x00


	//----- nvinfo : EIATTR_KPARAM_INFO
	.align		4
.L_257:
        /*0048*/ 	.byte	0x04, 0x17
        /*004a*/ 	.short	(.L_259 - .L_258)
.L_258:
        /*004c*/ 	.word	0x00000000
        /*0050*/ 	.short	0x0001
        /*0052*/ 	.short	0x0008
        /*0054*/ 	.byte	0x00, 0xf5, 0x21, 0x00


	//----- nvinfo : EIATTR_KPARAM_INFO
	.align		4
.L_259:
        /*0058*/ 	.byte	0x04, 0x17
        /*005a*/ 	.short	(.L_261 - .L_260)
.L_260:
        /*005c*/ 	.word	0x00000000
        /*0060*/ 	.short	0x0000
        /*0062*/ 	.short	0x0000
        /*0064*/ 	.byte	0x00, 0xf0, 0x21, 0x00


	//----- nvinfo : EIATTR_SPARSE_MMA_MASK
	.align		4
.L_261:
        /*0068*/ 	.byte	0x03, 0x50
        /*006a*/ 	.short	0x0000


	//----- nvinfo : EIATTR_MAXREG_COUNT
	.align		4
        /*006c*/ 	.byte	0x03, 0x1b
        /*006e*/ 	.short	0x00ff


	//----- nvinfo : EIATTR_NUM_BARRIERS
	.align		4
        /*0070*/ 	.byte	0x02, 0x4c
        /*0072*/ 	.byte	0x01
	.zero		1


	//----- nvinfo : EIATTR_MERCURY_ISA_VERSION
	.align		4
        /*0074*/ 	.byte	0x03, 0x5f
        /*0076*/ 	.short	0x0101


	//----- nvinfo : EIATTR_COOP_GROUP_MASK_REGIDS
	.align		4
        /*0078*/ 	.byte	0x04, 0x29
        /*007a*/ 	.short	(.L_263 - .L_262)


	//   ....[0]....
.L_262:
        /*007c*/ 	.word	0xffffffff


	//   ....[1]....
        /*0080*/ 	.word	0xffffffff


	//   ....[2]....
        /*0084*/ 	.word	0xffffffff


	//   ....[3]....
        /*0088*/ 	.word	0xffffffff


	//   ....[4]....
        /*008c*/ 	.word	0xffffffff


	//   ....[5]....
        /*0090*/ 	.word	0xffffffff


	//   ....[6]....
        /*0094*/ 	.word	0xffffffff


	//   ....[7]....
        /*0098*/ 	.word	0xffffffff


	//   ....[8]....
        /*009c*/ 	.word	0xffffffff


	//   ....[9]....
        /*00a0*/ 	.word	0xffffffff


	//   ....[10]....
        /*00a4*/ 	.word	0xffffffff


	//   ....[11]....
        /*00a8*/ 	.word	0xffffffff


	//   ....[12]....
        /*00ac*/ 	.word	0xffffffff


	//   ....[13]....
        /*00b0*/ 	.word	0xffffffff


	//   ....[14]....
        /*00b4*/ 	.word	0xffffffff


	//----- nvinfo : EIATTR_COOP_GROUP_INSTR_OFFSETS
	.align		4
.L_263:
        /*00b8*/ 	.byte	0x04, 0x28
        /*00ba*/ 	.short	(.L_265 - .L_264)


	//   ....[0]....
.L_264:
        /*00bc*/ 	.word	0x00000b10


	//   ....[1]....
        /*00c0*/ 	.word	0x00000b70


	//   ....[2]....
        /*00c4*/ 	.word	0x00000bd0


	//   ....[3]....
        /*00c8*/ 	.word	0x00000c30


	//   ....[4]....
        /*00cc*/ 	.word	0x00000c90


	//   ....[5]....
        /*00d0*/ 	.word	0x00000e20


	//   ....[6]....
        /*00d4*/ 	.word	0x00000ec0


	//   ....[7]....
        /*00d8*/ 	.word	0x00000f20


	//   ....[8]....
        /*00dc*/ 	.word	0x00000f80


	//   ....[9]....
        /*00e0*/ 	.word	0x00000fe0


	//   ....[10]....
        /*00e4*/ 	.word	0x00002100


	//   ....[11]....
        /*00e8*/ 	.word	0x00002170


	//   ....[12]....
        /*00ec*/ 	.word	0x000021c0


	//   ....[13]....
        /*00f0*/ 	.word	0x00002210


	//   ....[14]....
        /*00f4*/ 	.word	0x00002280


	//----- nvinfo : EIATTR_VRC_CTA_INIT_COUNT
	.align		4
.L_265:
        /*00f8*/ 	.byte	0x02, 0x4a
	.zero		1
	.zero		1


	//----- nvinfo : EIATTR_EXIT_INSTR_OFFSETS
	.align		4
        /*00fc*/ 	.byte	0x04, 0x1c
        /*00fe*/ 	.short	(.L_267 - .L_266)


	//   ....[0]....
.L_266:
        /*0100*/ 	.word	0x000023b0


	//   ....[1]....
        /*0104*/ 	.word	0x000023f0


	//----- nvinfo : EIATTR_MAX_THREADS
	.align		4
.L_267:
        /*0108*/ 	.byte	0x04, 0x05
        /*010a*/ 	.short	(.L_269 - .L_268)
.L_268:
        /*010c*/ 	.word	0x00000100
        /*0110*/ 	.word	0x00000001
        /*0114*/ 	.word	0x00000001


	//----- nvinfo : EIATTR_CRS_STACK_SIZE
	.align		4
.L_269:
        /*0118*/ 	.byte	0x04, 0x1e
        /*011a*/ 	.short	(.L_271 - .L_270)
.L_270:
        /*011c*/ 	.word	0x00000000


	//----- nvinfo : EIATTR_CBANK_PARAM_SIZE
	.align		4
.L_271:
        /*0120*/ 	.byte	0x03, 0x19
        /*0122*/ 	.short	0x003e


	//----- nvinfo : EIATTR_PARAM_CBANK
	.align		4
        /*0124*/ 	.byte	0x04, 0x0a
        /*0126*/ 	.short	(.L_273 - .L_272)
	.align		4
.L_272:
        /*0128*/ 	.word	index@(.nv.constant0._ZN3cub18CUB_300001_SM_10006detail6reduce18DeviceReduceKernelINS2_10policy_hubIijN4cuda3std3__44plusIiEEE10Policy1000EN6thrust24THRUST_300001_SM_1000_NS6detail15normal_iteratorINSD_10device_ptrIjEEEEjS9_iNS7_10__identityEEEvT0_PT3_T1_NS0_13GridEvenShareISN_EET2_T4_)
        /*012c*/ 	.short	0x0380
        /*012e*/ 	.short	0x003e


	//----- nvinfo : EIATTR_SW_WAR
	.align		4
.L_273:
        /*0130*/ 	.byte	0x04, 0x36
        /*0132*/ 	.short	(.L_275 - .L_274)
.L_274:
        /*0134*/ 	.word	0x00000008
.L_275:


//--------------------- .nv.info._ZN3cub18CUB_300001_SM_10006detail6reduce28DeviceReduceSingleTileKernelINS2_10policy_hubIijN4cuda3std3__44plusIiEEE10Policy1000EN6thrust24THRUST_300001_SM_1000_NS6detail15normal_iteratorINSD_10device_ptrIjEEEEPijS9_iiNS7_10__identityEEEvT0_T1_T2_T3_T4_T6_ --------------------------
	.section	.nv.info._ZN3cub18CUB_300001_SM_10006detail6reduce28DeviceReduceSingleTileKernelINS2_10policy_hubIijN4cuda3std3__44plusIiEEE10Policy1000EN6thrust24THRUST_300001_SM_1000_NS6detail15normal_iteratorINSD_10device_ptrIjEEEEPijS9_iiNS7_10__identityEEEvT0_T1_T2_T3_T4_T6_,"",@"SHT_CUDA_INFO"
	.sectionflags	@""
	.align	4


	//----- nvinfo : EIATTR_CUDA_API_VERSION
	.align		4
        /*0000*/ 	.byte	0x04, 0x37
        /*0002*/ 	.short	(.L_277 - .L_276)
.L_276:
        /*0004*/ 	.word	0x00000082


	//----- nvinfo : EIATTR_KPARAM_INFO
	.align		4
.L_277:
        /*0008*/ 	.byte	0x04, 0x17
        /*000a*/ 	.short	(.L_279 - .L_278)
.L_278:
        /*000c*/ 	.word	0x00000000
        /*0010*/ 	.short	0x0005
        /*0012*/ 	.short	0x001c
        /*0014*/ 	.byte	0x00, 0xf0, 0x05, 0x00


	//----- nvinfo : EIATTR_KPARAM_INFO
	.align		4
.L_279:
        /*0018*/ 	.byte	0x04, 0x17
        /*001a*/ 	.short	(.L_281 - .L_280)
.L_280:
        /*001c*/ 	.word	0x00000000
        /*0020*/ 	.short	0x0004
        /*0022*/ 	.short	0x0018
        /*0024*/ 	.byte	0x00, 0xf0, 0x11, 0x00


	//----- nvinfo : EIATTR_KPARAM_INFO
	.align		4
.L_281:
        /*0028*/ 	.byte	0x04, 0x17
        /*002a*/ 	.short	(.L_283 - .L_282)
.L_282:
        /*002c*/ 	.word	0x00000000
        /*0030*/ 	.short	0x0003
        /*0032*/ 	.short	0x0014
        /*0034*/ 	.byte	0x00, 0xf0, 0x05, 0x00


	//----- nvinfo : EIATTR_KPARAM_INFO
	.align		4
.L_283:
        /*0038*/ 	.byte	0x04, 0x17
        /*003a*/ 	.short	(.L_285 - .L_284)
.L_284:
        /*003c*/ 	.word	0x00000000
        /*0040*/ 	.short	0x0002
        /*0042*/ 	.short	0x0010
        /*0044*/ 	.byte	0x00, 0xf0, 0x11, 0x00


	//----- nvinfo : EIATTR_KPARAM_INFO
	.align		4
.L_285:
        /*0048*/ 	.byte	0x04, 0x17
        /*004a*/ 	.short	(.L_287 - .L_286)
.L_286:
        /*004c*/ 	.word	0x00000000
        /*0050*/ 	.short	0x0001
        /*0052*/ 	.short	0x0008
        /*0054*/ 	.byte	0x00, 0xf5, 0x21, 0x00


	//----- nvinfo : EIATTR_KPARAM_INFO
	.align		4
.L_287:
        /*0058*/ 	.byte	0x04, 0x17
        /*005a*/ 	.short	(.L_289 - .L_288)
.L_288:
        /*005c*/ 	.word	0x00000000
        /*0060*/ 	.short	0x0000
        /*0062*/ 	.short	0x0000
        /*0064*/ 	.byte	0x00, 0xf0, 0x21, 0x00


	//----- nvinfo : EIATTR_SPARSE_MMA_MASK
	.align		4
.L_289:
        /*0068*/ 	.byte	0x03, 0x50
        /*006a*/ 	.short	0x0000


	//----- nvinfo : EIATTR_MAXREG_COUNT
	.align		4
        /*006c*/ 	.byte	0x03, 0x1b
        /*006e*/ 	.short	0x00ff


	//----- nvinfo : EIATTR_NUM_BARRIERS
	.align		4
        /*0070*/ 	.byte	0x02, 0x4c
        /*0072*/ 	.byte	0x01
	.zero		1


	//----- nvinfo : EIATTR_MERCURY_ISA_VERSION
	.align		4
        /*0074*/ 	.byte	0x03, 0x5f
        /*0076*/ 	.short	0x0101


	//----- nvinfo : EIATTR_COOP_GROUP_MASK_REGIDS
	.align		4
        /*0078*/ 	.byte	0x04, 0x29
        /*007a*/ 	.short	(.L_291 - .L_290)


	//   ....[0]....
.L_290:
        /*007c*/ 	.word	0xffffffff


	//   ....[1]....
        /*0080*/ 	.word	0xffffffff


	//   ....[2]....
        /*0084*/ 	.word	0xffffffff


	//   ....[3]....
        /*0088*/ 	.word	0xffffffff


	//   ....[4]....
        /*008c*/ 	.word	0xffffffff


	//   ....[5]....
        /*0090*/ 	.word	0xffffffff


	//   ....[6]....
        /*0094*/ 	.word	0xffffffff


	//   ....[7]....
        /*0098*/ 	.word	0xffffffff


	//   ....[8]....
        /*009c*/ 	.word	0xffffffff


	//   ....[9]....
        /*00a0*/ 	.word	0xffffffff


	//   ....[10]....
        /*00a4*/ 	.word	0xffffffff


	//   ....[11]....
        /*00a8*/ 	.word	0xffffffff


	//   ....[12]....
        /*00ac*/ 	.word	0xffffffff


	//   ....[13]....
        /*00b0*/ 	.word	0xffffffff


	//   ....[14]....
        /*00b4*/ 	.word	0xffffffff


	//----- nvinfo : EIATTR_COOP_GROUP_INSTR_OFFSETS
	.align		4
.L_291:
        /*00b8*/ 	.byte	0x04, 0x28
        /*00ba*/ 	.short	(.L_293 - .L_292)


	//   ....[0]....
.L_292:
        /*00bc*/ 	.word	0x00000830


	//   ....[1]....
        /*00c0*/ 	.word	0x00000890


	//   ....[2]....
        /*00c4*/ 	.word	0x000008f0


	//   ....[3]....
        /*00c8*/ 	.word	0x00000950


	//   ....[4]....
        /*00cc*/ 	.word	0x000009b0


	//   ....[5]....
        /*00d0*/ 	.word	0x00000b40


	//   ....[6]....
        /*00d4*/ 	.word	0x00000be0


	//   ....[7]....
        /*00d8*/ 	.word	0x00000c60


	//   ....[8]....
        /*00dc*/ 	.word	0x00000cc0


	//   ....[9]....
        /*00e0*/ 	.word	0x00000d00


	//   ....[10]....
        /*00e4*/ 	.word	0x00001cc0


	//   ....[11]....
        /*00e8*/ 	.word	0x00001d20


	//   ....[12]....
        /*00ec*/ 	.word	0x00001d80


	//   ....[13]....
        /*00f0*/ 	.word	0x00001de0


	//   ....[14]....
        /*00f4*/ 	.word	0x00001e40


	//----- nvinfo : EIATTR_VRC_CTA_INIT_COUNT
	.align		4
.L_293:
        /*00f8*/ 	.byte	0x02, 0x4a
	.zero		1
	.zero		1


	//----- nvinfo : EIATTR_EXIT_INSTR_OFFSETS
	.align		4
        /*00fc*/ 	.byte	0x04, 0x1c
        /*00fe*/ 	.short	(.L_295 - .L_294)


	//   ....[0]....
.L_294:
        /*0100*/ 	.word	0x00000080


	//   ....[1]....
        /*0104*/ 	.word	0x000000c0


	//   ....[2]....
        /*0108*/ 	.word	0x00001f60


	//   ....[3]....
        /*010c*/ 	.word	0x00001fb0


	//----- nvinfo : EIATTR_MAX_THREADS
	.align		4
.L_295:
        /*0110*/ 	.byte	0x04, 0x05
        /*0112*/ 	.short	(.L_297 - .L_296)
.L_296:
        /*0114*/ 	.word	0x00000100
        /*0118*/ 	.word	0x00000001
        /*011c*/ 	.word	0x00000001


	//----- nvinfo : EIATTR_CRS_STACK_SIZE
	.align		4
.L_297:
        /*0120*/ 	.byte	0x04, 0x1e
        /*0122*/ 	.short	(.L_299 - .L_298)
.L_298:
        /*0124*/ 	.word	0x00000000


	//----- nvinfo : EIATTR_CBANK_PARAM_SIZE
	.align		4
.L_299:
        /*0128*/ 	.byte	0x03, 0x19
        /*012a*/ 	.short	0x001d


	//----- nvinfo : EIATTR_PARAM_CBANK
	.align		4
        /*012c*/ 	.byte	0x04, 0x0a
        /*012e*/ 	.short	(.L_301 - .L_300)
	.align		4
.L_300:
        /*0130*/ 	.word	index@(.nv.constant0._ZN3cub18CUB_300001_SM_10006detail6reduce28DeviceReduceSingleTileKernelINS2_10policy_hubIijN4cuda3std3__44plusIiEEE10Policy1000EN6thrust24THRUST_300001_SM_1000_NS6detail15normal_iteratorINSD_10device_ptrIjEEEEPijS9_iiNS7_10__identityEEEvT0_T1_T2_T3_T4_T6_)
        /*0134*/ 	.short	0x0380
        /*0136*/ 	.short	0x001d


	//----- nvinfo : EIATTR_SW_WAR
	.align		4
.L_301:
        /*0138*/ 	.byte	0x04, 0x36
        /*013a*/ 	.short	(.L_303 - .L_302)
.L_302:
        /*013c*/ 	.word	0x00000008
.L_303:


//--------------------- .nv.info._ZN3cub18CUB_300001_SM_10006detail11EmptyKernelIvEEvv --------------------------
	.section	.nv.info._ZN3cub18CUB_300001_SM_10006detail11EmptyKernelIvEEvv,"",@"SHT_CUDA_INFO"
	.sectionflags	@""
	.align	4


	//----- nvinfo : EIATTR_CUDA_API_VERSION
	.align		4
        /*0000*/ 	.byte	0x04, 0x37
        /*0002*/ 	.short	(.L_305 - .L_304)
.L_304:
        /*0004*/ 	.word	0x00000082


	//----- nvinfo : EIATTR_SPARSE_MMA_MASK
	.align		4
.L_305:
        /*0008*/ 	.byte	0x03, 0x50
        /*000a*/ 	.short	0x0000


	//----- nvinfo : EIATTR_MAXREG_COUNT
	.align		4
        /*000c*/ 	.byte	0x03, 0x1b
        /*000e*/ 	.short	0x00ff


	//----- nvinfo : EIATTR_MERCURY_ISA_VERSION
	.align		4
        /*0010*/ 	.byte	0x03, 0x5f
        /*0012*/ 	.short	0x0101


	//----- nvinfo : EIATTR_VRC_CTA_INIT_COUNT
	.align		4
        /*0014*/ 	.byte	0x02, 0x4a
	.zero		1
	.zero		1


	//----- nvinfo : EIATTR_EXIT_INSTR_OFFSETS
	.align		4
        /*0018*/ 	.byte	0x04, 0x1c
        /*001a*/ 	.short	(.L_307 - .L_306)


	//   ....[0]....
.L_306:
        /*001c*/ 	.word	0x00000010


	//----- nvinfo : EIATTR_SW_WAR
	.align		4
.L_307:
        /*0020*/ 	.byte	0x04, 0x36
        /*0022*/ 	.short	(.L_309 - .L_308)
.L_308:
        /*0024*/ 	.word	0x00000008
.L_309:


//--------------------- .nv.info._Z19incrementaRespostasPji --------------------------
	.section	.nv.info._Z19incrementaRespostasPji,"",@"SHT_CUDA_INFO"
	.sectionflags	@""
	.align	4


	//----- nvinfo : EIATTR_CUDA_API_VERSION
	.align		4
        /*0000*/ 	.byte	0x04, 0x37
        /*0002*/ 	.short	(.L_311 - .L_310)
.L_310:
        /*0004*/ 	.word	0x00000082


	//----- nvinfo : EIATTR_KPARAM_INFO
	.align		4
.L_311:
        /*0008*/ 	.byte	0x04, 0x17
        /*000a*/ 	.short	(.L_313 - .L_312)
.L_312:
        /*000c*/ 	.word	0x00000000
        /*0010*/ 	.short	0x0001
        /*0012*/ 	.short	0x0008
        /*0014*/ 	.byte	0x00, 0xf0, 0x11, 0x00


	//----- nvinfo : EIATTR_KPARAM_INFO
	.align		4
.L_313:
        /*0018*/ 	.byte	0x04, 0x17
        /*001a*/ 	.short	(.L_315 - .L_314)
.L_314:
        /*001c*/ 	.word	0x00000000
        /*0020*/ 	.short	0x0000
        /*0022*/ 	.short	0x0000
        /*0024*/ 	.byte	0x00, 0xf5, 0x21, 0x00


	//----- nvinfo : EIATTR_SPARSE_MMA_MASK
	.align		4
.L_315:
        /*0028*/ 	.byte	0x03, 0x50
        /*002a*/ 	.short	0x0000


	//----- nvinfo : EIATTR_MAXREG_COUNT
	.align		4
        /*002c*/ 	.byte	0x03, 0x1b
        /*002e*/ 	.short	0x00ff


	//----- nvinfo : EIATTR_EXTERNS
	.align		4
        /*0030*/ 	.byte	0x04, 0x0f
        /*0032*/ 	.short	(.L_317 - .L_316)


	//   ....[0]....
	.align		4
.L_316:
        /*0034*/ 	.word	index@(vprintf)


	//----- nvinfo : EIATTR_MERCURY_ISA_VERSION
	.align		4
.L_317:
        /*0038*/ 	.byte	0x03, 0x5f
        /*003a*/ 	.short	0x0101


	//----- nvinfo : EIATTR_VRC_CTA_INIT_COUNT
	.align		4
        /*003c*/ 	.byte	0x02, 0x4a
	.zero		1
	.zero		1


	//----- nvinfo : EIATTR_SYSCALL_OFFSETS
	.align		4
        /*0040*/ 	.byte	0x04, 0x46
        /*0042*/ 	.short	(.L_319 - .L_318)


	//   ....[0]....
.L_318:
        /*0044*/ 	.word	0x00000250


	//   ....[1]....
        /*0048*/ 	.word	0x00000300


	//   ....[2]....
        /*004c*/ 	.word	0x000003b0


	//   ....[3]....
        /*0050*/ 	.word	0x00000460


	//   ....[4]....
        /*0054*/ 	.word	0x00000510


	//   ....[5]....
        /*0058*/ 	.word	0x000005c0


	//   ....[6]....
        /*005c*/ 	.word	0x00000670


	//   ....[7]....
        /*0060*/ 	.word	0x00000720


	//   ....[8]....
        /*0064*/ 	.word	0x000008d0


	//   ....[9]....
        /*0068*/ 	.word	0x00000980


	//   ....[10]....
        /*006c*/ 	.word	0x00000a30


	//   ....[11]....
        /*0070*/ 	.word	0x00000ae0


	//   ....[12]....
        /*0074*/ 	.word	0x00000c40


	//   ....[13]....
        /*0078*/ 	.word	0x00000cf0


	//   ....[14]....
        /*007c*/ 	.word	0x00000e40


	//----- nvinfo : EIATTR_EXIT_INSTR_OFFSETS
	.align		4
.L_319:
        /*0080*/ 	.byte	0x04, 0x1c
        /*0082*/ 	.short	(.L_321 - .L_320)


	//   ....[0]....
.L_320:
        /*0084*/ 	.word	0x00000070


	//   ....[1]....
        /*0088*/ 	.word	0x00000780


	//   ....[2]....
        /*008c*/ 	.word	0x00000b30


	//   ....[3]....
        /*0090*/ 	.word	0x00000d50


	//   ....[4]....
        /*0094*/ 	.word	0x00000e50


	//----- nvinfo : EIATTR_CRS_STACK_SIZE
	.align		4
.L_321:
        /*0098*/ 	.byte	0x04, 0x1e
        /*009a*/ 	.short	(.L_323 - .L_322)
.L_322:
        /*009c*/ 	.word	0x00000000


	//----- nvinfo : EIATTR_CBANK_PARAM_SIZE
	.align		4
.L_323:
        /*00a0*/ 	.byte	0x03, 0x19
        /*00a2*/ 	.short	0x000c


	//----- nvinfo : EIATTR_PARAM_CBANK
	.align		4
        /*00a4*/ 	.byte	0x04, 0x0a
        /*00a6*/ 	.short	(.L_325 - .L_324)
	.align		4
.L_324:
        /*00a8*/ 	.word	index@(.nv.constant0._Z19incrementaRespostasPji)
        /*00ac*/ 	.short	0x0380
        /*00ae*/ 	.short	0x000c


	//----- nvinfo : EIATTR_SW_WAR
	.align		4
.L_325:
        /*00b0*/ 	.byte	0x04, 0x36
        /*00b2*/ 	.short	(.L_327 - .L_326)
.L_326:
        /*00b4*/ 	.word	0x00000008
.L_327:


//--------------------- .nv.callgraph             --------------------------
	.section	.nv.callgraph,"",@"SHT_CUDA_CALLGRAPH"
	.align	4
	.sectionentsize	8
	.align		4
        /*0000*/ 	.word	0x00000000
	.align		4
        /*0004*/ 	.word	0xffffffff
	.align		4
        /*0008*/ 	.word	index@(_Z19incrementaRespostasPji)
	.align		4
        /*000c*/ 	.word	index@(vprintf)
	.align		4
        /*0010*/ 	.word	0x00000000
	.align		4
        /*0014*/ 	.word	0xfffffffe
	.align		4
        /*0018*/ 	.word	0x00000000
	.align		4
        /*001c*/ 	.word	0xfffffffd
	.align		4
        /*0020*/ 	.word	0x00000000
	.align		4
        /*0024*/ 	.word	0xfffffffc


//--------------------- .nv.constant4             --------------------------
	.section	.nv.constant4,"a",@progbits
	.align	8
	.align		8
.nv.constant4:
        /*0000*/ 	.dword	_ZN34_INTERNAL_7d3ff536_4_k_cu_b7f0e9934cuda3std3__45__cpo5beginE
	.align		8
        /*0008*/ 	.dword	_ZN34_INTERNAL_7d3ff536_4_k_cu_b7f0e9934cuda3std3__45__cpo3endE
	.align		8
        /*0010*/ 	.dword	_ZN34_INTERNAL_7d3ff536_4_k_cu_b7f0e9934cuda3std3__45__cpo6cbeginE
	.align		8
        /*0018*/ 	.dword	_ZN34_INTERNAL_7d3ff536_4_k_cu_b7f0e9934cuda3std3__45__cpo4cendE
	.align		8
        /*0020*/ 	.dword	_ZN34_INTERNAL_7d3ff536_4_k_cu_b7f0e9934cuda3std3__45__cpo6rbeginE
	.align		8
        /*0028*/ 	.dword	_ZN34_INTERNAL_7d3ff536_4_k_cu_b7f0e9934cuda3std3__45__cpo4rendE
	.align		8
        /*0030*/ 	.dword	_ZN34_INTERNAL_7d3ff536_4_k_cu_b7f0e9934cuda3std3__45__cpo7crbeginE
	.align		8
        /*0038*/ 	.dword	_ZN34_INTERNAL_7d3ff536_4_k_cu_b7f0e9934cuda3std3__45__cpo5crendE
	.align		8
        /*0040*/ 	.dword	_ZN34_INTERNAL_7d3ff536_4_k_cu_b7f0e9934cuda3std3__436_GLOBAL__N__7d3ff536_4_k_cu_b7f0e9936ignoreE
	.align		8
        /*0048*/ 	.dword	_ZN34_INTERNAL_7d3ff536_4_k_cu_b7f0e9934cuda3std3__419piecewise_constructE
	.align		8
        /*0050*/ 	.dword	_ZN34_INTERNAL_7d3ff536_4_k_cu_b7f0e9934cuda3std3__48in_placeE
	.align		8
        /*0058*/ 	.dword	_ZN34_INTERNAL_7d3ff536_4_k_cu_b7f0e9934cuda3std3__420unreachable_sentinelE
	.align		8
        /*0060*/ 	.dword	_ZN34_INTERNAL_7d3ff536_4_k_cu_b7f0e9934cuda3std3__47nulloptE
	.align		8
        /*0068*/ 	.dword	_ZN34_INTERNAL_7d3ff536_4_k_cu_b7f0e9934cuda3std3__48unexpectE
	.align		8
        /*0070*/ 	.dword	_ZN34_INTERNAL_7d3ff536_4_k_cu_b7f0e9934cuda3std6ranges3__45__cpo4swapE
	.align		8
        /*0078*/ 	.dword	_ZN34_INTERNAL_7d3ff536_4_k_cu_b7f0e9934cuda3std6ranges3__45__cpo9iter_moveE
	.align		8
        /*0080*/ 	.dword	_ZN34_INTERNAL_7d3ff536_4_k_cu_b7f0e9934cuda3std6ranges3__45__cpo5beginE
	.align		8
        /*0088*/ 	.dword	_ZN34_INTERNAL_7d3ff536_4_k_cu_b7f0e9934cuda3std6ranges3__45__cpo3endE
	.align		8
        /*0090*/ 	.dword	_ZN34_INTERNAL_7d3ff536_4_k_cu_b7f0e9934cuda3std6ranges3__45__cpo6cbeginE
	.align		8
        /*0098*/ 	.dword	_ZN34_INTERNAL_7d3ff536_4_k_cu_b7f0e9934cuda3std6ranges3__45__cpo4cendE
	.align		8
        /*00a0*/ 	.dword	_ZN34_INTERNAL_7d3ff536_4_k_cu_b7f0e9934cuda3std6ranges3__45__cpo7advanceE
	.align		8
        /*00a8*/ 	.dword	_ZN34_INTERNAL_7d3ff536_4_k_cu_b7f0e9934cuda3std6ranges3__45__cpo9iter_swapE
	.align		8
        /*00b0*/ 	.dword	_ZN34_INTERNAL_7d3ff536_4_k_cu_b7f0e9934cuda3std6ranges3__45__cpo4nextE
	.align		8
        /*00b8*/ 	.dword	_ZN34_INTERNAL_7d3ff536_4_k_cu_b7f0e9934cuda3std6ranges3__45__cpo4prevE
	.align		8
        /*00c0*/ 	.dword	_ZN34_INTERNAL_7d3ff536_4_k_cu_b7f0e9934cuda3std6ranges3__45__cpo4dataE
	.align		8
        /*00c8*/ 	.dword	_ZN34_INTERNAL_7d3ff536_4_k_cu_b7f0e9934cuda3std6ranges3__45__cpo5cdataE
	.align		8
        /*00d0*/ 	.dword	_ZN34_INTERNAL_7d3ff536_4_k_cu_b7f0e9934cuda3std6ranges3__45__cpo4sizeE
	.align		8
        /*00d8*/ 	.dword	_ZN34_INTERNAL_7d3ff536_4_k_cu_b7f0e9934cuda3std6ranges3__45__cpo5ssizeE
	.align		8
        /*00e0*/ 	.dword	_ZN34_INTERNAL_7d3ff536_4_k_cu_b7f0e9934cuda3std6ranges3__45__cpo8distanceE
	.align		8
        /*00e8*/ 	.dword	_ZN34_INTERNAL_7d3ff536_4_k_cu_b7f0e9936thrust24THRUST_300001_SM_1000_NS8cuda_cub3parE
	.align		8
        /*00f0*/ 	.dword	_ZN34_INTERNAL_7d3ff536_4_k_cu_b7f0e9936thrust24THRUST_300001_SM_1000_NS8cuda_cub10par_nosyncE
	.align		8
        /*00f8*/ 	.dword	_ZN34_INTERNAL_7d3ff536_4_k_cu_b7f0e9936thrust24THRUST_300001_SM_1000_NS6system6detail10sequential3seqE
	.align		8
        /*0100*/ 	.dword	_ZN34_INTERNAL_7d3ff536_4_k_cu_b7f0e9936thrust24THRUST_300001_SM_1000_NS6system3cpp3parE
	.align		8
        /*0108*/ 	.dword	_ZN34_INTERNAL_7d3ff536_4_k_cu_b7f0e9936thrust24THRUST_300001_SM_1000_NS12placeholders2_1E
	.align		8
        /*0110*/ 	.dword	_ZN34_INTERNAL_7d3ff536_4_k_cu_b7f0e9936thrust24THRUST_300001_SM_1000_NS12placeholders2_2E
	.align		8
        /*0118*/ 	.dword	_ZN34_INTERNAL_7d3ff536_4_k_cu_b7f0e9936thrust24THRUST_300001_SM_1000_NS12placeholders2_3E
	.align		8
        /*0120*/ 	.dword	_ZN34_INTERNAL_7d3ff536_4_k_cu_b7f0e9936thrust24THRUST_300001_SM_1000_NS12placeholders2_4E
	.align		8
        /*0128*/ 	.dword	_ZN34_INTERNAL_7d3ff536_4_k_cu_b7f0e9936thrust24THRUST_300001_SM_1000_NS12placeholders2_5E
	.align		8
        /*0130*/ 	.dword	_ZN34_INTERNAL_7d3ff536_4_k_cu_b7f0e9936thrust24THRUST_300001_SM_1000_NS12placeholders2_6E
	.align		8
        /*0138*/ 	.dword	_ZN34_INTERNAL_7d3ff536_4_k_cu_b7f0e9936thrust24THRUST_300001_SM_1000_NS12placeholders2_7E
	.align		8
        /*0140*/ 	.dword	_ZN34_INTERNAL_7d3ff536_4_k_cu_b7f0e9936thrust24THRUST_300001_SM_1000_NS12placeholders2_8E
	.align		8
        /*0148*/ 	.dword	_ZN34_INTERNAL_7d3ff536_4_k_cu_b7f0e9936thrust24THRUST_300001_SM_1000_NS12placeholders2_9E
	.align		8
        /*0150*/ 	.dword	_ZN34_INTERNAL_7d3ff536_4_k_cu_b7f0e9936thrust24THRUST_300001_SM_1000_NS12placeholders3_10E
	.align		8
        /*0158*/ 	.dword	_ZN34_INTERNAL_7d3ff536_4_k_cu_b7f0e9936thrust24THRUST_300001_SM_1000_NS3seqE
	.align		8
        /*0160*/ 	.dword	_ZN34_INTERNAL_7d3ff536_4_k_cu_b7f0e9936thrust24THRUST_300001_SM_1000_NS6deviceE
	.align		8
        /*0168*/ 	.dword	$str
	.align		8
        /*0170*/ 	.dword	vprintf


//--------------------- .text._ZN3cub18CUB_300001_SM_10006detail8for_each13static_kernelINS2_12policy_hub_t12policy_500_tElN6thrust24THRUST_300001_SM_1000_NS8cuda_cub20__uninitialized_copy7functorINS7_6detail15normal_iteratorINS7_10device_ptrIjEEEENS7_7pointerIjNS8_3tagENS7_11use_defaultESI_EEEEEEvT0_T1_ --------------------------
	.section	.text._ZN3cub18CUB_300001_SM_10006detail8for_each13static_kernelINS2_12policy_hub_t12policy_500_tElN6thrust24THRUST_300001_SM_1000_NS8cuda_cub20__uninitialized_copy7functorINS7_6detail15normal_iteratorINS7_10device_ptrIjEEEENS7_7pointerIjNS8_3tagENS7_11use_defaultESI_EEEEEEvT0_T1_,"ax",@progbits
	.align	128
        .global         _ZN3cub18CUB_300001_SM_10006detail8for_each13static_kernelINS2_12policy_hub_t12policy_500_tElN6thrust24THRUST_300001_SM_1000_NS8cuda_cub20__uninitialized_copy7functorINS7_6detail15normal_iteratorINS7_10device_ptrIjEEEENS7_7pointerIjNS8_3tagENS7_11use_defaultESI_EEEEEEvT0_T1_
        .type           _ZN3cub18CUB_300001_SM_10006detail8for_each13static_kernelINS2_12policy_hub_t12policy_500_tElN6thrust24THRUST_300001_SM_1000_NS8cuda_cub20__uninitialized_copy7functorINS7_6detail15normal_iteratorINS7_10device_ptrIjEEEENS7_7pointerIjNS8_3tagENS7_11use_defaultESI_EEEEEEvT0_T1_,@function
        .size           _ZN3cub18CUB_300001_SM_10006detail8for_each13static_kernelINS2_12policy_hub_t12policy_500_tElN6thrust24THRUST_300001_SM_1000_NS8cuda_cub20__uninitialized_copy7functorINS7_6detail15normal_iteratorINS7_10device_ptrIjEEEENS7_7pointerIjNS8_3tagENS7_11use_defaultESI_EEEEEEvT0_T1_,(.L_x_262 - _ZN3cub18CUB_300001_SM_10006detail8for_each13static_kernelINS2_12policy_hub_t12policy_500_tElN6thrust24THRUST_300001_SM_1000_NS8cuda_cub20__uninitialized_copy7functorINS7_6detail15normal_iteratorINS7_10device_ptrIjEEEENS7_7pointerIjNS8_3tagENS7_11use_defaultESI_EEEEEEvT0_T1_)
        .other          _ZN3cub18CUB_300001_SM_10006detail8for_each13static_kernelINS2_12policy_hub_t12policy_500_tElN6thrust24THRUST_300001_SM_1000_NS8cuda_cub20__uninitialized_copy7functorINS7_6detail15normal_iteratorINS7_10device_ptrIjEEEENS7_7pointerIjNS8_3tagENS7_11use_defaultESI_EEEEEEvT0_T1_,@"STO_CUDA_ENTRY STV_DEFAULT"
_ZN3cub18CUB_300001_SM_10006detail8for_each13static_kernelINS2_12policy_hub_t12policy_500_tElN6thrust24THRUST_300001_SM_1000_NS8cuda_cub20__uninitialized_copy7functorINS7_6detail15normal_iteratorINS7_10device_ptrIjEEEENS7_7pointerIjNS8_3tagENS7_11use_defaultESI_EEEEEEvT0_T1_:
.text._ZN3cub18CUB_300001_SM_10006detail8for_each13static_kernelINS2_12policy_hub_t12policy_500_tElN6thrust24THRUST_300001_SM_1000_NS8cuda_cub20__uninitialized_copy7functorINS7_6detail15normal_iteratorINS7_10device_ptrIjEEEENS7_7pointerIjNS8_3tagENS7_11use_defaultESI_EEEEEEvT0_T1_:
[----:B------:R-:W-:Y:S08]  /*0000*/  LDC R1, c[0x0][0x37c] ;  /* 0x0000df00ff017b82 */ /* 0x000ff00000000800 */
[----:B------:R-:W0:Y:S01]  /*0010*/  S2UR UR4, SR_CTAID.X ;  /* 0x00000000000479c3 */ /* 0x000e220000002500 */
[----:B------:R-:W1:Y:S01]  /*0020*/  LDCU.64 UR6, c[0x0][0x380] ;  /* 0x00007000ff0677ac */ /* 0x000e620008000a00 */
[----:B------:R-:W2:Y:S01]  /*0030*/  LDCU.64 UR8, c[0x0][0x358] ;  /* 0x00006b00ff0877ac */ /* 0x000ea20008000a00 */
[----:B0-----:R-:W-:-:S04]  /*0040*/  UIMAD.WIDE.U32 UR4, UR4, 0x200, URZ ;  /* 0x00000200040478a5 */ /* 0x001fc8000f8e00ff */
[----:B-1----:R-:W-:-:S04]  /*0050*/  UIADD3 UR6, UP0, UPT, -UR4, UR6, URZ ;  /* 0x0000000604067290 */ /* 0x002fc8000ff1e1ff */
[----:B------:R-:W-:Y:S02]  /*0060*/  UIADD3.X UR7, UPT, UPT, ~UR5, UR7, URZ, UP0, !UPT ;  /* 0x0000000705077290 */ /* 0x000fe400087fe5ff */
[----:B------:R-:W-:-:S04]  /*0070*/  UISETP.GE.U32.AND UP0, UPT, UR6, 0x200, UPT ;  /* 0x000002000600788c */ /* 0x000fc8000bf06070 */
[----:B------:R-:W-:-:S09]  /*0080*/  UISETP.GE.AND.EX UP0, UPT, UR7, URZ, UPT, UP0 ;  /* 0x000000ff0700728c */ /* 0x000fd2000bf06300 */
[----:B--2---:R-:W-:Y:S05]  /*0090*/  BRA.U !UP0, `(.L_x_0) ;  /* 0x0000000108407547 */ /* 0x004fea000b800000 */
[----:B------:R-:W0:Y:S01]  /*00a0*/  S2R R0, SR_TID.X ;  /* 0x0000000000007919 */ /* 0x000e220000002100 */
[----:B------:R-:W1:Y:S01]  /*00b0*/  LDCU.64 UR10, c[0x0][0x388] ;  /* 0x00007100ff0a77ac */ /* 0x000e620008000a00 */
[----:B0-----:R-:W-:-:S05]  /*00c0*/  IADD3 R0, P0, PT, R0, UR4, RZ ;  /* 0x0000000400007c10 */ /* 0x001fca000ff1e0ff */
[----:B------:R-:W-:Y:S02]  /*00d0*/  IMAD.X R3, RZ, RZ, UR5, P0 ;  /* 0x00000005ff037e24 */ /* 0x000fe400080e06ff */
[----:B------:R-:W-:-:S03]  /*00e0*/  IMAD.SHL.U32 R4, R0, 0x4, RZ ;  /* 0x0000000400047824 */ /* 0x000fc600078e00ff */
[----:B------:R-:W-:Y:S02]  /*00f0*/  SHF.L.U64.HI R0, R0, 0x2, R3 ;  /* 0x0000000200007819 */ /* 0x000fe40000010203 */
[----:B-1----:R-:W-:-:S04]  /*0100*/  IADD3 R2, P0, PT, R4, UR10, RZ ;  /* 0x0000000a04027c10 */ /* 0x002fc8000ff1e0ff */
[----:B------:R-:W-:Y:S01]  /*0110*/  IADD3.X R3, PT, PT, R0, UR11, RZ, P0, !PT ;  /* 0x0000000b00037c10 */ /* 0x000fe200087fe4ff */
[----:B------:R-:W0:Y:S04]  /*0120*/  LDCU.64 UR10, c[0x0][0x390] ;  /* 0x00007200ff0a77ac */ /* 0x000e280008000a00 */
[----:B------:R-:W2:Y:S01]  /*0130*/  LDG.E R7, desc[UR8][R2.64] ;  /* 0x0000000802077981 */ /* 0x000ea2000c1e1900 */
[----:B0-----:R-:W-:-:S04]  /*0140*/  IADD3 R4, P0, PT, R4, UR10, RZ ;  /* 0x0000000a04047c10 */ /* 0x001fc8000ff1e0ff */
[----:B------:R-:W-:-:S05]  /*0150*/  IADD3.X R5, PT, PT, R0, UR11, RZ, P0, !PT ;  /* 0x0000000b00057c10 */ /* 0x000fca00087fe4ff */
[----:B--2---:R-:W-:Y:S04]  /*0160*/  STG.E desc[UR8][R4.64], R7 ;  /* 0x0000000704007986 */ /* 0x004fe8000c101908 */
[----:B------:R-:W2:Y:S04]  /*0170*/  LDG.E R9, desc[UR8][R2.64+0x400] ;  /* 0x0004000802097981 */ /* 0x000ea8000c1e1900 */
[----:B--2---:R-:W-:Y:S01]  /*0180*/  STG.E desc[UR8][R4.64+0x400], R9 ;  /* 0x0004000904007986 */ /* 0x004fe2000c101908 */
[----:B------:R-:W-:Y:S05]  /*0190*/  EXIT ;  /* 0x000000000000794d */ /* 0x000fea0003800000 */
.L_x_0:
[----:B------:R-:W0:Y:S01]  /*01a0*/  S2R R0, SR_TID.X ;  /* 0x0000000000007919 */ /* 0x000e220000002100 */
[----:B------:R-:W-:Y:S01]  /*01b0*/  USHF.R.S32.HI UR7, URZ, 0x1f, UR6 ;  /* 0x0000001fff077899 */ /* 0x000fe20008011406 */
[----:B------:R-:W-:Y:S05]  /*01c0*/  BSSY.RECONVERGENT B0, `(.L_x_1) ;  /* 0x0000015000007945 */ /* 0x000fea0003800200 */
[----:B------:R-:W-:Y:S01]  /*01d0*/  IMAD.U32 R3, RZ, RZ, UR7 ;  /* 0x00000007ff037e24 */ /* 0x000fe2000f8e00ff */
[C---:B0-----:R-:W-:Y:S01]  /*01e0*/  ISETP.LT.U32.AND P0, PT, R0.reuse, UR6, PT ;  /* 0x0000000600007c0c */ /* 0x041fe2000bf01070 */
[----:B------:R-:W-:-:S03]  /*01f0*/  VIADD R2, R0, 0x100 ;  /* 0x0000010000027836 */ /* 0x000fc60000000000 */
[----:B------:R-:W-:Y:S02]  /*0200*/  ISETP.GT.AND.EX P0, PT, R3, RZ, PT, P0 ;  /* 0x000000ff0300720c */ /* 0x000fe40003f04300 */
[----:B------:R-:W-:Y:S01]  /*0210*/  ISETP.LT.U32.AND P1, PT, R2, UR6, PT ;  /* 0x0000000602007c0c */ /* 0x000fe2000bf21070 */
[----:B------:R-:W-:-:S05]  /*0220*/  IMAD.U32 R2, RZ, RZ, UR7 ;  /* 0x00000007ff027e24 */ /* 0x000fca000f8e00ff */
[----:B------:R-:W-:-:S05]  /*0230*/  ISETP.GT.AND.EX P1, PT, R2, RZ, PT, P1 ;  /* 0x000000ff0200720c */ /* 0x000fca0003f24310 */
[----:B------:R-:W-:Y:S08]  /*0240*/  @!P0 BRA `(.L_x_2) ;  /* 0x0000000000308947 */ /* 0x000ff00003800000 */
[----:B------:R-:W0:Y:S01]  /*0250*/  LDCU.64 UR10, c[0x0][0x388] ;  /* 0x00007100ff0a77ac */ /* 0x000e220008000a00 */
[----:B------:R-:W-:-:S05]  /*0260*/  IADD3 R2, P0, PT, R0, UR4, RZ ;  /* 0x0000000400027c10 */ /* 0x000fca000ff1e0ff */
[----:B------:R-:W-:Y:S02]  /*0270*/  IMAD.X R3, RZ, RZ, UR5, P0 ;  /* 0x00000005ff037e24 */ /* 0x000fe400080e06ff */
[----:B------:R-:W-:-:S03]  /*0280*/  IMAD.SHL.U32 R4, R2, 0x4, RZ ;  /* 0x0000000402047824 */ /* 0x000fc600078e00ff */
[----:B------:R-:W-:Y:S02]  /*0290*/  SHF.L.U64.HI R5, R2, 0x2, R3 ;  /* 0x0000000202057819 */ /* 0x000fe40000010203 */
[----:B0-----:R-:W-:-:S04]  /*02a0*/  IADD3 R2, P0, PT, R4, UR10, RZ ;  /* 0x0000000a04027c10 */ /* 0x001fc8000ff1e0ff */
[----:B------:R-:W-:Y:S01]  /*02b0*/  IADD3.X R3, PT, PT, R5, UR11, RZ, P0, !PT ;  /* 0x0000000b05037c10 */ /* 0x000fe200087fe4ff */
[----:B------:R-:W0:Y:S05]  /*02c0*/  LDCU.64 UR10, c[0x0][0x390] ;  /* 0x00007200ff0a77ac */ /* 0x000e2a0008000a00 */
[----:B------:R-:W2:Y:S01]  /*02d0*/  LDG.E R3, desc[UR8][R2.64] ;  /* 0x0000000802037981 */ /* 0x000ea2000c1e1900 */
[----:B0-----:R-:W-:-:S04]  /*02e0*/  IADD3 R4, P0, PT, R4, UR10, RZ ;  /* 0x0000000a04047c10 */ /* 0x001fc8000ff1e0ff */
[----:B------:R-:W-:-:S05]  /*02f0*/  IADD3.X R5, PT, PT, R5, UR11, RZ, P0, !PT ;  /* 0x0000000b05057c10 */ /* 0x000fca00087fe4ff */
[----:B--2---:R0:W-:Y:S04]  /*0300*/  STG.E desc[UR8][R4.64], R3 ;  /* 0x0000000304007986 */ /* 0x0041e8000c101908 */
.L_x_2:
[----:B------:R-:W-:Y:S05]  /*0310*/  BSYNC.RECONVERGENT B0 ;  /* 0x0000000000007941 */ /* 0x000fea0003800200 */
.L_x_1:
[----:B------:R-:W-:Y:S05]  /*0320*/  @!P1 EXIT ;  /* 0x000000000000994d */ /* 0x000fea0003800000 */
[----:B------:R-:W1:Y:S01]  /*0330*/  LDCU.64 UR6, c[0x0][0x388] ;  /* 0x00007100ff0677ac */ /* 0x000e620008000a00 */
[----:B------:R-:W-:-:S05]  /*0340*/  IADD3 R0, P0, PT, R0, UR4, RZ ;  /* 0x0000000400007c10 */ /* 0x000fca000ff1e0ff */
[----:B0-----:R-:W-:Y:S02]  /*0350*/  IMAD.X R3, RZ, RZ, UR5, P0 ;  /* 0x00000005ff037e24 */ /* 0x001fe400080e06ff */
[----:B------:R-:W-:-:S03]  /*0360*/  IMAD.SHL.U32 R4, R0, 0x4, RZ ;  /* 0x0000000400047824 */ /* 0x000fc600078e00ff */
[----:B------:R-:W-:Y:S02]  /*0370*/  SHF.L.U64.HI R0, R0, 0x2, R3 ;  /* 0x0000000200007819 */ /* 0x000fe40000010203 */
[----:B-1----:R-:W-:-:S04]  /*0380*/  IADD3 R2, P0, PT, R4, UR6, RZ ;  /* 0x0000000604027c10 */ /* 0x002fc8000ff1e0ff */
[----:B------:R-:W-:Y:S01]  /*0390*/  IADD3.X R3, PT, PT, R0, UR7, RZ, P0, !PT ;  /* 0x0000000700037c10 */ /* 0x000fe200087fe4ff */
[----:B------:R-:W0:Y:S05]  /*03a0*/  LDCU.64 UR6, c[0x0][0x390] ;  /* 0x00007200ff0677ac */ /* 0x000e2a0008000a00 */
[----:B------:R-:W2:Y:S01]  /*03b0*/  LDG.E R3, desc[UR8][R2.64+0x400] ;  /* 0x0004000802037981 */ /* 0x000ea2000c1e1900 */
[----:B0-----:R-:W-:-:S04]  /*03c0*/  IADD3 R4, P0, PT, R4, UR6, RZ ;  /* 0x0000000604047c10 */ /* 0x001fc8000ff1e0ff */
[----:B------:R-:W-:-:S05]  /*03d0*/  IADD3.X R5, PT, PT, R0, UR7, RZ, P0, !PT ;  /* 0x0000000700057c10 */ /* 0x000fca00087fe4ff */
[----:B--2---:R-:W-:Y:S01]  /*03e0*/  STG.E desc[UR8][R4.64+0x400], R3 ;  /* 0x0004000304007986 */ /* 0x004fe2000c101908 */
[----:B------:R-:W-:Y:S05]  /*03f0*/  EXIT ;  /* 0x000000000000794d */ /* 0x000fea0003800000 */
.L_x_3:
[----:B------:R-:W-:-:S00]  /*0400*/  BRA `(.L_x_3) ;  /* 0xfffffffc00fc7947 */ /* 0x000fc0000383ffff */
[----:B------:R-:W-:-:S00]  /*0410*/  NOP ;  /* 0x0000000000007918 */ /* 0x000fc00000000000 */
        /* <DEDUP_REMOVED lines=14> */
.L_x_262:


//--------------------- .text._ZN3cub18CUB_300001_SM_10006detail8for_each13static_kernelINS2_12policy_hub_t12policy_500_tEmN6thrust24THRUST_300001_SM_1000_NS8cuda_cub20__uninitialized_fill7functorINS7_10device_ptrIjEEjEEEEvT0_T1_ --------------------------
	.section	.text._ZN3cub18CUB_300001_SM_10006detail8for_each13static_kernelINS2_12policy_hub_t12policy_500_tEmN6thrust24THRUST_300001_SM_1000_NS8cuda_cub20__uninitialized_fill7functorINS7_10device_ptrIjEEjEEEEvT0_T1_,"ax",@progbits
	.align	128
        .global         _ZN3cub18CUB_300001_SM_10006detail8for_each13static_kernelINS2_12policy_hub_t12policy_500_tEmN6thrust24THRUST_300001_SM_1000_NS8cuda_cub20__uninitialized_fill7functorINS7_10device_ptrIjEEjEEEEvT0_T1_
        .type           _ZN3cub18CUB_300001_SM_10006detail8for_each13static_kernelINS2_12policy_hub_t12policy_500_tEmN6thrust24THRUST_300001_SM_1000_NS8cuda_cub20__uninitialized_fill7functorINS7_10device_ptrIjEEjEEEEvT0_T1_,@function
        .size           _ZN3cub18CUB_300001_SM_10006detail8for_each13static_kernelINS2_12policy_hub_t12policy_500_tEmN6thrust24THRUST_300001_SM_1000_NS8cuda_cub20__uninitialized_fill7functorINS7_10device_ptrIjEEjEEEEvT0_T1_,(.L_x_263 - _ZN3cub18CUB_300001_SM_10006detail8for_each13static_kernelINS2_12policy_hub_t12policy_500_tEmN6thrust24THRUST_300001_SM_1000_NS8cuda_cub20__uninitialized_fill7functorINS7_10device_ptrIjEEjEEEEvT0_T1_)
        .other          _ZN3cub18CUB_300001_SM_10006detail8for_each13static_kernelINS2_12policy_hub_t12policy_500_tEmN6thrust24THRUST_300001_SM_1000_NS8cuda_cub20__uninitialized_fill7functorINS7_10device_ptrIjEEjEEEEvT0_T1_,@"STO_CUDA_ENTRY STV_DEFAULT"
_ZN3cub18CUB_300001_SM_10006detail8for_each13static_kernelINS2_12policy_hub_t12policy_500_tEmN6thrust24THRUST_300001_SM_1000_NS8cuda_cub20__uninitialized_fill7functorINS7_10device_ptrIjEEjEEEEvT0_T1_:
.text._ZN3cub18CUB_300001_SM_10006detail8for_each13static_kernelINS2_12policy_hub_t12policy_500_tEmN6thrust24THRUST_300001_SM_1000_NS8cuda_cub20__uninitialized_fill7functorINS7_10device_ptrIjEEjEEEEvT0_T1_:
        /* <DEDUP_REMOVED lines=8> */
[----:B------:R-:W-:-:S09]  /*0080*/  UISETP.GE.U32.AND.EX UP0, UPT, UR7, URZ, UPT, UP0 ;  /* 0x000000ff0700728c */ /* 0x000fd2000bf06100 */
[----:B--2---:R-:W-:Y:S05]  /*0090*/  BRA.U !UP0, `(.L_x_4) ;  /* 0x0000000108287547 */ /* 0x004fea000b800000 */
[----:B------:R-:W0:Y:S01]  /*00a0*/  S2R R0, SR_TID.X ;  /* 0x0000000000007919 */ /* 0x000e220000002100 */
[----:B------:R-:W1:Y:S01]  /*00b0*/  LDCU.64 UR6, c[0x0][0x388] ;  /* 0x00007100ff0677ac */ /* 0x000e620008000a00 */
[----:B------:R-:W2:Y:S01]  /*00c0*/  LDC R5, c[0x0][0x390] ;  /* 0x0000e400ff057b82 */ /* 0x000ea20000000800 */
[----:B0-----:R-:W-:-:S05]  /*00d0*/  IADD3 R0, P0, PT, R0, UR4, RZ ;  /* 0x0000000400007c10 */ /* 0x001fca000ff1e0ff */
[----:B------:R-:W-:Y:S01]  /*00e0*/  IMAD.X R3, RZ, RZ, UR5, P0 ;  /* 0x00000005ff037e24 */ /* 0x000fe200080e06ff */
[----:B-1----:R-:W-:-:S04]  /*00f0*/  LEA R2, P0, R0, UR6, 0x2 ;  /* 0x0000000600027c11 */ /* 0x002fc8000f8010ff */
[----:B------:R-:W-:-:S05]  /*0100*/  LEA.HI.X R3, R0, UR7, R3, 0x2, P0 ;  /* 0x0000000700037c11 */ /* 0x000fca00080f1403 */
[----:B--2---:R-:W-:Y:S04]  /*0110*/  STG.E desc[UR8][R2.64], R5 ;  /* 0x0000000502007986 */ /* 0x004fe8000c101908 */
[----:B------:R-:W-:Y:S01]  /*0120*/  STG.E desc[UR8][R2.64+0x400], R5 ;  /* 0x0004000502007986 */ /* 0x000fe2000c101908 */
[----:B------:R-:W-:Y:S05]  /*0130*/  EXIT ;  /* 0x000000000000794d */ /* 0x000fea0003800000 */
.L_x_4:
[----:B------:R-:W0:Y:S01]  /*0140*/  S2R R0, SR_TID.X ;  /* 0x0000000000007919 */ /* 0x000e220000002100 */
[----:B------:R-:W-:Y:S01]  /*0150*/  IMAD.U32 R2, RZ, RZ, UR7 ;  /* 0x00000007ff027e24 */ /* 0x000fe2000f8e00ff */
[----:B------:R-:W1:Y:S01]  /*0160*/  LDCU.64 UR10, c[0x0][0x388] ;  /* 0x00007100ff0a77ac */ /* 0x000e620008000a00 */
[----:B------:R-:W-:Y:S01]  /*0170*/  IMAD.U32 R4, RZ, RZ, UR7 ;  /* 0x00000007ff047e24 */ /* 0x000fe2000f8e00ff */
[----:B0-----:R-:W-:-:S04]  /*0180*/  ISETP.LT.U32.AND P0, PT, R0, UR6, PT ;  /* 0x0000000600007c0c */ /* 0x001fc8000bf01070 */
[----:B------:R-:W-:Y:S01]  /*0190*/  ISETP.GT.U32.AND.EX P0, PT, R2, RZ, PT, P0 ;  /* 0x000000ff0200720c */ /* 0x000fe20003f04100 */
[C---:B------:R-:W-:Y:S01]  /*01a0*/  VIADD R2, R0.reuse, 0x100 ;  /* 0x0000010000027836 */ /* 0x040fe20000000000 */
[----:B------:R-:W-:-:S04]  /*01b0*/  IADD3 R0, P2, PT, R0, UR4, RZ ;  /* 0x0000000400007c10 */ /* 0x000fc8000ff5e0ff */
[----:B------:R-:W-:Y:S01]  /*01c0*/  ISETP.LT.U32.AND P1, PT, R2, UR6, PT ;  /* 0x0000000602007c0c */ /* 0x000fe2000bf21070 */
[----:B------:R-:W-:Y:S01]  /*01d0*/  IMAD.X R3, RZ, RZ, UR5, P2 ;  /* 0x00000005ff037e24 */ /* 0x000fe200090e06ff */
[----:B-1----:R-:W-:Y:S02]  /*01e0*/  LEA R2, P2, R0, UR10, 0x2 ;  /* 0x0000000a00027c11 */ /* 0x002fe4000f8410ff */
[----:B------:R-:W-:Y:S02]  /*01f0*/  ISETP.GT.U32.AND.EX P1, PT, R4, RZ, PT, P1 ;  /* 0x000000ff0400720c */ /* 0x000fe40003f24110 */
[----:B------:R-:W-:Y:S01]  /*0200*/  LEA.HI.X R3, R0, UR11, R3, 0x2, P2 ;  /* 0x0000000b00037c11 */ /* 0x000fe200090f1403 */
[----:B------:R-:W0:Y:S04]  /*0210*/  @P0 LDC R5, c[0x0][0x390] ;  /* 0x0000e400ff050b82 */ /* 0x000e280000000800 */
[----:B0-----:R0:W-:Y:S06]  /*0220*/  @P0 STG.E desc[UR8][R2.64], R5 ;  /* 0x0000000502000986 */ /* 0x0011ec000c101908 */
[----:B------:R-:W-:Y:S05]  /*0230*/  @!P1 EXIT ;  /* 0x000000000000994d */ /* 0x000fea0003800000 */
[----:B0-----:R-:W0:Y:S02]  /*0240*/  LDC R5, c[0x0][0x390] ;  /* 0x0000e400ff057b82 */ /* 0x001e240000000800 */
[----:B0-----:R-:W-:Y:S01]  /*0250*/  STG.E desc[UR8][R2.64+0x400], R5 ;  /* 0x0004000502007986 */ /* 0x001fe2000c101908 */
[----:B------:R-:W-:Y:S05]  /*0260*/  EXIT ;  /* 0x000000000000794d */ /* 0x000fea0003800000 */
.L_x_5:
        /* <DEDUP_REMOVED lines=9> */
.L_x_263:


//--------------------- .text._ZN3cub18CUB_300001_SM_10006detail6reduce28DeviceReduceSingleTileKernelINS2_10policy_hubIiyN4cuda3std3__44plusIiEEE10Policy1000EPiSC_iS9_iiNS7_10__identityEEEvT0_T1_T2_T3_T4_T6_ --------------------------
	.section	.text._ZN3cub18CUB_300001_SM_10006detail6reduce28DeviceReduceSingleTileKernelINS2_10policy_hubIiyN4cuda3std3__44plusIiEEE10Policy1000EPiSC_iS9_iiNS7_10__identityEEEvT0_T1_T2_T3_T4_T6_,"ax",@progbits
	.align	128
        .global         _ZN3cub18CUB_300001_SM_10006detail6reduce28DeviceReduceSingleTileKernelINS2_10policy_hubIiyN4cuda3std3__44plusIiEEE10Policy1000EPiSC_iS9_iiNS7_10__identityEEEvT0_T1_T2_T3_T4_T6_
        .type           _ZN3cub18CUB_300001_SM_10006detail6reduce28DeviceReduceSingleTileKernelINS2_10policy_hubIiyN4cuda3std3__44plusIiEEE10Policy1000EPiSC_iS9_iiNS7_10__identityEEEvT0_T1_T2_T3_T4_T6_,@function
        .size           _ZN3cub18CUB_300001_SM_10006detail6reduce28DeviceReduceSingleTileKernelINS2_10policy_hubIiyN4cuda3std3__44plusIiEEE10Policy1000EPiSC_iS9_iiNS7_10__identityEEEvT0_T1_T2_T3_T4_T6_,(.L_x_264 - _ZN3cub18CUB_300001_SM_10006detail6reduce28DeviceReduceSingleTileKernelINS2_10policy_hubIiyN4cuda3std3__44plusIiEEE10Policy1000EPiSC_iS9_iiNS7_10__identityEEEvT0_T1_T2_T3_T4_T6_)
        .other          _ZN3cub18CUB_300001_SM_10006detail6reduce28DeviceReduceSingleTileKernelINS2_10policy_hubIiyN4cuda3std3__44plusIiEEE10Policy1000EPiSC_iS9_iiNS7_10__identityEEEvT0_T1_T2_T3_T4_T6_,@"STO_CUDA_ENTRY STV_DEFAULT"
_ZN3cub18CUB_300001_SM_10006detail6reduce28DeviceReduceSingleTileKernelINS2_10policy_hubIiyN4cuda3std3__44plusIiEEE10Policy1000EPiSC_iS9_iiNS7_10__identityEEEvT0_T1_T2_T3_T4_T6_:
.text._ZN3cub18CUB_300001_SM_10006detail6reduce28DeviceReduceSingleTileKernelINS2_10policy_hubIiyN4cuda3std3__44plusIiEEE10Policy1000EPiSC_iS9_iiNS7_10__identityEEEvT0_T1_T2_T3_T4_T6_:
[----:B------:R-:W-:Y:S01]  /*0000*/  LDC R1, c[0x0][0x37c] ;  /* 0x0000df00ff017b82 */ /* 0x000fe20000000800 */
[----:B------:R-:W0:Y:S01]  /*0010*/  LDCU UR4, c[0x0][0x390] ;  /* 0x00007200ff0477ac */ /* 0x000e220008000800 */
[----:B------:R-:W1:Y:S01]  /*0020*/  LDCU.64 UR6, c[0x0][0x358] ;  /* 0x00006b00ff0677ac */ /* 0x000e620008000a00 */
[----:B0-----:R-:W-:-:S05]  /*0030*/  IMAD.U32 R20, RZ, RZ, UR4 ;  /* 0x00000004ff147e24 */ /* 0x001fca000f8e00ff */
[----:B------:R-:W-:-:S13]  /*0040*/  ISETP.NE.AND P0, PT, R20, RZ, PT ;  /* 0x000000ff1400720c */ /* 0x000fda0003f05270 */
[----:B-1----:R-:W-:Y:S05]  /*0050*/  @P0 BRA `(.L_x_6) ;  /* 0x00000000001c0947 */ /* 0x002fea0003800000 */
[----:B------:R-:W0:Y:S02]  /*0060*/  S2R R0, SR_TID.X ;  /* 0x0000000000007919 */ /* 0x000e240000002100 */
[----:B0-----:R-:W-:-:S13]  /*0070*/  ISETP.NE.AND P0, PT, R0, RZ, PT ;  /* 0x000000ff0000720c */ /* 0x001fda0003f05270 */
[----:B------:R-:W-:Y:S05]  /*0080*/  @P0 EXIT ;  /* 0x000000000000094d */ /* 0x000fea0003800000 */
[----:B------:R-:W0:Y:S08]  /*0090*/  LDC R5, c[0x0][0x398] ;  /* 0x0000e600ff057b82 */ /* 0x000e300000000800 */
[----:B------:R-:W0:Y:S02]  /*00a0*/  LDC.64 R2, c[0x0][0x388] ;  /* 0x0000e200ff027b82 */ /* 0x000e240000000a00 */
[----:B0-----:R-:W-:Y:S01]  /*00b0*/  STG.E desc[UR6][R2.64], R5 ;  /* 0x0000000502007986 */ /* 0x001fe2000c101906 */
[----:B------:R-:W-:Y:S05]  /*00c0*/  EXIT ;  /* 0x000000000000794d */ /* 0x000fea0003800000 */
.L_x_6:
[----:B------:R-:W0:Y:S01]  /*00d0*/  LDCU UR4, c[0x0][0x380] ;  /* 0x00007000ff0477ac */ /* 0x000e220008000800 */
[----:B------:R-:W-:Y:S01]  /*00e0*/  BSSY.RECONVERGENT B0, `(.L_x_7) ;  /* 0x0000385000007945 */ /* 0x000fe20003800200 */
[----:B0-----:R-:W-:-:S09]  /*00f0*/  ULOP3.LUT UP0, URZ, UR4, 0xf, URZ, 0xc0, !UPT ;  /* 0x0000000f04ff7892 */ /* 0x001fd2000f80c0ff */
[----:B------:R-:W-:Y:S05]  /*0100*/  BRA.U UP0, `(.L_x_8) ;  /* 0x0000001900d87547 */ /* 0x000fea000b800000 */
[----:B------:R-:W-:-:S13]  /*0110*/  ISETP.GT.AND P0, PT, R20, 0xfff, PT ;  /* 0x00000fff1400780c */ /* 0x000fda0003f04270 */
[----:B------:R-:W-:Y:S05]  /*0120*/  @P0 BRA `(.L_x_9) ;  /* 0x0000000c008c0947 */ /* 0x000fea0003800000 */
[----:B------:R-:W0:Y:S01]  /*0130*/  S2R R9, SR_TID.X ;  /* 0x0000000000097919 */ /* 0x000e220000002100 */
[----:B------:R-:W-:Y:S01]  /*0140*/  BSSY.RECONVERGENT B1, `(.L_x_10) ;  /* 0x0000009000017945 */ /* 0x000fe20003800200 */
[----:B------:R-:W-:Y:S01]  /*0150*/  IMAD.MOV.U32 R0, RZ, RZ, RZ ;  /* 0x000000ffff007224 */ /* 0x000fe200078e00ff */
[----:B0-----:R-:W-:Y:S01]  /*0160*/  ISETP.GE.AND P0, PT, R9, R20, PT ;  /* 0x000000140900720c */ /* 0x001fe20003f06270 */
[----:B------:R-:W-:-:S12]  /*0170*/  IMAD.MOV.U32 R11, RZ, RZ, R9 ;  /* 0x000000ffff0b7224 */ /* 0x000fd800078e0009 */
[----:B------:R-:W-:Y:S05]  /*0180*/  @P0 BRA `(.L_x_11) ;  /* 0x0000000000100947 */ /* 0x000fea0003800000 */
[----:B------:R-:W0:Y:S02]  /*0190*/  LDC.64 R2, c[0x0][0x380] ;  /* 0x0000e000ff027b82 */ /* 0x000e240000000a00 */
[----:B0-----:R-:W-:-:S05]  /*01a0*/  IMAD.WIDE.U32 R2, R9, 0x4, R2 ;  /* 0x0000000409027825 */ /* 0x001fca00078e0002 */
[----:B------:R0:W5:Y:S01]  /*01b0*/  LDG.E.CONSTANT R0, desc[UR6][R2.64] ;  /* 0x0000000602007981 */ /* 0x000162000c1e9900 */
[----:B------:R-:W-:-:S07]  /*01c0*/  VIADD R11, R9, 0x100 ;  /* 0x00000100090b7836 */ /* 0x000fce0000000000 */
.L_x_11:
[----:B------:R-:W-:Y:S05]  /*01d0*/  BSYNC.RECONVERGENT B1 ;  /* 0x0000000000017941 */ /* 0x000fea0003800200 */
.L_x_10:
[----:B------:R-:W-:Y:S01]  /*01e0*/  ISETP.GE.AND P0, PT, R11, R20, PT ;  /* 0x000000140b00720c */ /* 0x000fe20003f06270 */
[----:B------:R-:W-:-:S12]  /*01f0*/  BSSY.RECONVERGENT B1, `(.L_x_12) ;  /* 0x0000066000017945 */ /* 0x000fd80003800200 */
[----:B------:R-:W-:Y:S05]  /*0200*/  @P0 BRA `(.L_x_13) ;  /* 0x0000000400900947 */ /* 0x000fea0003800000 */
[----:B0-----:R-:W-:Y:S01]  /*0210*/  LOP3.LUT R3, RZ, R11, RZ, 0x33, !PT ;  /* 0x0000000bff037212 */ /* 0x001fe200078e33ff */
[----:B------:R-:W-:Y:S04]  /*0220*/  BSSY.RECONVERGENT B2, `(.L_x_14) ;  /* 0x0000015000027945 */ /* 0x000fe80003800200 */
[----:B------:R-:W-:-:S05]  /*0230*/  IMAD.IADD R4, R3, 0x1, R20 ;  /* 0x0000000103047824 */ /* 0x000fca00078e0214 */
[C---:B------:R-:W-:Y:S02]  /*0240*/  LOP3.LUT R2, R4.reuse, 0x300, RZ, 0xc0, !PT ;  /* 0x0000030004027812 */ /* 0x040fe400078ec0ff */
[----:B------:R-:W-:Y:S02]  /*0250*/  ISETP.GE.U32.AND P1, PT, R4, 0x300, PT ;  /* 0x000003000400780c */ /* 0x000fe40003f26070 */
[----:B------:R-:W-:-:S13]  /*0260*/  ISETP.NE.AND P0, PT, R2, 0x300, PT ;  /* 0x000003000200780c */ /* 0x000fda0003f05270 */
[----:B------:R-:W-:Y:S05]  /*0270*/  @!P0 BRA `(.L_x_15) ;  /* 0x00000000003c8947 */ /* 0x000fea0003800000 */
[----:B------:R-:W0:Y:S01]  /*0280*/  LDC.64 R2, c[0x0][0x380] ;  /* 0x0000e000ff027b82 */ /* 0x000e220000000a00 */
[----:B------:R-:W-:-:S04]  /*0290*/  LEA.HI R4, R4, 0x1, RZ, 0x18 ;  /* 0x0000000104047811 */ /* 0x000fc800078fc0ff */
[----:B------:R-:W-:-:S05]  /*02a0*/  LOP3.LUT R4, R4, 0x3, RZ, 0xc0, !PT ;  /* 0x0000000304047812 */ /* 0x000fca00078ec0ff */
[----:B------:R-:W-:Y:S02]  /*02b0*/  IMAD.MOV R4, RZ, RZ, -R4 ;  /* 0x000000ffff047224 */ /* 0x000fe400078e0a04 */
[----:B0-----:R-:W-:-:S04]  /*02c0*/  IMAD.WIDE.U32 R2, R11, 0x4, R2 ;  /* 0x000000040b027825 */ /* 0x001fc800078e0002 */
[----:B------:R-:W-:-:S07]  /*02d0*/  IMAD.MOV.U32 R5, RZ, RZ, R3 ;  /* 0x000000ffff057224 */ /* 0x000fce00078e0003 */
.L_x_16:
[----:B------:R-:W-:-:S06]  /*02e0*/  IMAD.MOV.U32 R3, RZ, RZ, R5 ;  /* 0x000000ffff037224 */ /* 0x000fcc00078e0005 */
[----:B------:R0:W2:Y:S01]  /*02f0*/  LDG.E.CONSTANT R3, desc[UR6][R2.64] ;  /* 0x0000000602037981 */ /* 0x0000a2000c1e9900 */
[----:B------:R-:W-:Y:S02]  /*0300*/  VIADD R4, R4, 0x1 ;  /* 0x0000000104047836 */ /* 0x000fe40000000000 */
[----:B------:R-:W-:-:S03]  /*0310*/  VIADD R11, R11, 0x100 ;  /* 0x000001000b0b7836 */ /* 0x000fc60000000000 */
[----:B------:R-:W-:Y:S02]  /*0320*/  ISETP.NE.AND P0, PT, R4, RZ, PT ;  /* 0x000000ff0400720c */ /* 0x000fe40003f05270 */
[----:B0-----:R-:W-:-:S05]  /*0330*/  IADD3 R2, P2, PT, R2, 0x400, RZ ;  /* 0x0000040002027810 */ /* 0x001fca0007f5e0ff */
[----:B------:R-:W-:Y:S02]  /*0340*/  IMAD.X R5, RZ, RZ, R5, P2 ;  /* 0x000000ffff057224 */ /* 0x000fe400010e0605 */
[----:B--2--5:R-:W-:-:S04]  /*0350*/  IMAD.IADD R0, R3, 0x1, R0 ;  /* 0x0000000103007824 */ /* 0x024fc800078e0200 */
[----:B------:R-:W-:Y:S05]  /*0360*/  @P0 BRA `(.L_x_16) ;  /* 0xfffffffc00dc0947 */ /* 0x000fea000383ffff */
.L_x_15:
[----:B------:R-:W-:Y:S05]  /*0370*/  BSYNC.RECONVERGENT B2 ;  /* 0x0000000000027941 */ /* 0x000fea0003800200 */
.L_x_14:
[----:B------:R-:W-:Y:S05]  /*0380*/  @!P1 BRA `(.L_x_13) ;  /* 0x0000000400309947 */ /* 0x000fea0003800000 */
[----:B------:R-:W-:Y:S01]  /*0390*/  IMAD.IADD R2, R20, 0x1, -R11 ;  /* 0x0000000114027824 */ /* 0x000fe200078e0a0b */
[----:B------:R-:W-:Y:S01]  /*03a0*/  BSSY.RECONVERGENT B2, `(.L_x_17) ;  /* 0x0000029000027945 */ /* 0x000fe20003800200 */
[----:B------:R-:W-:-:S03]  /*03b0*/  PLOP3.LUT P0, PT, PT, PT, PT, 0x80, 0x8 ;  /* 0x000000000008781c */ /* 0x000fc60003f0f070 */
[----:B------:R-:W-:-:S13]  /*03c0*/  ISETP.GT.AND P1, PT, R2, 0xc00, PT ;  /* 0x00000c000200780c */ /* 0x000fda0003f24270 */
[----:B------:R-:W-:Y:S05]  /*03d0*/  @!P1 BRA `(.L_x_18) ;  /* 0x0000000000949947 */ /* 0x000fea0003800000 */
[----:B------:R-:W-:Y:S01]  /*03e0*/  PLOP3.LUT P0, PT, PT, PT, PT, 0x8, 0x80 ;  /* 0x000000000080781c */ /* 0x000fe20003f0e170 */
[----:B------:R-:W-:-:S12]  /*03f0*/  VIADD R8, R20, 0xfffff400 ;  /* 0xfffff40014087836 */ /* 0x000fd80000000000 */
.L_x_19:
[----:B------:R-:W0:Y:S01]  /*0400*/  LDC.64 R4, c[0x0][0x380] ;  /* 0x0000e000ff047b82 */ /* 0x000e220000000a00 */
[C---:B------:R-:W-:Y:S02]  /*0410*/  VIADD R7, R11.reuse, 0x400 ;  /* 0x000004000b077836 */ /* 0x040fe40000000000 */
[C---:B------:R-:W-:Y:S02]  /*0420*/  VIADD R3, R11.reuse, 0x800 ;  /* 0x000008000b037836 */ /* 0x040fe40000000000 */
[----:B0-----:R-:W-:-:S05]  /*0430*/  IMAD.WIDE R22, R11, 0x4, R4 ;  /* 0x000000040b167825 */ /* 0x001fca00078e0204 */
[----:B------:R-:W2:Y:S01]  /*0440*/  LDG.E.CONSTANT R13, desc[UR6][R22.64] ;  /* 0x00000006160d7981 */ /* 0x000ea2000c1e9900 */
[----:B------:R-:W-:-:S03]  /*0450*/  IMAD.WIDE R6, R7, 0x4, R4 ;  /* 0x0000000407067825 */ /* 0x000fc600078e0204 */
[----:B------:R-:W2:Y:S04]  /*0460*/  LDG.E.CONSTANT R10, desc[UR6][R22.64+0x400] ;  /* 0x00040006160a7981 */ /* 0x000ea8000c1e9900 */
[----:B------:R-:W3:Y:S04]  /*0470*/  LDG.E.CONSTANT R12, desc[UR6][R22.64+0x800] ;  /* 0x00080006160c7981 */ /* 0x000ee8000c1e9900 */
[----:B------:R-:W3:Y:S01]  /*0480*/  LDG.E.CONSTANT R19, desc[UR6][R22.64+0xc00] ;  /* 0x000c000616137981 */ /* 0x000ee2000c1e9900 */
[----:B------:R-:W-:-:S03]  /*0490*/  IMAD.WIDE R2, R3, 0x4, R4 ;  /* 0x0000000403027825 */ /* 0x000fc600078e0204 */
[----:B------:R-:W4:Y:S04]  /*04a0*/  LDG.E.CONSTANT R16, desc[UR6][R6.64] ;  /* 0x0000000606107981 */ /* 0x000f28000c1e9900 */
[----:B------:R-:W4:Y:S01]  /*04b0*/  LDG.E.CONSTANT R15, desc[UR6][R6.64+0x400] ;  /* 0x00040006060f7981 */ /* 0x000f22000c1e9900 */
[----:B------:R-:W-:-:S03]  /*04c0*/  VIADD R25, R11, 0xc00 ;  /* 0x00000c000b197836 */ /* 0x000fc60000000000 */
[----:B------:R-:W4:Y:S04]  /*04d0*/  LDG.E.CONSTANT R14, desc[UR6][R6.64+0x800] ;  /* 0x00080006060e7981 */ /* 0x000f28000c1e9900 */
[----:B------:R-:W4:Y:S01]  /*04e0*/  LDG.E.CONSTANT R21, desc[UR6][R6.64+0xc00] ;  /* 0x000c000606157981 */ /* 0x000f22000c1e9900 */
[----:B------:R-:W-:-:S03]  /*04f0*/  IMAD.WIDE R4, R25, 0x4, R4 ;  /* 0x0000000419047825 */ /* 0x000fc600078e0204 */
[----:B------:R-:W4:Y:S04]  /*0500*/  LDG.E.CONSTANT R18, desc[UR6][R2.64] ;  /* 0x0000000602127981 */ /* 0x000f28000c1e9900 */
[----:B------:R-:W4:Y:S04]  /*0510*/  LDG.E.CONSTANT R17, desc[UR6][R2.64+0x400] ;  /* 0x0004000602117981 */ /* 0x000f28000c1e9900 */
[----:B------:R-:W4:Y:S04]  /*0520*/  LDG.E.CONSTANT R23, desc[UR6][R2.64+0x800] ;  /* 0x0008000602177981 */ /* 0x000f28000c1e9900 */
[----:B------:R-:W4:Y:S04]  /*0530*/  LDG.E.CONSTANT R24, desc[UR6][R2.64+0xc00] ;  /* 0x000c000602187981 */ /* 0x000f28000c1e9900 */
[----:B------:R-:W4:Y:S04]  /*0540*/  LDG.E.CONSTANT R25, desc[UR6][R4.64] ;  /* 0x0000000604197981 */ /* 0x000f28000c1e9900 */
[----:B------:R-:W4:Y:S04]  /*0550*/  LDG.E.CONSTANT R26, desc[UR6][R4.64+0x400] ;  /* 0x00040006041a7981 */ /* 0x000f28000c1e9900 */
[----:B------:R-:W4:Y:S04]  /*0560*/  LDG.E.CONSTANT R22, desc[UR6][R4.64+0x800] ;  /* 0x0008000604167981 */ /* 0x000f28000c1e9900 */
[----:B------:R-:W4:Y:S01]  /*0570*/  LDG.E.CONSTANT R27, desc[UR6][R4.64+0xc00] ;  /* 0x000c0006041b7981 */ /* 0x000f22000c1e9900 */
[----:B------:R-:W-:-:S05]  /*0580*/  VIADD R11, R11, 0x1000 ;  /* 0x000010000b0b7836 */ /* 0x000fca0000000000 */
[----:B------:R-:W-:Y:S02]  /*0590*/  ISETP.GE.AND P1, PT, R11, R8, PT ;  /* 0x000000080b00720c */ /* 0x000fe40003f26270 */
[----:B--2--5:R-:W-:-:S04]  /*05a0*/  IADD3 R10, PT, PT, R10, R13, R0 ;  /* 0x0000000d0a0a7210 */ /* 0x024fc80007ffe000 */
[----:B---3--:R-:W-:-:S04]  /*05b0*/  IADD3 R10, PT, PT, R19, R12, R10 ;  /* 0x0000000c130a7210 */ /* 0x008fc80007ffe00a */
[----:B----4-:R-:W-:-:S04]  /*05c0*/  IADD3 R10, PT, PT, R15, R16, R10 ;  /* 0x000000100f0a7210 */ /* 0x010fc80007ffe00a */
[----:B------:R-:W-:-:S04]  /*05d0*/  IADD3 R10, PT, PT, R21, R14, R10 ;  /* 0x0000000e150a7210 */ /* 0x000fc80007ffe00a */
[----:B------:R-:W-:-:S04]  /*05e0*/  IADD3 R10, PT, PT, R17, R18, R10 ;  /* 0x00000012110a7210 */ /* 0x000fc80007ffe00a */
[----:B------:R-:W-:-:S04]  /*05f0*/  IADD3 R10, PT, PT, R24, R23, R10 ;  /* 0x00000017180a7210 */ /* 0x000fc80007ffe00a */
[----:B------:R-:W-:-:S04]  /*0600*/  IADD3 R25, PT, PT, R26, R25, R10 ;  /* 0x000000191a197210 */ /* 0x000fc80007ffe00a */
[----:B------:R-:W-:Y:S01]  /*0610*/  IADD3 R0, PT, PT, R27, R22, R25 ;  /* 0x000000161b007210 */ /* 0x000fe20007ffe019 */
[----:B------:R-:W-:Y:S06]  /*0620*/  @!P1 BRA `(.L_x_19) ;  /* 0xfffffffc00749947 */ /* 0x000fec000383ffff */
.L_x_18:
[----:B------:R-:W-:Y:S05]  /*0630*/  BSYNC.RECONVERGENT B2 ;  /* 0x0000000000027941 */ /* 0x000fea0003800200 */
.L_x_17:
[----:B------:R-:W-:Y:S01]  /*0640*/  IMAD.IADD R2, R20, 0x1, -R11 ;  /* 0x0000000114027824 */ /* 0x000fe200078e0a0b */
[----:B------:R-:W-:Y:S04]  /*0650*/  BSSY.RECONVERGENT B2, `(.L_x_20) ;  /* 0x0000015000027945 */ /* 0x000fe80003800200 */
[----:B------:R-:W-:-:S13]  /*0660*/  ISETP.GT.AND P1, PT, R2, 0x400, PT ;  /* 0x000004000200780c */ /* 0x000fda0003f24270 */
[----:B------:R-:W-:Y:S05]  /*0670*/  @!P1 BRA `(.L_x_21) ;  /* 0x0000000000489947 */ /* 0x000fea0003800000 */
[----:B------:R-:W0:Y:S01]  /*0680*/  LDC.64 R4, c[0x0][0x380] ;  /* 0x0000e000ff047b82 */ /* 0x000e220000000a00 */
[C---:B------:R-:W-:Y:S02]  /*0690*/  VIADD R13, R11.reuse, 0x400 ;  /* 0x000004000b0d7836 */ /* 0x040fe40000000000 */
[----:B0-----:R-:W-:-:S05]  /*06a0*/  IMAD.WIDE R2, R11, 0x4, R4 ;  /* 0x000000040b027825 */ /* 0x001fca00078e0204 */
[----:B------:R-:W2:Y:S01]  /*06b0*/  LDG.E.CONSTANT R7, desc[UR6][R2.64] ;  /* 0x0000000602077981 */ /* 0x000ea2000c1e9900 */
[----:B------:R-:W-:-:S03]  /*06c0*/  IMAD.WIDE R4, R13, 0x4, R4 ;  /* 0x000000040d047825 */ /* 0x000fc600078e0204 */
[----:B------:R-:W2:Y:S04]  /*06d0*/  LDG.E.CONSTANT R6, desc[UR6][R2.64+0x400] ;  /* 0x0004000602067981 */ /* 0x000ea8000c1e9900 */
[----:B------:R-:W3:Y:S04]  /*06e0*/  LDG.E.CONSTANT R13, desc[UR6][R2.64+0x800] ;  /* 0x00080006020d7981 */ /* 0x000ee8000c1e9900 */
[----:B------:R-:W3:Y:S04]  /*06f0*/  LDG.E.CONSTANT R8, desc[UR6][R2.64+0xc00] ;  /* 0x000c000602087981 */ /* 0x000ee8000c1e9900 */
[----:B------:R-:W4:Y:S04]  /*0700*/  LDG.E.CONSTANT R15, desc[UR6][R4.64] ;  /* 0x00000006040f7981 */ /* 0x000f28000c1e9900 */
[----:B------:R-:W4:Y:S04]  /*0710*/  LDG.E.CONSTANT R10, desc[UR6][R4.64+0x400] ;  /* 0x00040006040a7981 */ /* 0x000f28000c1e9900 */
[----:B------:R-:W4:Y:S04]  /*0720*/  LDG.E.CONSTANT R17, desc[UR6][R4.64+0x800] ;  /* 0x0008000604117981 */ /* 0x000f28000c1e9900 */
[----:B------:R-:W4:Y:S01]  /*0730*/  LDG.E.CONSTANT R12, desc[UR6][R4.64+0xc00] ;  /* 0x000c0006040c7981 */ /* 0x000f22000c1e9900 */
[----:B------:R-:W-:Y:S01]  /*0740*/  PLOP3.LUT P0, PT, PT, PT, PT, 0x8, 0x80 ;  /* 0x000000000080781c */ /* 0x000fe20003f0e170 */
[----:B------:R-:W-:Y:S01]  /*0750*/  VIADD R11, R11, 0x800 ;  /* 0x000008000b0b7836 */ /* 0x000fe20000000000 */
[----:B--2--5:R-:W-:-:S04]  /*0760*/  IADD3 R6, PT, PT, R6, R7, R0 ;  /* 0x0000000706067210 */ /* 0x024fc80007ffe000 */
[----:B---3--:R-:W-:-:S04]  /*0770*/  IADD3 R6, PT, PT, R8, R13, R6 ;  /* 0x0000000d08067210 */ /* 0x008fc80007ffe006 */
[----:B----4-:R-:W-:-:S04]  /*0780*/  IADD3 R6, PT, PT, R10, R15, R6 ;  /* 0x0000000f0a067210 */ /* 0x010fc80007ffe006 */
[----:B------:R-:W-:-:S07]  /*0790*/  IADD3 R0, PT, PT, R12, R17, R6 ;  /* 0x000000110c007210 */ /* 0x000fce0007ffe006 */
.L_x_21:
[----:B------:R-:W-:Y:S05]  /*07a0*/  BSYNC.RECONVERGENT B2 ;  /* 0x0000000000027941 */ /* 0x000fea0003800200 */
.L_x_20:
[----:B------:R-:W-:-:S13]  /*07b0*/  ISETP.LT.OR P0, PT, R11, R20, P0 ;  /* 0x000000140b00720c */ /* 0x000fda0000701670 */
[----:B------:R-:W-:Y:S05]  /*07c0*/  @!P0 BRA `(.L_x_13) ;  /* 0x0000000000208947 */ /* 0x000fea0003800000 */
[----:B------:R-:W0:Y:S02]  /*07d0*/  LDC.64 R2, c[0x0][0x380] ;  /* 0x0000e000ff027b82 */ /* 0x000e240000000a00 */
[----:B0-----:R-:W-:-:S05]  /*07e0*/  IMAD.WIDE R2, R11, 0x4, R2 ;  /* 0x000000040b027825 */ /* 0x001fca00078e0202 */
[----:B------:R-:W2:Y:S04]  /*07f0*/  LDG.E.CONSTANT R5, desc[UR6][R2.64] ;  /* 0x0000000602057981 */ /* 0x000ea8000c1e9900 */
[----:B------:R-:W2:Y:S04]  /*0800*/  LDG.E.CONSTANT R4, desc[UR6][R2.64+0x400] ;  /* 0x0004000602047981 */ /* 0x000ea8000c1e9900 */
[----:B------:R-:W3:Y:S04]  /*0810*/  LDG.E.CONSTANT R7, desc[UR6][R2.64+0x800] ;  /* 0x0008000602077981 */ /* 0x000ee8000c1e9900 */
[----:B------:R-:W3:Y:S01]  /*0820*/  LDG.E.CONSTANT R6, desc[UR6][R2.64+0xc00] ;  /* 0x000c000602067981 */ /* 0x000ee2000c1e9900 */
[----:B--2--5:R-:W-:-:S04]  /*0830*/  IADD3 R0, PT, PT, R4, R5, R0 ;  /* 0x0000000504007210 */ /* 0x024fc80007ffe000 */
[----:B---3--:R-:W-:-:S07]  /*0840*/  IADD3 R0, PT, PT, R6, R7, R0 ;  /* 0x0000000706007210 */ /* 0x008fce0007ffe000 */
.L_x_13:
[----:B------:R-:W-:Y:S05]  /*0850*/  BSYNC.RECONVERGENT B1 ;  /* 0x0000000000017941 */ /* 0x000fea0003800200 */
.L_x_12:
[----:B------:R-:W-:-:S13]  /*0860*/  ISETP.GE.AND P0, PT, R20, 0x100, PT ;  /* 0x000001001400780c */ /* 0x000fda0003f06270 */
[----:B------:R-:W-:Y:S05]  /*0870*/  @!P0 BRA `(.L_x_22) ;  /* 0x0000000000ac8947 */ /* 0x000fea0003800000 */
[----:B------:R-:W1:Y:S01]  /*0880*/  S2R R6, SR_LANEID ;  /* 0x0000000000067919 */ /* 0x000e620000000000 */
[----:B0----5:R-:W0:Y:S01]  /*0890*/  SHFL.DOWN PT, R2, R0, 0x1, 0x1f ;  /* 0x08201f0000027f89 */ /* 0x021e2200000e0000 */
[C---:B-1----:R-:W-:Y:S02]  /*08a0*/  ISETP.GT.AND P0, PT, R6.reuse, 0x1e, PT ;  /* 0x0000001e0600780c */ /* 0x042fe40003f04270 */
[----:B------:R-:W-:Y:S02]  /*08b0*/  ISETP.NE.AND P1, PT, R6, RZ, PT ;  /* 0x000000ff0600720c */ /* 0x000fe40003f25270 */
[----:B0-----:R-:W-:Y:S02]  /*08c0*/  SEL R3, R2, RZ, !P0 ;  /* 0x000000ff02037207 */ /* 0x001fe40004000000 */
[----:B------:R-:W-:-:S03]  /*08d0*/  ISETP.GT.AND P0, PT, R6, 0x1d, PT ;  /* 0x0000001d0600780c */ /* 0x000fc60003f04270 */
[----:B------:R-:W-:-:S05]  /*08e0*/  IMAD.IADD R3, R3, 0x1, R0 ;  /* 0x0000000103037824 */ /* 0x000fca00078e0200 */
[----:B------:R-:W0:Y:S01]  /*08f0*/  SHFL.DOWN PT, R2, R3, 0x2, 0x1f ;  /* 0x08401f0003027f89 */ /* 0x000e2200000e0000 */
[----:B------:R-:W1:Y:S01]  /*0900*/  @!P1 S2R R7, SR_CgaCtaId ;  /* 0x0000000000079919 */ /* 0x000e620000008800 */
[----:B0-----:R-:W-:Y:S02]  /*0910*/  SEL R2, R2, RZ, !P0 ;  /* 0x000000ff02027207 */ /* 0x001fe40004000000 */
[----:B------:R-:W-:-:S03]  /*0920*/  ISETP.GT.AND P0, PT, R6, 0x1b, PT ;  /* 0x0000001b0600780c */ /* 0x000fc60003f04270 */
[----:B------:R-:W-:-:S05]  /*0930*/  IMAD.IADD R2, R3, 0x1, R2 ;  /* 0x0000000103027824 */ /* 0x000fca00078e0202 */
[----:B------:R-:W0:Y:S02]  /*0940*/  SHFL.DOWN PT, R4, R2, 0x4, 0x1f ;  /* 0x08801f0002047f89 */ /* 0x000e2400000e0000 */
[----:B0-----:R-:W-:Y:S02]  /*0950*/  SEL R5, R4, RZ, !P0 ;  /* 0x000000ff04057207 */ /* 0x001fe40004000000 */
[----:B------:R-:W-:Y:S02]  /*0960*/  ISETP.GT.AND P0, PT, R6, 0x17, PT ;  /* 0x000000170600780c */ /* 0x000fe40003f04270 */
[----:B------:R-:W-:Y:S01]  /*0970*/  @!P1 MOV R4, 0x400 ;  /* 0x0000040000049802 */ /* 0x000fe20000000f00 */
[----:B------:R-:W-:Y:S01]  /*0980*/  IMAD.IADD R5, R2, 0x1, R5 ;  /* 0x0000000102057824 */ /* 0x000fe200078e0205 */
[----:B------:R-:W-:Y:S02]  /*0990*/  @!P1 SHF.R.U32.HI R2, RZ, 0x3, R9 ;  /* 0x00000003ff029819 */ /* 0x000fe40000011609 */
[----:B-1----:R-:W-:-:S02]  /*09a0*/  @!P1 LEA R7, R7, R4, 0x18 ;  /* 0x0000000407079211 */ /* 0x002fc400078ec0ff */
[----:B------:R-:W0:Y:S01]  /*09b0*/  SHFL.DOWN PT, R0, R5, 0x8, 0x1f ;  /* 0x09001f0005007f89 */ /* 0x000e2200000e0000 */
[----:B------:R-:W-:-:S05]  /*09c0*/  @!P1 LOP3.LUT R2, R2, 0x7c, RZ, 0xc0, !PT ;  /* 0x0000007c02029812 */ /* 0x000fca00078ec0ff */
[----:B------:R-:W-:Y:S01]  /*09d0*/  @!P1 IMAD.IADD R2, R2, 0x1, R7 ;  /* 0x0000000102029824 */ /* 0x000fe200078e0207 */
[----:B0-----:R-:W-:Y:S02]  /*09e0*/  SEL R0, R0, RZ, !P0 ;  /* 0x000000ff00007207 */ /* 0x001fe40004000000 */
[----:B------:R-:W-:-:S03]  /*09f0*/  ISETP.GT.AND P0, PT, R6, 0xf, PT ;  /* 0x0000000f0600780c */ /* 0x000fc60003f04270 */
[----:B------:R-:W-:-:S05]  /*0a00*/  IMAD.IADD R0, R5, 0x1, R0 ;  /* 0x0000000105007824 */ /* 0x000fca00078e0200 */
[----:B------:R-:W0:Y:S02]  /*0a10*/  SHFL.DOWN PT, R3, R0, 0x10, 0x1f ;  /* 0x0a001f0000037f89 */ /* 0x000e2400000e0000 */
[----:B0-----:R-:W-:Y:S02]  /*0a20*/  SEL R3, R3, RZ, !P0 ;  /* 0x000000ff03037207 */ /* 0x001fe40004000000 */
[----:B------:R-:W-:-:S03]  /*0a30*/  ISETP.NE.AND P0, PT, R9, RZ, PT ;  /* 0x000000ff0900720c */ /* 0x000fc60003f05270 */
[----:B------:R-:W-:-:S05]  /*0a40*/  IMAD.IADD R3, R0, 0x1, R3 ;  /* 0x0000000100037824 */ /* 0x000fca00078e0203 */
[----:B------:R0:W-:Y:S01]  /*0a50*/  @!P1 STS [R2+0x8], R3 ;  /* 0x0000080302009388 */ /* 0x0001e20000000800 */
[----:B------:R-:W-:Y:S06]  /*0a60*/  BAR.SYNC.DEFER_BLOCKING 0x0 ;  /* 0x0000000000007b1d */ /* 0x000fec0000010000 */
[----:B------:R-:W-:Y:S05]  /*0a70*/  @P0 BRA `(.L_x_23) ;  /* 0x0000002c00ac0947 */ /* 0x000fea0003800000 */
[----:B------:R-:W1:Y:S01]  /*0a80*/  S2UR UR5, SR_CgaCtaId ;  /* 0x00000000000579c3 */ /* 0x000e620000008800 */
[----:B------:R-:W-:Y:S02]  /*0a90*/  UMOV UR4, 0x400 ;  /* 0x0000040000047882 */ /* 0x000fe40000000000 */
[----:B-1----:R-:W-:-:S09]  /*0aa0*/  ULEA UR4, UR5, UR4, 0x18 ;  /* 0x0000000405047291 */ /* 0x002fd2000f8ec0ff */
[----:B------:R-:W-:Y:S04]  /*0ab0*/  LDS R0, [UR4+0xc] ;  /* 0x00000c04ff007984 */ /* 0x000fe80008000800 */
[----:B------:R-:W1:Y:S04]  /*0ac0*/  LDS.128 R4, [UR4+0x10] ;  /* 0x00001004ff047984 */ /* 0x000e680008000c00 */
[----:B------:R-:W2:Y:S01]  /*0ad0*/  LDS.64 R8, [UR4+0x20] ;  /* 0x00002004ff087984 */ /* 0x000ea20008000a00 */
[----:B-1----:R-:W-:-:S04]  /*0ae0*/  IADD3 R0, PT, PT, R4, R0, R3 ;  /* 0x0000000004007210 */ /* 0x002fc80007ffe003 */
[----:B------:R-:W-:-:S04]  /*0af0*/  IADD3 R0, PT, PT, R6, R0, R5 ;  /* 0x0000000006007210 */ /* 0x000fc80007ffe005 */
[----:B--2---:R-:W-:-:S05]  /*0b00*/  IADD3 R0, PT, PT, R8, R0, R7 ;  /* 0x0000000008007210 */ /* 0x004fca0007ffe007 */
[----:B0-----:R-:W-:Y:S01]  /*0b10*/  IMAD.IADD R3, R0, 0x1, R9 ;  /* 0x0000000100037824 */ /* 0x001fe200078e0209 */
[----:B------:R-:W-:Y:S06]  /*0b20*/  BRA `(.L_x_23) ;  /* 0x0000002c00807947 */ /* 0x000fec0003800000 */
.L_x_22:
[----:B0-----:R-:W-:Y:S01]  /*0b30*/  LOP3.LUT R2, R9, 0x3e0, RZ, 0xc0, !PT ;  /* 0x000003e009027812 */ /* 0x001fe200078ec0ff */
[----:B------:R-:W0:Y:S03]  /*0b40*/  S2R R8, SR_LANEID ;  /* 0x0000000000087919 */ /* 0x000e260000000000 */
[----:B------:R-:W-:Y:S01]  /*0b50*/  LOP3.LUT R5, RZ, R2, RZ, 0x33, !PT ;  /* 0x00000002ff057212 */ /* 0x000fe200078e33ff */
[----:B------:R-:W-:-:S04]  /*0b60*/  VIADD R3, R2, 0x20 ;  /* 0x0000002002037836 */ /* 0x000fc80000000000 */
[----:B------:R-:W-:Y:S01]  /*0b70*/  IMAD.IADD R5, R5, 0x1, R20 ;  /* 0x0000000105057824 */ /* 0x000fe200078e0214 */
[----:B------:R-:W-:-:S04]  /*0b80*/  ISETP.GT.AND P0, PT, R3, R20, PT ;  /* 0x000000140300720c */ /* 0x000fc80003f04270 */
[----:B------:R-:W-:-:S05]  /*0b90*/  SEL R5, R5, 0x1f, P0 ;  /* 0x0000001f05057807 */ /* 0x000fca0000000000 */
[----:B-----5:R-:W1:Y:S01]  /*0ba0*/  SHFL.DOWN PT, R2, R0, 0x1, R5 ;  /* 0x0820000000027989 */ /* 0x020e6200000e0005 */
[CC--:B0-----:R-:W-:Y:S01]  /*0bb0*/  ISETP.GE.AND P0, PT, R8.reuse, R5.reuse, PT ;  /* 0x000000050800720c */ /* 0x0c1fe20003f06270 */
[C---:B------:R-:W-:Y:S01]  /*0bc0*/  VIADD R4, R8.reuse, 0x2 ;  /* 0x0000000208047836 */ /* 0x040fe20000000000 */
[C---:B------:R-:W-:Y:S01]  /*0bd0*/  ISETP.NE.AND P1, PT, R8.reuse, RZ, PT ;  /* 0x000000ff0800720c */ /* 0x040fe20003f25270 */
[----:B------:R-:W-:Y:S01]  /*0be0*/  VIADD R6, R8, 0x4 ;  /* 0x0000000408067836 */ /* 0x000fe20000000000 */
[----:B-1----:R-:W-:Y:S02]  /*0bf0*/  SEL R3, R2, RZ, !P0 ;  /* 0x000000ff02037207 */ /* 0x002fe40004000000 */
[----:B------:R-:W-:-:S03]  /*0c00*/  ISETP.GT.AND P0, PT, R4, R5, PT ;  /* 0x000000050400720c */ /* 0x000fc60003f04270 */
[----:B------:R-:W-:-:S06]  /*0c10*/  IMAD.IADD R2, R3, 0x1, R0 ;  /* 0x0000000103027824 */ /* 0x000fcc00078e0200 */
[----:B------:R-:W0:Y:S01]  /*0c20*/  @!P1 S2R R10, SR_CgaCtaId ;  /* 0x00000000000a9919 */ /* 0x000e220000008800 */
[----:B------:R-:W-:Y:S01]  /*0c30*/  @!P1 MOV R7, 0x400 ;  /* 0x0000040000079802 */ /* 0x000fe20000000f00 */
[----:B------:R-:W1:Y:S02]  /*0c40*/  SHFL.DOWN PT, R3, R2, 0x2, R5 ;  /* 0x0840000002037989 */ /* 0x000e6400000e0005 */
[----:B-1----:R-:W-:Y:S02]  /*0c50*/  SEL R3, R3, RZ, !P0 ;  /* 0x000000ff03037207 */ /* 0x002fe40004000000 */
[----:B------:R-:W-:Y:S02]  /*0c60*/  ISETP.GT.AND P0, PT, R6, R5, PT ;  /* 0x000000050600720c */ /* 0x000fe40003f04270 */
[----:B------:R-:W-:Y:S01]  /*0c70*/  @!P1 SHF.R.U32.HI R6, RZ, 0x3, R9 ;  /* 0x00000003ff069819 */ /* 0x000fe20000011609 */
[----:B------:R-:W-:Y:S01]  /*0c80*/  IMAD.IADD R4, R2, 0x1, R3 ;  /* 0x0000000102047824 */ /* 0x000fe200078e0203 */
[----:B0-----:R-:W-:Y:S01]  /*0c90*/  @!P1 LEA R7, R10, R7, 0x18 ;  /* 0x000000070a079211 */ /* 0x001fe200078ec0ff */
[----:B------:R-:W-:Y:S01]  /*0ca0*/  VIADD R2, R8, 0x8 ;  /* 0x0000000808027836 */ /* 0x000fe20000000000 */
[----:B------:R-:W-:-:S02]  /*0cb0*/  @!P1 LOP3.LUT R6, R6, 0x7c, RZ, 0xc0, !PT ;  /* 0x0000007c06069812 */ /* 0x000fc400078ec0ff */
[----:B------:R-:W0:Y:S03]  /*0cc0*/  SHFL.DOWN PT, R3, R4, 0x4, R5 ;  /* 0x0880000004037989 */ /* 0x000e2600000e0005 */
[----:B------:R-:W-:Y:S01]  /*0cd0*/  @!P1 IMAD.IADD R6, R6, 0x1, R7 ;  /* 0x0000000106069824 */ /* 0x000fe200078e0207 */
[----:B0-----:R-:W-:Y:S02]  /*0ce0*/  SEL R3, R3, RZ, !P0 ;  /* 0x000000ff03037207 */ /* 0x001fe40004000000 */
[----:B------:R-:W-:-:S03]  /*0cf0*/  ISETP.GT.AND P0, PT, R2, R5, PT ;  /* 0x000000050200720c */ /* 0x000fc60003f04270 */
[----:B------:R-:W-:Y:S02]  /*0d00*/  IMAD.IADD R0, R4, 0x1, R3 ;  /* 0x0000000104007824 */ /* 0x000fe400078e0203 */
[----:B------:R-:W-:-:S03]  /*0d10*/  VIADD R4, R8, 0x10 ;  /* 0x0000001008047836 */ /* 0x000fc60000000000 */
[----:B------:R-:W0:Y:S02]  /*0d20*/  SHFL.DOWN PT, R3, R0, 0x8, R5 ;  /* 0x0900000000037989 */ /* 0x000e2400000e0005 */
[----:B0-----:R-:W-:Y:S02]  /*0d30*/  SEL R3, R3, RZ, !P0 ;  /* 0x000000ff03037207 */ /* 0x001fe40004000000 */
[----:B------:R-:W-:-:S03]  /*0d40*/  ISETP.GT.AND P0, PT, R4, R5, PT ;  /* 0x000000050400720c */ /* 0x000fc60003f04270 */
[----:B------:R-:W-:-:S05]  /*0d50*/  IMAD.IADD R2, R0, 0x1, R3 ;  /* 0x0000000100027824 */ /* 0x000fca00078e0203 */
[----:B------:R-:W0:Y:S02]  /*0d60*/  SHFL.DOWN PT, R3, R2, 0x10, R5 ;  /* 0x0a00000002037989 */ /* 0x000e2400000e0005 */
[----:B0-----:R-:W-:Y:S02]  /*0d70*/  SEL R3, R3, RZ, !P0 ;  /* 0x000000ff03037207 */ /* 0x001fe40004000000 */
[----:B------:R-:W-:-:S03]  /*0d80*/  ISETP.NE.AND P0, PT, R9, RZ, PT ;  /* 0x000000ff0900720c */ /* 0x000fc60003f05270 */
[----:B------:R-:W-:-:S05]  /*0d90*/  IMAD.IADD R3, R2, 0x1, R3 ;  /* 0x0000000102037824 */ /* 0x000fca00078e0203 */
[----:B------:R4:W-:Y:S01]  /*0da0*/  @!P1 STS [R6+0x8], R3 ;  /* 0x0000080306009388 */ /* 0x0009e20000000800 */
[----:B------:R-:W-:Y:S06]  /*0db0*/  BAR.SYNC.DEFER_BLOCKING 0x0 ;  /* 0x0000000000007b1d */ /* 0x000fec0000010000 */
[----:B------:R-:W-:Y:S05]  /*0dc0*/  @P0 BRA `(.L_x_23) ;  /* 0x0000002800d80947 */ /* 0x000fea0003800000 */
[----:B------:R-:W0:Y:S01]  /*0dd0*/  S2UR UR5, SR_CgaCtaId ;  /* 0x00000000000579c3 */ /* 0x000e220000008800 */
[----:B------:R-:W-:Y:S01]  /*0de0*/  UMOV UR4, 0x400 ;  /* 0x0000040000047882 */ /* 0x000fe20000000000 */
[C---:B------:R-:W-:Y:S02]  /*0df0*/  ISETP.GT.AND P2, PT, R20.reuse, 0x40, PT ;  /* 0x000000401400780c */ /* 0x040fe40003f44270 */
[C---:B------:R-:W-:Y:S02]  /*0e00*/  ISETP.GT.AND P1, PT, R20.reuse, 0x20, PT ;  /* 0x000000201400780c */ /* 0x040fe40003f24270 */
[----:B------:R-:W-:Y:S01]  /*0e10*/  ISETP.GT.AND P3, PT, R20, 0x80, PT ;  /* 0x000000801400780c */ /* 0x000fe20003f64270 */
[----:B0-----:R-:W-:-:S09]  /*0e20*/  ULEA UR4, UR5, UR4, 0x18 ;  /* 0x0000000405047291 */ /* 0x001fd2000f8ec0ff */
[----:B----4-:R-:W0:Y:S04]  /*0e30*/  LDS.128 R4, [UR4+0x10] ;  /* 0x00001004ff047984 */ /* 0x010e280008000c00 */
[----:B------:R-:W1:Y:S04]  /*0e40*/  LDS R0, [UR4+0xc] ;  /* 0x00000c04ff007984 */ /* 0x000e680008000800 */
[----:B------:R-:W2:Y:S01]  /*0e50*/  LDS.64 R8, [UR4+0x20] ;  /* 0x00002004ff087984 */ /* 0x000ea20008000a00 */
[----:B0-----:R-:W-:Y:S02]  /*0e60*/  SEL R4, R4, RZ, P2 ;  /* 0x000000ff04047207 */ /* 0x001fe40001000000 */
[----:B------:R-:W-:-:S02]  /*0e70*/  ISETP.GT.AND P2, PT, R20, 0x60, PT ;  /* 0x000000601400780c */ /* 0x000fc40003f44270 */
[----:B-1----:R-:W-:Y:S02]  /*0e80*/  SEL R0, R0, RZ, P1 ;  /* 0x000000ff00007207 */ /* 0x002fe40000800000 */
[----:B------:R-:W-:Y:S02]  /*0e90*/  SEL R5, R5, RZ, P2 ;  /* 0x000000ff05057207 */ /* 0x000fe40001000000 */
[----:B------:R-:W-:Y:S02]  /*0ea0*/  IADD3 R0, PT, PT, R4, R0, R3 ;  /* 0x0000000004007210 */ /* 0x000fe40007ffe003 */
[----:B------:R-:W-:Y:S02]  /*0eb0*/  ISETP.GT.AND P1, PT, R20, 0xa0, PT ;  /* 0x000000a01400780c */ /* 0x000fe40003f24270 */
[----:B------:R-:W-:Y:S02]  /*0ec0*/  SEL R6, R6, RZ, P3 ;  /* 0x000000ff06067207 */ /* 0x000fe40001800000 */
[----:B------:R-:W-:-:S02]  /*0ed0*/  ISETP.GT.AND P2, PT, R20, 0xc0, PT ;  /* 0x000000c01400780c */ /* 0x000fc40003f44270 */
[----:B------:R-:W-:Y:S02]  /*0ee0*/  ISETP.GT.AND P3, PT, R20, 0xe0, PT ;  /* 0x000000e01400780c */ /* 0x000fe40003f64270 */
[----:B------:R-:W-:Y:S02]  /*0ef0*/  SEL R7, R7, RZ, P1 ;  /* 0x000000ff07077207 */ /* 0x000fe40000800000 */
[----:B------:R-:W-:Y:S02]  /*0f00*/  IADD3 R0, PT, PT, R6, R0, R5 ;  /* 0x0000000006007210 */ /* 0x000fe40007ffe005 */
[----:B--2---:R-:W-:Y:S02]  /*0f10*/  SEL R8, R8, RZ, P2 ;  /* 0x000000ff08087207 */ /* 0x004fe40001000000 */
[----:B------:R-:W-:Y:S02]  /*0f20*/  SEL R9, R9, RZ, P3 ;  /* 0x000000ff09097207 */ /* 0x000fe40001800000 */
[----:B------:R-:W-:-:S05]  /*0f30*/  IADD3 R0, PT, PT, R8, R0, R7 ;  /* 0x0000000008007210 */ /* 0x000fca0007ffe007 */
[----:B------:R-:W-:Y:S01]  /*0f40*/  IMAD.IADD R3, R0, 0x1, R9 ;  /* 0x0000000100037824 */ /* 0x000fe200078e0209 */
[----:B------:R-:W-:Y:S06]  /*0f50*/  BRA `(.L_x_23) ;  /* 0x0000002800747947 */ /* 0x000fec0003800000 */
.L_x_9:
[----:B------:R-:W0:Y:S01]  /*0f60*/  S2R R0, SR_TID.X ;  /* 0x0000000000007919 */ /* 0x000e220000002100 */
[----:B------:R-:W1:Y:S01]  /*0f70*/  LDC.64 R2, c[0x0][0x380] ;  /* 0x0000e000ff027b82 */ /* 0x000e620000000a00 */
[----:B0-----:R-:W-:-:S04]  /*0f80*/  IMAD.SHL.U32 R5, R0, 0x4, RZ ;  /* 0x0000000400057824 */ /* 0x001fc800078e00ff */
[----:B-1----:R-:W-:-:S05]  /*0f90*/  IMAD.WIDE.U32 R2, R5, 0x4, R2 ;  /* 0x0000000405027825 */ /* 0x002fca00078e0002 */
[----:B------:R-:W2:Y:S04]  /*0fa0*/  LDG.E.128.CONSTANT R4, desc[UR6][R2.64] ;  /* 0x0000000602047981 */ /* 0x000ea8000c1e9d00 */
[----:B------:R-:W3:Y:S04]  /*0fb0*/  LDG.E.128.CONSTANT R8, desc[UR6][R2.64+0x1000] ;  /* 0x0010000602087981 */ /* 0x000ee8000c1e9d00 */
[----:B------:R-:W4:Y:S04]  /*0fc0*/  LDG.E.128.CONSTANT R12, desc[UR6][R2.64+0x2000] ;  /* 0x00200006020c7981 */ /* 0x000f28000c1e9d00 */
[----:B------:R-:W5:Y:S01]  /*0fd0*/  LDG.E.128.CONSTANT R16, desc[UR6][R2.64+0x3000] ;  /* 0x0030000602107981 */ /* 0x000f62000c1e9d00 */
[----:B------:R-:W-:Y:S01]  /*0fe0*/  ISETP.GE.U32.AND P0, PT, R20, 0x2000, PT ;  /* 0x000020001400780c */ /* 0x000fe20003f06070 */
[----:B------:R-:W-:Y:S01]  /*0ff0*/  IMAD.MOV.U32 R23, RZ, RZ, 0x1000 ;  /* 0x00001000ff177424 */ /* 0x000fe200078e00ff */
[----:B--2---:R-:W-:-:S04]  /*1000*/  IADD3 R5, PT, PT, R6, R5, R4 ;  /* 0x0000000506057210 */ /* 0x004fc80007ffe004 */
[----:B---3--:R-:W-:-:S04]  /*1010*/  IADD3 R5, PT, PT, R8, R7, R5 ;  /* 0x0000000708057210 */ /* 0x008fc80007ffe005 */
[----:B------:R-:W-:-:S04]  /*1020*/  IADD3 R5, PT, PT, R10, R9, R5 ;  /* 0x000000090a057210 */ /* 0x000fc80007ffe005 */
[----:B----4-:R-:W-:-:S04]  /*1030*/  IADD3 R5, PT, PT, R12, R11, R5 ;  /* 0x0000000b0c057210 */ /* 0x010fc80007ffe005 */
[----:B------:R-:W-:-:S04]  /*1040*/  IADD3 R5, PT, PT, R14, R13, R5 ;  /* 0x0000000d0e057210 */ /* 0x000fc80007ffe005 */
[----:B-----5:R-:W-:-:S04]  /*1050*/  IADD3 R5, PT, PT, R16, R15, R5 ;  /* 0x0000000f10057210 */ /* 0x020fc80007ffe005 */
[----:B------:R-:W-:-:S05]  /*1060*/  IADD3 R5, PT, PT, R18, R17, R5 ;  /* 0x0000001112057210 */ /* 0x000fca0007ffe005 */
[----:B------:R-:W-:Y:S01]  /*1070*/  IMAD.IADD R21, R19, 0x1, R5 ;  /* 0x0000000113157824 */ /* 0x000fe200078e0205 */
[----:B------:R-:W-:Y:S06]  /*1080*/  @!P0 BRA `(.L_x_24) ;  /* 0x00000000005c8947 */ /* 0x000fec0003800000 */
[----:B------:R-:W0:Y:S01]  /*1090*/  LDC R24, c[0x0][0x390] ;  /* 0x0000e400ff187b82 */ /* 0x000e220000000800 */
[----:B------:R-:W-:Y:S02]  /*10a0*/  VIADD R22, R20, 0xfffff000 ;  /* 0xfffff00014167836 */ /* 0x000fe40000000000 */
[----:B------:R-:W-:-:S07]  /*10b0*/  IMAD.MOV.U32 R23, RZ, RZ, 0x1000 ;  /* 0x00001000ff177424 */ /* 0x000fce00078e00ff */
.L_x_26:
[----:B------:R-:W-:-:S05]  /*10c0*/  IMAD.WIDE R26, R23, 0x4, R2 ;  /* 0x00000004171a7825 */ /* 0x000fca00078e0202 */
[----:B------:R-:W2:Y:S04]  /*10d0*/  LDG.E.128.CONSTANT R12, desc[UR6][R26.64] ;  /* 0x000000061a0c7981 */ /* 0x000ea8000c1e9d00 */
[----:B------:R-:W3:Y:S04]  /*10e0*/  LDG.E.128.CONSTANT R16, desc[UR6][R26.64+0x1000] ;  /* 0x001000061a107981 */ /* 0x000ee8000c1e9d00 */
[----:B------:R-:W4:Y:S04]  /*10f0*/  LDG.E.128.CONSTANT R4, desc[UR6][R26.64+0x2000] ;  /* 0x002000061a047981 */ /* 0x000f28000c1e9d00 */
[----:B------:R-:W5:Y:S01]  /*1100*/  LDG.E.128.CONSTANT R8, desc[UR6][R26.64+0x3000] ;  /* 0x003000061a087981 */ /* 0x000f62000c1e9d00 */
[----:B0-----:R-:W-:Y:S01]  /*1110*/  IMAD.MOV.U32 R20, RZ, RZ, R24 ;  /* 0x000000ffff147224 */ /* 0x001fe200078e0018 */
[----:B--2---:R-:W-:-:S04]  /*1120*/  IADD3 R13, PT, PT, R13, R12, R21 ;  /* 0x0000000c0d0d7210 */ /* 0x004fc80007ffe015 */
[----:B------:R-:W-:-:S04]  /*1130*/  IADD3 R13, PT, PT, R15, R14, R13 ;  /* 0x0000000e0f0d7210 */ /* 0x000fc80007ffe00d */
[----:B---3--:R-:W-:-:S04]  /*1140*/  IADD3 R13, PT, PT, R17, R16, R13 ;  /* 0x00000010110d7210 */ /* 0x008fc80007ffe00d */
[----:B------:R-:W-:-:S04]  /*1150*/  IADD3 R13, PT, PT, R19, R18, R13 ;  /* 0x00000012130d7210 */ /* 0x000fc80007ffe00d */
[----:B----4-:R-:W-:Y:S01]  /*1160*/  IADD3 R13, PT, PT, R5, R4, R13 ;  /* 0x00000004050d7210 */ /* 0x010fe20007ffe00d */
[----:B------:R-:W-:-:S03]  /*1170*/  IMAD.IADD R4, R20, 0x1, -R23 ;  /* 0x0000000114047824 */ /* 0x000fc600078e0a17 */
[----:B------:R-:W-:Y:S02]  /*1180*/  IADD3 R13, PT, PT, R7, R6, R13 ;  /* 0x00000006070d7210 */ /* 0x000fe40007ffe00d */
[----:B------:R-:W-:Y:S02]  /*1190*/  ISETP.GE.AND P0, PT, R4, 0x1000, PT ;  /* 0x000010000400780c */ /* 0x000fe40003f06270 */
[----:B-----5:R-:W-:-:S04]  /*11a0*/  IADD3 R13, PT, PT, R9, R8, R13 ;  /* 0x00000008090d7210 */ /* 0x020fc80007ffe00d */
[----:B------:R-:W-:-:S07]  /*11b0*/  IADD3 R21, PT, PT, R11, R10, R13 ;  /* 0x0000000a0b157210 */ /* 0x000fce0007ffe00d */
[----:B------:R-:W-:Y:S05]  /*11c0*/  @!P0 BRA `(.L_x_25) ;  /* 0x0000000400fc8947 */ /* 0x000fea0003800000 */
[----:B------:R-:W-:-:S05]  /*11d0*/  VIADD R23, R23, 0x1000 ;  /* 0x0000100017177836 */ /* 0x000fca0000000000 */
[----:B------:R-:W-:-:S13]  /*11e0*/  ISETP.GT.AND P0, PT, R23, R22, PT ;  /* 0x000000161700720c */ /* 0x000fda0003f04270 */
[----:B------:R-:W-:Y:S05]  /*11f0*/  @!P0 BRA `(.L_x_26) ;  /* 0xfffffffc00b08947 */ /* 0x000fea000383ffff */
.L_x_24:
[----:B------:R-:W-:-:S13]  /*1200*/  ISETP.GE.AND P0, PT, R23, R20, PT ;  /* 0x000000141700720c */ /* 0x000fda0003f06270 */
[----:B------:R-:W-:Y:S05]  /*1210*/  @P0 BRA `(.L_x_25) ;  /* 0x0000000400e80947 */ /* 0x000fea0003800000 */
[----:B------:R-:W-:Y:S01]  /*1220*/  IMAD.IADD R9, R20, 0x1, -R23 ;  /* 0x0000000114097824 */ /* 0x000fe200078e0a17 */
[----:B------:R-:W-:Y:S04]  /*1230*/  BSSY.RECONVERGENT B1, `(.L_x_25) ;  /* 0x0000078000017945 */ /* 0x000fe80003800200 */
[----:B------:R-:W-:-:S13]  /*1240*/  ISETP.GE.AND P0, PT, R0, R9, PT ;  /* 0x000000090000720c */ /* 0x000fda0003f06270 */
[----:B------:R-:W-:Y:S05]  /*1250*/  @P0 BRA `(.L_x_27) ;  /* 0x0000000400d40947 */ /* 0x000fea0003800000 */
[----:B------:R-:W-:Y:S01]  /*1260*/  LOP3.LUT R2, RZ, R0, RZ, 0x33, !PT ;  /* 0x00000000ff027212 */ /* 0x000fe200078e33ff */
[----:B------:R-:W-:Y:S01]  /*1270*/  BSSY.RECONVERGENT B2, `(.L_x_28) ;  /* 0x0000015000027945 */ /* 0x000fe20003800200 */
[----:B------:R-:W-:Y:S02]  /*1280*/  IMAD.MOV.U32 R8, RZ, RZ, R0 ;  /* 0x000000ffff087224 */ /* 0x000fe400078e0000 */
[----:B------:R-:W-:-:S04]  /*1290*/  IADD3 R2, PT, PT, -R23, R20, R2 ;  /* 0x0000001417027210 */ /* 0x000fc80007ffe102 */
[C---:B------:R-:W-:Y:S02]  /*12a0*/  LOP3.LUT R3, R2.reuse, 0x300, RZ, 0xc0, !PT ;  /* 0x0000030002037812 */ /* 0x040fe400078ec0ff */
[----:B------:R-:W-:Y:S02]  /*12b0*/  ISETP.GE.U32.AND P1, PT, R2, 0x300, PT ;  /* 0x000003000200780c */ /* 0x000fe40003f26070 */
[----:B------:R-:W-:-:S13]  /*12c0*/  ISETP.NE.AND P0, PT, R3, 0x300, PT ;  /* 0x000003000300780c */ /* 0x000fda0003f05270 */
[----:B------:R-:W-:Y:S05]  /*12d0*/  @!P0 BRA `(.L_x_29) ;  /* 0x0000000000388947 */ /* 0x000fea0003800000 */
[----:B------:R-:W0:Y:S01]  /*12e0*/  LDC.64 R4, c[0x0][0x380] ;  /* 0x0000e000ff047b82 */ /* 0x000e220000000a00 */
[----:B------:R-:W-:Y:S01]  /*12f0*/  LEA.HI R2, R2, 0x1, RZ, 0x18 ;  /* 0x0000000102027811 */ /* 0x000fe200078fc0ff */
[----:B------:R-:W-:Y:S02]  /*1300*/  IMAD.IADD R7, R0, 0x1, R23 ;  /* 0x0000000100077824 */ /* 0x000fe400078e0217 */
[----:B------:R-:W-:Y:S01]  /*1310*/  IMAD.MOV.U32 R8, RZ, RZ, R0 ;  /* 0x000000ffff087224 */ /* 0x000fe200078e0000 */
[----:B------:R-:W-:-:S05]  /*1320*/  LOP3.LUT R2, R2, 0x3, RZ, 0xc0, !PT ;  /* 0x0000000302027812 */ /* 0x000fca00078ec0ff */
[----:B------:R-:W-:-:S07]  /*1330*/  IMAD.MOV R6, RZ, RZ, -R2 ;  /* 0x000000ffff067224 */ /* 0x000fce00078e0a02 */
.L_x_30:
[----:B0-----:R-:W-:-:S06]  /*1340*/  IMAD.WIDE.U32 R2, R7, 0x4, R4 ;  /* 0x0000000407027825 */ /* 0x001fcc00078e0004 */
[----:B------:R-:W2:Y:S01]  /*1350*/  LDG.E.CONSTANT R2, desc[UR6][R2.64] ;  /* 0x0000000602027981 */ /* 0x000ea2000c1e9900 */
[----:B------:R-:W-:Y:S02]  /*1360*/  VIADD R6, R6, 0x1 ;  /* 0x0000000106067836 */ /* 0x000fe40000000000 */
[----:B------:R-:W-:Y:S02]  /*1370*/  VIADD R8, R8, 0x100 ;  /* 0x0000010008087836 */ /* 0x000fe40000000000 */
[----:B------:R-:W-:Y:S01]  /*1380*/  VIADD R7, R7, 0x100 ;  /* 0x0000010007077836 */ /* 0x000fe20000000000 */
[----:B------:R-:W-:Y:S01]  /*1390*/  ISETP.NE.AND P0, PT, R6, RZ, PT ;  /* 0x000000ff0600720c */ /* 0x000fe20003f05270 */
[----:B--2---:R-:W-:-:S12]  /*13a0*/  IMAD.IADD R21, R2, 0x1, R21 ;  /* 0x0000000102157824 */ /* 0x004fd800078e0215 */
[----:B------:R-:W-:Y:S05]  /*13b0*/  @P0 BRA `(.L_x_30) ;  /* 0xfffffffc00e00947 */ /* 0x000fea000383ffff */
.L_x_29:
[----:B------:R-:W-:Y:S05]  /*13c0*/  BSYNC.RECONVERGENT B2 ;  /* 0x0000000000027941 */ /* 0x000fea0003800200 */
.L_x_28:
[----:B------:R-:W-:Y:S05]  /*13d0*/  @!P1 BRA `(.L_x_27) ;  /* 0x0000000400749947 */ /* 0x000fea0003800000 */
[----:B------:R-:W0:Y:S01]  /*13e0*/  LDCU.64 UR4, c[0x0][0x380] ;  /* 0x00007000ff0477ac */ /* 0x000e220008000a00 */
[----:B------:R-:W-:Y:S01]  /*13f0*/  IMAD.IADD R5, R9, 0x1, -R8 ;  /* 0x0000000109057824 */ /* 0x000fe200078e0a08 */
[C---:B------:R-:W-:Y:S01]  /*1400*/  IADD3 R3, P0, PT, R8.reuse, R23, RZ ;  /* 0x0000001708037210 */ /* 0x040fe20007f1e0ff */
[----:B------:R-:W-:Y:S01]  /*1410*/  BSSY.RECONVERGENT B2, `(.L_x_31) ;  /* 0x0000033000027945 */ /* 0x000fe20003800200 */
[----:B------:R-:W-:Y:S02]  /*1420*/  IMAD.IADD R23, R8, 0x1, R23 ;  /* 0x0000000108177824 */ /* 0x000fe400078e0217 */
[----:B------:R-:W-:Y:S01]  /*1430*/  ISETP.GT.AND P1, PT, R5, 0xc00, PT ;  /* 0x00000c000500780c */ /* 0x000fe20003f24270 */
[----:B------:R-:W-:Y:S01]  /*1440*/  IMAD.X R4, RZ, RZ, RZ, P0 ;  /* 0x000000ffff047224 */ /* 0x000fe200000e06ff */
[----:B0-----:R-:W-:-:S04]  /*1450*/  LEA R2, P0, R3, UR4, 0x2 ;  /* 0x0000000403027c11 */ /* 0x001fc8000f8010ff */
[----:B------:R-:W-:Y:S02]  /*1460*/  LEA.HI.X R3, R3, UR5, R4, 0x2, P0 ;  /* 0x0000000503037c11 */ /* 0x000fe400080f1404 */
[----:B------:R-:W-:-:S05]  /*1470*/  IADD3 R2, P0, PT, R2, 0x800, RZ ;  /* 0x0000080002027810 */ /* 0x000fca0007f1e0ff */
[----:B------:R-:W-:Y:S01]  /*1480*/  IMAD.X R3, RZ, RZ, R3, P0 ;  /* 0x000000ffff037224 */ /* 0x000fe200000e0603 */
[----:B------:R-:W-:Y:S01]  /*1490*/  PLOP3.LUT P0, PT, PT, PT, PT, 0x80, 0x8 ;  /* 0x000000000008781c */ /* 0x000fe20003f0f070 */
[----:B------:R-:W-:-:S12]  /*14a0*/  @!P1 BRA `(.L_x_32) ;  /* 0x0000000000a49947 */ /* 0x000fd80003800000 */
[----:B------:R-:W-:Y:S01]  /*14b0*/  PLOP3.LUT P0, PT, PT, PT, PT, 0x8, 0x80 ;  /* 0x000000000080781c */ /* 0x000fe20003f0e170 */
[----:B------:R-:W-:-:S12]  /*14c0*/  VIADD R11, R9, 0xfffff400 ;  /* 0xfffff400090b7836 */ /* 0x000fd80000000000 */
.L_x_33:
[----:B------:R-:W0:Y:S01]  /*14d0*/  LDC.64 R4, c[0x0][0x380] ;  /* 0x0000e000ff047b82 */ /* 0x000e220000000a00 */
[C---:B------:R-:W-:Y:S01]  /*14e0*/  VIADD R27, R23.reuse, 0x400 ;  /* 0x00000400171b7836 */ /* 0x040fe20000000000 */
[----:B------:R-:W2:Y:S01]  /*14f0*/  LDG.E.CONSTANT R12, desc[UR6][R2.64+-0x400] ;  /* 0xfffc0006020c7981 */ /* 0x000ea2000c1e9900 */
[----:B------:R-:W-:-:S03]  /*1500*/  VIADD R7, R23, 0x800 ;  /* 0x0000080017077836 */ /* 0x000fc60000000000 */
[----:B------:R-:W3:Y:S04]  /*1510*/  LDG.E.CONSTANT R18, desc[UR6][R2.64] ;  /* 0x0000000602127981 */ /* 0x000ee8000c1e9900 */
[----:B------:R-:W3:Y:S04]  /*1520*/  LDG.E.CONSTANT R17, desc[UR6][R2.64+0x400] ;  /* 0x0004000602117981 */ /* 0x000ee8000c1e9900 */
[----:B------:R-:W4:Y:S01]  /*1530*/  LDG.E.CONSTANT R15, desc[UR6][R2.64+0xc00] ;  /* 0x000c0006020f7981 */ /* 0x000f22000c1e9900 */
[----:B------:R-:W-:-:S03]  /*1540*/  VIADD R29, R23, 0xc00 ;  /* 0x00000c00171d7836 */ /* 0x000fc60000000000 */
[----:B------:R-:W5:Y:S04]  /*1550*/  LDG.E.CONSTANT R14, desc[UR6][R2.64+0x1000] ;  /* 0x00100006020e7981 */ /* 0x000f68000c1e9900 */
[----:B------:R-:W5:Y:S01]  /*1560*/  LDG.E.CONSTANT R13, desc[UR6][R2.64+0x1400] ;  /* 0x00140006020d7981 */ /* 0x000f62000c1e9900 */
[----:B0-----:R-:W-:-:S03]  /*1570*/  IMAD.WIDE.U32 R24, R23, 0x4, R4 ;  /* 0x0000000417187825 */ /* 0x001fc600078e0004 */
[----:B------:R-:W5:Y:S04]  /*1580*/  LDG.E.CONSTANT R19, desc[UR6][R2.64+0x1c00] ;  /* 0x001c000602137981 */ /* 0x000f68000c1e9900 */
[----:B------:R-:W2:Y:S01]  /*1590*/  LDG.E.CONSTANT R10, desc[UR6][R24.64] ;  /* 0x00000006180a7981 */ /* 0x000ea2000c1e9900 */
[----:B------:R-:W-:-:S03]  /*15a0*/  IMAD.WIDE.U32 R26, R27, 0x4, R4 ;  /* 0x000000041b1a7825 */ /* 0x000fc600078e0004 */
[----:B------:R-:W5:Y:S01]  /*15b0*/  LDG.E.CONSTANT R20, desc[UR6][R2.64+0x2400] ;  /* 0x0024000602147981 */ /* 0x000f62000c1e9900 */
[----:B------:R-:W-:-:S03]  /*15c0*/  IMAD.WIDE.U32 R6, R7, 0x4, R4 ;  /* 0x0000000407067825 */ /* 0x000fc600078e0004 */
[----:B------:R-:W4:Y:S01]  /*15d0*/  LDG.E.CONSTANT R16, desc[UR6][R26.64] ;  /* 0x000000061a107981 */ /* 0x000f22000c1e9900 */
[----:B------:R-:W-:-:S03]  /*15e0*/  IMAD.WIDE.U32 R4, R29, 0x4, R4 ;  /* 0x000000041d047825 */ /* 0x000fc600078e0004 */
[----:B------:R-:W5:Y:S04]  /*15f0*/  LDG.E.CONSTANT R6, desc[UR6][R6.64] ;  /* 0x0000000606067981 */ /* 0x000f68000c1e9900 */
[----:B------:R-:W5:Y:S04]  /*1600*/  LDG.E.CONSTANT R25, desc[UR6][R2.64+0x2000] ;  /* 0x0020000602197981 */ /* 0x000f68000c1e9900 */
[----:B------:R0:W5:Y:S04]  /*1610*/  LDG.E.CONSTANT R5, desc[UR6][R4.64] ;  /* 0x0000000604057981 */ /* 0x000168000c1e9900 */
[----:B------:R-:W5:Y:S04]  /*1620*/  LDG.E.CONSTANT R24, desc[UR6][R2.64+0x2c00] ;  /* 0x002c000602187981 */ /* 0x000f68000c1e9900 */
[----:B------:R-:W5:Y:S04]  /*1630*/  LDG.E.CONSTANT R27, desc[UR6][R2.64+0x3000] ;  /* 0x00300006021b7981 */ /* 0x000f68000c1e9900 */
[----:B------:R1:W5:Y:S01]  /*1640*/  LDG.E.CONSTANT R22, desc[UR6][R2.64+0x3400] ;  /* 0x0034000602167981 */ /* 0x000362000c1e9900 */
[----:B------:R-:W-:-:S05]  /*1650*/  VIADD R8, R8, 0x1000 ;  /* 0x0000100008087836 */ /* 0x000fca0000000000 */
[----:B------:R-:W-:Y:S02]  /*1660*/  ISETP.GE.AND P1, PT, R8, R11, PT ;  /* 0x0000000b0800720c */ /* 0x000fe40003f26270 */
[----:B0-----:R-:W-:Y:S01]  /*1670*/  IADD3 R4, P2, PT, R2, 0x4000, RZ ;  /* 0x0000400002047810 */ /* 0x001fe20007f5e0ff */
[----:B------:R-:W-:-:S04]  /*1680*/  VIADD R23, R23, 0x1000 ;  /* 0x0000100017177836 */ /* 0x000fc80000000000 */
[----:B-1----:R-:W-:Y:S02]  /*1690*/  IMAD.X R3, RZ, RZ, R3, P2 ;  /* 0x000000ffff037224 */ /* 0x002fe400010e0603 */
[----:B------:R-:W-:Y:S01]  /*16a0*/  IMAD.MOV.U32 R2, RZ, RZ, R4 ;  /* 0x000000ffff027224 */ /* 0x000fe200078e0004 */
[----:B--2---:R-:W-:-:S04]  /*16b0*/  IADD3 R10, PT, PT, R12, R10, R21 ;  /* 0x0000000a0c0a7210 */ /* 0x004fc80007ffe015 */
[----:B---3--:R-:W-:-:S04]  /*16c0*/  IADD3 R10, PT, PT, R17, R18, R10 ;  /* 0x00000012110a7210 */ /* 0x008fc80007ffe00a */
[----:B----4-:R-:W-:-:S04]  /*16d0*/  IADD3 R10, PT, PT, R15, R16, R10 ;  /* 0x000000100f0a7210 */ /* 0x010fc80007ffe00a */
[----:B-----5:R-:W-:-:S04]  /*16e0*/  IADD3 R10, PT, PT, R13, R14, R10 ;  /* 0x0000000e0d0a7210 */ /* 0x020fc80007ffe00a */
[----:B------:R-:W-:-:S04]  /*16f0*/  IADD3 R6, PT, PT, R19, R6, R10 ;  /* 0x0000000613067210 */ /* 0x000fc80007ffe00a */
[----:B------:R-:W-:-:S04]  /*1700*/  IADD3 R6, PT, PT, R20, R25, R6 ;  /* 0x0000001914067210 */ /* 0x000fc80007ffe006 */
[----:B------:R-:W-:-:S04]  /*1710*/  IADD3 R5, PT, PT, R24, R5, R6 ;  /* 0x0000000518057210 */ /* 0x000fc80007ffe006 */
[----:B------:R-:W-:Y:S01]  /*1720*/  IADD3 R21, PT, PT, R22, R27, R5 ;  /* 0x0000001b16157210 */ /* 0x000fe20007ffe005 */
[----:B------:R-:W-:Y:S06]  /*1730*/  @!P1 BRA `(.L_x_33) ;  /* 0xfffffffc00649947 */ /* 0x000fec000383ffff */
.L_x_32:
[----:B------:R-:W-:Y:S05]  /*1740*/  BSYNC.RECONVERGENT B2 ;  /* 0x0000000000027941 */ /* 0x000fea0003800200 */
.L_x_31:
[----:B------:R-:W-:Y:S01]  /*1750*/  IMAD.IADD R4, R9, 0x1, -R8 ;  /* 0x0000000109047824 */ /* 0x000fe200078e0a08 */
[----:B------:R-:W-:Y:S04]  /*1760*/  BSSY.RECONVERGENT B2, `(.L_x_34) ;  /* 0x000001a000027945 */ /* 0x000fe80003800200 */
[----:B------:R-:W-:-:S13]  /*1770*/  ISETP.GT.AND P1, PT, R4, 0x400, PT ;  /* 0x000004000400780c */ /* 0x000fda0003f24270 */
[----:B------:R-:W-:Y:S05]  /*1780*/  @!P1 BRA `(.L_x_35) ;  /* 0x00000000005c9947 */ /* 0x000fea0003800000 */
[----:B------:R-:W0:Y:S01]  /*1790*/  LDC.64 R6, c[0x0][0x380] ;  /* 0x0000e000ff067b82 */ /* 0x000e220000000a00 */
[C---:B------:R-:W-:Y:S01]  /*17a0*/  VIADD R11, R23.reuse, 0x400 ;  /* 0x00000400170b7836 */ /* 0x040fe20000000000 */
[----:B------:R-:W2:Y:S04]  /*17b0*/  LDG.E.CONSTANT R10, desc[UR6][R2.64+-0x400] ;  /* 0xfffc0006020a7981 */ /* 0x000ea8000c1e9900 */
[----:B------:R-:W3:Y:S04]  /*17c0*/  LDG.E.CONSTANT R12, desc[UR6][R2.64+0x400] ;  /* 0x00040006020c7981 */ /* 0x000ee8000c1e9900 */
[----:B------:R-:W4:Y:S04]  /*17d0*/  LDG.E.CONSTANT R13, desc[UR6][R2.64+0xc00] ;  /* 0x000c0006020d7981 */ /* 0x000f28000c1e9900 */
[----:B------:R-:W5:Y:S04]  /*17e0*/  LDG.E.CONSTANT R15, desc[UR6][R2.64+0x1000] ;  /* 0x00100006020f7981 */ /* 0x000f68000c1e9900 */
[----:B------:R1:W5:Y:S01]  /*17f0*/  LDG.E.CONSTANT R14, desc[UR6][R2.64+0x1400] ;  /* 0x00140006020e7981 */ /* 0x000362000c1e9900 */
[----:B0-----:R-:W-:-:S04]  /*1800*/  IMAD.WIDE.U32 R4, R23, 0x4, R6 ;  /* 0x0000000417047825 */ /* 0x001fc800078e0006 */
[----:B------:R-:W-:Y:S02]  /*1810*/  IMAD.WIDE.U32 R6, R11, 0x4, R6 ;  /* 0x000000040b067825 */ /* 0x000fe400078e0006 */
[----:B------:R-:W2:Y:S04]  /*1820*/  LDG.E.CONSTANT R4, desc[UR6][R4.64] ;  /* 0x0000000604047981 */ /* 0x000ea8000c1e9900 */
[----:B------:R-:W3:Y:S04]  /*1830*/  LDG.E.CONSTANT R11, desc[UR6][R2.64] ;  /* 0x00000006020b7981 */ /* 0x000ee8000c1e9900 */
[----:B------:R-:W4:Y:S01]  /*1840*/  LDG.E.CONSTANT R7, desc[UR6][R6.64] ;  /* 0x0000000606077981 */ /* 0x000f22000c1e9900 */
[----:B------:R-:W-:Y:S01]  /*1850*/  PLOP3.LUT P0, PT, PT, PT, PT, 0x8, 0x80 ;  /* 0x000000000080781c */ /* 0x000fe20003f0e170 */
[----:B------:R-:W-:-:S02]  /*1860*/  VIADD R8, R8, 0x800 ;  /* 0x0000080008087836 */ /* 0x000fc40000000000 */
[----:B------:R-:W-:Y:S01]  /*1870*/  VIADD R23, R23, 0x800 ;  /* 0x0000080017177836 */ /* 0x000fe20000000000 */
[----:B--2---:R-:W-:Y:S02]  /*1880*/  IADD3 R10, PT, PT, R10, R4, R21 ;  /* 0x000000040a0a7210 */ /* 0x004fe40007ffe015 */
[----:B------:R-:W-:Y:S02]  /*1890*/  IADD3 R4, P1, PT, R2, 0x2000, RZ ;  /* 0x0000200002047810 */ /* 0x000fe40007f3e0ff */
[----:B---3--:R-:W-:-:S03]  /*18a0*/  IADD3 R10, PT, PT, R12, R11, R10 ;  /* 0x0000000b0c0a7210 */ /* 0x008fc60007ffe00a */
[----:B------:R-:W-:Y:S01]  /*18b0*/  IMAD.X R5, RZ, RZ, R3, P1 ;  /* 0x000000ffff057224 */ /* 0x000fe200008e0603 */
[----:B----4-:R-:W-:Y:S01]  /*18c0*/  IADD3 R10, PT, PT, R13, R7, R10 ;  /* 0x000000070d0a7210 */ /* 0x010fe20007ffe00a */
[----:B-1----:R-:W-:Y:S02]  /*18d0*/  IMAD.MOV.U32 R2, RZ, RZ, R4 ;  /* 0x000000ffff027224 */ /* 0x002fe400078e0004 */
[----:B------:R-:W-:Y:S01]  /*18e0*/  IMAD.MOV.U32 R3, RZ, RZ, R5 ;  /* 0x000000ffff037224 */ /* 0x000fe200078e0005 */
[----:B-----5:R-:W-:-:S07]  /*18f0*/  IADD3 R21, PT, PT, R14, R15, R10 ;  /* 0x0000000f0e157210 */ /* 0x020fce0007ffe00a */
.L_x_35:
[----:B------:R-:W-:Y:S05]  /*1900*/  BSYNC.RECONVERGENT B2 ;  /* 0x0000000000027941 */ /* 0x000fea0003800200 */
.L_x_34:
[----:B------:R-:W-:-:S13]  /*1910*/  ISETP.LT.OR P0, PT, R8, R9, P0 ;  /* 0x000000090800720c */ /* 0x000fda0000701670 */
[----:B------:R-:W-:Y:S05]  /*1920*/  @!P0 BRA `(.L_x_27) ;  /* 0x0000000000208947 */ /* 0x000fea0003800000 */
[----:B------:R-:W0:Y:S01]  /*1930*/  LDC.64 R4, c[0x0][0x380] ;  /* 0x0000e000ff047b82 */ /* 0x000e220000000a00 */
[----:B------:R-:W2:Y:S04]  /*1940*/  LDG.E.CONSTANT R6, desc[UR6][R2.64+-0x400] ;  /* 0xfffc000602067981 */ /* 0x000ea8000c1e9900 */
[----:B------:R-:W3:Y:S04]  /*1950*/  LDG.E.CONSTANT R7, desc[UR6][R2.64] ;  /* 0x0000000602077981 */ /* 0x000ee8000c1e9900 */
[----:B------:R-:W3:Y:S01]  /*1960*/  LDG.E.CONSTANT R8, desc[UR6][R2.64+0x400] ;  /* 0x0004000602087981 */ /* 0x000ee2000c1e9900 */
[----:B0-----:R-:W-:-:S06]  /*1970*/  IMAD.WIDE.U32 R4, R23, 0x4, R4 ;  /* 0x0000000417047825 */ /* 0x001fcc00078e0004 */
[----:B------:R-:W2:Y:S02]  /*1980*/  LDG.E.CONSTANT R4, desc[UR6][R4.64] ;  /* 0x0000000604047981 */ /* 0x000ea4000c1e9900 */
[----:B--2---:R-:W-:-:S04]  /*1990*/  IADD3 R6, PT, PT, R6, R4, R21 ;  /* 0x0000000406067210 */ /* 0x004fc80007ffe015 */
[----:B---3--:R-:W-:-:S07]  /*19a0*/  IADD3 R21, PT, PT, R8, R7, R6 ;  /* 0x0000000708157210 */ /* 0x008fce0007ffe006 */
.L_x_27:
[----:B------:R-:W-:Y:S05]  /*19b0*/  BSYNC.RECONVERGENT B1 ;  /* 0x0000000000017941 */ /* 0x000fea0003800200 */
.L_x_25:
[----:B------:R-:W0:Y:S01]  /*19c0*/  S2R R8, SR_LANEID ;  /* 0x0000000000087919 */ /* 0x000e220000000000 */
[----:B------:R-:W1:Y:S01]  /*19d0*/  SHFL.DOWN PT, R2, R21, 0x1, 0x1f ;  /* 0x08201f0015027f89 */ /* 0x000e6200000e0000 */
[C---:B0-----:R-:W-:Y:S02]  /*19e0*/  ISETP.GT.AND P0, PT, R8.reuse, 0x1e, PT ;  /* 0x0000001e0800780c */ /* 0x041fe40003f04270 */
[----:B------:R-:W-:Y:S02]  /*19f0*/  ISETP.NE.AND P1, PT, R8, RZ, PT ;  /* 0x000000ff0800720c */ /* 0x000fe40003f25270 */
[----:B-1----:R-:W-:Y:S02]  /*1a00*/  SEL R2, R2, RZ, !P0 ;  /* 0x000000ff02027207 */ /* 0x002fe40004000000 */
[----:B------:R-:W-:-:S03]  /*1a10*/  ISETP.GT.AND P0, PT, R8, 0x1d, PT ;  /* 0x0000001d0800780c */ /* 0x000fc60003f04270 */
[----:B------:R-:W-:-:S05]  /*1a20*/  IMAD.IADD R2, R2, 0x1, R21 ;  /* 0x0000000102027824 */ /* 0x000fca00078e0215 */
[----:B------:R-:W0:Y:S01]  /*1a30*/  SHFL.DOWN PT, R3, R2, 0x2, 0x1f ;  /* 0x08401f0002037f89 */ /* 0x000e2200000e0000 */
[----:B------:R-:W-:Y:S01]  /*1a40*/  @!P1 MOV R6, 0x400 ;  /* 0x0000040000069802 */ /* 0x000fe20000000f00 */
[----:B------:R-:W1:Y:S01]  /*1a50*/  @!P1 S2R R7, SR_CgaCtaId ;  /* 0x0000000000079919 */ /* 0x000e620000008800 */
[----:B0-----:R-:W-:Y:S02]  /*1a60*/  SEL R3, R3, RZ, !P0 ;  /* 0x000000ff03037207 */ /* 0x001fe40004000000 */
[----:B------:R-:W-:-:S03]  /*1a70*/  ISETP.GT.AND P0, PT, R8, 0x1b, PT ;  /* 0x0000001b0800780c */ /* 0x000fc60003f04270 */
[----:B------:R-:W-:-:S05]  /*1a80*/  IMAD.IADD R3, R2, 0x1, R3 ;  /* 0x0000000102037824 */ /* 0x000fca00078e0203 */
[----:B------:R-:W0:Y:S01]  /*1a90*/  SHFL.DOWN PT, R4, R3, 0x4, 0x1f ;  /* 0x08801f0003047f89 */ /* 0x000e2200000e0000 */
[----:B-1----:R-:W-:Y:S02]  /*1aa0*/  @!P1 LEA R6, R7, R6, 0x18 ;  /* 0x0000000607069211 */ /* 0x002fe400078ec0ff */
[----:B0-----:R-:W-:Y:S02]  /*1ab0*/  SEL R4, R4, RZ, !P0 ;  /* 0x000000ff04047207 */ /* 0x001fe40004000000 */
[----:B------:R-:W-:-:S03]  /*1ac0*/  ISETP.GT.AND P0, PT, R8, 0x17, PT ;  /* 0x000000170800780c */ /* 0x000fc60003f04270 */
[----:B------:R-:W-:Y:S01]  /*1ad0*/  IMAD.IADD R4, R3, 0x1, R4 ;  /* 0x0000000103047824 */ /* 0x000fe200078e0204 */
[----:B------:R-:W-:-:S04]  /*1ae0*/  @!P1 SHF.R.U32.HI R3, RZ, 0x3, R0 ;  /* 0x00000003ff039819 */ /* 0x000fc80000011600 */
        /* <DEDUP_REMOVED lines=13> */
[----:B------:R-:W0:Y:S01]  /*1bc0*/  S2UR UR5, SR_CgaCtaId ;  /* 0x00000000000579c3 */ /* 0x000e220000008800 */
[----:B------:R-:W-:Y:S02]  /*1bd0*/  UMOV UR4, 0x400 ;  /* 0x0000040000047882 */ /* 0x000fe40000000000 */
[----:B0-----:R-:W-:-:S09]  /*1be0*/  ULEA UR4, UR5, UR4, 0x18 ;  /* 0x0000000405047291 */ /* 0x001fd2000f8ec0ff */
[----:B------:R-:W-:Y:S04]  /*1bf0*/  LDS R0, [UR4+0xc] ;  /* 0x00000c04ff007984 */ /* 0x000fe80008000800 */
[----:B---3--:R-:W0:Y:S04]  /*1c00*/  LDS.128 R4, [UR4+0x10] ;  /* 0x00001004ff047984 */ /* 0x008e280008000c00 */
[----:B------:R-:W1:Y:S01]  /*1c10*/  LDS.64 R8, [UR4+0x20] ;  /* 0x00002004ff087984 */ /* 0x000e620008000a00 */
[----:B0-----:R-:W-:-:S04]  /*1c20*/  IADD3 R0, PT, PT, R4, R0, R3 ;  /* 0x0000000004007210 */ /* 0x001fc80007ffe003 */
[----:B------:R-:W-:-:S04]  /*1c30*/  IADD3 R0, PT, PT, R6, R0, R5 ;  /* 0x0000000006007210 */ /* 0x000fc80007ffe005 */
[----:B-1----:R-:W-:-:S05]  /*1c40*/  IADD3 R0, PT, PT, R8, R0, R7 ;  /* 0x0000000008007210 */ /* 0x002fca0007ffe007 */
[----:B------:R-:W-:Y:S01]  /*1c50*/  IMAD.IADD R3, R0, 0x1, R9 ;  /* 0x0000000100037824 */ /* 0x000fe200078e0209 */
[----:B------:R-:W-:Y:S06]  /*1c60*/  BRA `(.L_x_23) ;  /* 0x0000001c00307947 */ /* 0x000fec0003800000 */
.L_x_8:
        /* <DEDUP_REMOVED lines=12> */
.L_x_38:
[----:B------:R-:W-:Y:S05]  /*1d30*/  BSYNC.RECONVERGENT B1 ;  /* 0x0000000000017941 */ /* 0x000fea0003800200 */
.L_x_37:
        /* <DEDUP_REMOVED lines=16> */
.L_x_43:
        /* <DEDUP_REMOVED lines=9> */
.L_x_42:
[----:B------:R-:W-:Y:S05]  /*1ed0*/  BSYNC.RECONVERGENT B2 ;  /* 0x0000000000027941 */ /* 0x000fea0003800200 */
.L_x_41:
        /* <DEDUP_REMOVED lines=8> */
.L_x_46:
        /* <DEDUP_REMOVED lines=35> */
.L_x_45:
[----:B------:R-:W-:Y:S05]  /*2190*/  BSYNC.RECONVERGENT B2 ;  /* 0x0000000000027941 */ /* 0x000fea0003800200 */
.L_x_44:
        /* <DEDUP_REMOVED lines=22> */
.L_x_48:
[----:B------:R-:W-:Y:S05]  /*2300*/  BSYNC.RECONVERGENT B2 ;  /* 0x0000000000027941 */ /* 0x000fea0003800200 */
.L_x_47:
        /* <DEDUP_REMOVED lines=10> */
.L_x_40:
[----:B------:R-:W-:Y:S05]  /*23b0*/  BSYNC.RECONVERGENT B1 ;  /* 0x0000000000017941 */ /* 0x000fea0003800200 */
.L_x_39:
        /* <DEDUP_REMOVED lines=38> */
[----:B------:R-:W0:Y:S04]  /*2620*/  LDS.128 R4, [UR4+0x10] ;  /* 0x00001004ff047984 */ /* 0x000e280008000c00 */
[----:B------:R-:W1:Y:S01]  /*2630*/  LDS.64 R8, [UR4+0x20] ;  /* 0x00002004ff087984 */ /* 0x000e620008000a00 */
[----:B0-----:R-:W-:-:S04]  /*2640*/  IADD3 R0, PT, PT, R4, R0, R3 ;  /* 0x0000000004007210 */ /* 0x001fc80007ffe003 */
[----:B------:R-:W-:-:S04]  /*2650*/  IADD3 R0, PT, PT, R6, R0, R5 ;  /* 0x0000000006007210 */ /* 0x000fc80007ffe005 */
[----:B-1----:R-:W-:-:S05]  /*2660*/  IADD3 R0, PT, PT, R8, R0, R7 ;  /* 0x0000000008007210 */ /* 0x002fca0007ffe007 */
[----:B--2---:R-:W-:Y:S01]  /*2670*/  IMAD.IADD R3, R0, 0x1, R9 ;  /* 0x0000000100037824 */ /* 0x004fe200078e0209 */
[----:B------:R-:W-:Y:S06]  /*2680*/  BRA `(.L_x_23) ;  /* 0x0000001000a87947 */ /* 0x000fec0003800000 */
.L_x_49:
        /* <DEDUP_REMOVED lines=16> */
[----:B------:R-:W1:Y:S02]  /*2790*/  SHFL.DOWN PT, R2, R3, 0x2, R7 ;  /* 0x0840000003027989 */ /* 0x000e6400000e0007 */
[----:B-1----:R-:W-:Y:S02]  /*27a0*/  SEL R2, R2, RZ, !P0 ;  /* 0x000000ff02027207 */ /* 0x002fe40004000000 */
[----:B------:R-:W-:-:S03]  /*27b0*/  ISETP.GT.AND P0, PT, R8, R7, PT ;  /* 0x000000070800720c */ /* 0x000fc60003f04270 */
[----:B------:R-:W-:Y:S01]  /*27c0*/  IMAD.IADD R2, R3, 0x1, R2 ;  /* 0x0000000103027824 */ /* 0x000fe200078e0202 */
[----:B------:R-:W-:-:S04]  /*27d0*/  @!P1 SHF.R.U32.HI R3, RZ, 0x3, R9 ;  /* 0x00000003ff039819 */ /* 0x000fc80000011609 */
[----:B------:R-:W1:Y:S02]  /*27e0*/  SHFL.DOWN PT, R4, R2, 0x4, R7 ;  /* 0x0880000002047989 */ /* 0x000e6400000e0007 */
[----:B-1----:R-:W-:Y:S01]  /*27f0*/  SEL R5, R4, RZ, !P0 ;  /* 0x000000ff04057207 */ /* 0x002fe20004000000 */
[C---:B------:R-:W-:Y:S02]  /*2800*/  VIADD R4, R6.reuse, 0x8 ;  /* 0x0000000806047836 */ /* 0x040fe40000000000 */
[----:B------:R-:W-:Y:S02]  /*2810*/  VIADD R6, R6, 0x10 ;  /* 0x0000001006067836 */ /* 0x000fe40000000000 */
[----:B------:R-:W-:Y:S01]  /*2820*/  IMAD.IADD R5, R2, 0x1, R5 ;  /* 0x0000000102057824 */ /* 0x000fe200078e0205 */
[----:B------:R-:W-:Y:S02]  /*2830*/  ISETP.GT.AND P0, PT, R4, R7, PT ;  /* 0x000000070400720c */ /* 0x000fe40003f04270 */
[----:B------:R-:W-:-:S02]  /*2840*/  @!P1 MOV R4, 0x400 ;  /* 0x0000040000049802 */ /* 0x000fc40000000f00 */
[----:B------:R-:W1:Y:S02]  /*2850*/  SHFL.DOWN PT, R0, R5, 0x8, R7 ;  /* 0x0900000005007989 */ /* 0x000e6400000e0007 */
[----:B0-----:R-:W-:Y:S02]  /*2860*/  @!P1 LEA R11, R11, R4, 0x18 ;  /* 0x000000040b0b9211 */ /* 0x001fe400078ec0ff */
[----:B------:R-:W-:-:S05]  /*2870*/  @!P1 LOP3.LUT R4, R3, 0x7c, RZ, 0xc0, !PT ;  /* 0x0000007c03049812 */ /* 0x000fca00078ec0ff */
[----:B------:R-:W-:Y:S01]  /*2880*/  @!P1 IMAD.IADD R4, R4, 0x1, R11 ;  /* 0x0000000104049824 */ /* 0x000fe200078e020b */
[----:B-1----:R-:W-:Y:S02]  /*2890*/  SEL R0, R0, RZ, !P0 ;  /* 0x000000ff00007207 */ /* 0x002fe40004000000 */
        /* <DEDUP_REMOVED lines=15> */
[----:B-1----:R-:W0:Y:S04]  /*2990*/  LDS.128 R4, [UR4+0x10] ;  /* 0x00001004ff047984 */ /* 0x002e280008000c00 */
        /* <DEDUP_REMOVED lines=18> */
.L_x_36:
[----:B------:R-:W0:Y:S01]  /*2ac0*/  S2R R0, SR_TID.X ;  /* 0x0000000000007919 */ /* 0x000e220000002100 */
[----:B------:R-:W0:Y:S02]  /*2ad0*/  LDC.64 R2, c[0x0][0x380] ;  /* 0x0000e000ff027b82 */ /* 0x000e240000000a00 */
[----:B0-----:R-:W-:-:S05]  /*2ae0*/  IMAD.WIDE.U32 R2, R0, 0x4, R2 ;  /* 0x0000000400027825 */ /* 0x001fca00078e0002 */
[----:B------:R-:W2:Y:S04]  /*2af0*/  LDG.E.CONSTANT R19, desc[UR6][R2.64] ;  /* 0x0000000602137981 */ /* 0x000ea8000c1e9900 */
[----:B------:R-:W2:Y:S04]  /*2b00*/  LDG.E.CONSTANT R4, desc[UR6][R2.64+0x400] ;  /* 0x0004000602047981 */ /* 0x000ea8000c1e9900 */
[----:B------:R-:W2:Y:S04]  /*2b10*/  LDG.E.CONSTANT R5, desc[UR6][R2.64+0x800] ;  /* 0x0008000602057981 */ /* 0x000ea8000c1e9900 */
[----:B------:R-:W3:Y:S04]  /*2b20*/  LDG.E.CONSTANT R6, desc[UR6][R2.64+0xc00] ;  /* 0x000c000602067981 */ /* 0x000ee8000c1e9900 */
[----:B------:R-:W3:Y:S04]  /*2b30*/  LDG.E.CONSTANT R7, desc[UR6][R2.64+0x1000] ;  /* 0x0010000602077981 */ /* 0x000ee8000c1e9900 */
[----:B------:R-:W4:Y:S04]  /*2b40*/  LDG.E.CONSTANT R8, desc[UR6][R2.64+0x1400] ;  /* 0x0014000602087981 */ /* 0x000f28000c1e9900 */
[----:B------:R-:W4:Y:S04]  /*2b50*/  LDG.E.CONSTANT R9, desc[UR6][R2.64+0x1800] ;  /* 0x0018000602097981 */ /* 0x000f28000c1e9900 */
[----:B------:R-:W5:Y:S04]  /*2b60*/  LDG.E.CONSTANT R10, desc[UR6][R2.64+0x1c00] ;  /* 0x001c0006020a7981 */ /* 0x000f68000c1e9900 */
[----:B------:R-:W5:Y:S04]  /*2b70*/  LDG.E.CONSTANT R11, desc[UR6][R2.64+0x2000] ;  /* 0x00200006020b7981 */ /* 0x000f68000c1e9900 */
[----:B------:R-:W5:Y:S04]  /*2b80*/  LDG.E.CONSTANT R12, desc[UR6][R2.64+0x2400] ;  /* 0x00240006020c7981 */ /* 0x000f68000c1e9900 */
[----:B------:R-:W5:Y:S04]  /*2b90*/  LDG.E.CONSTANT R13, desc[UR6][R2.64+0x2800] ;  /* 0x00280006020d7981 */ /* 0x000f68000c1e9900 */
[----:B------:R-:W5:Y:S04]  /*2ba0*/  LDG.E.CONSTANT R14, desc[UR6][R2.64+0x2c00] ;  /* 0x002c0006020e7981 */ /* 0x000f68000c1e9900 */
[----:B------:R-:W5:Y:S04]  /*2bb0*/  LDG.E.CONSTANT R15, desc[UR6][R2.64+0x3000] ;  /* 0x00300006020f7981 */ /* 0x000f68000c1e9900 */
[----:B------:R-:W5:Y:S04]  /*2bc0*/  LDG.E.CONSTANT R16, desc[UR6][R2.64+0x3400] ;  /* 0x0034000602107981 */ /* 0x000f68000c1e9900 */
[----:B------:R-:W5:Y:S04]  /*2bd0*/  LDG.E.CONSTANT R17, desc[UR6][R2.64+0x3800] ;  /* 0x0038000602117981 */ /* 0x000f68000c1e9900 */
[----:B------:R-:W5:Y:S01]  /*2be0*/  LDG.E.CONSTANT R18, desc[UR6][R2.64+0x3c00] ;  /* 0x003c000602127981 */ /* 0x000f62000c1e9900 */
[----:B------:R-:W-:-:S02]  /*2bf0*/  ISETP.GE.U32.AND P0, PT, R20, 0x2000, PT ;  /* 0x000020001400780c */ /* 0x000fc40003f06070 */
[----:B--2---:R-:W-:-:S04]  /*2c00*/  IADD3 R4, PT, PT, R5, R4, R19 ;  /* 0x0000000405047210 */ /* 0x004fc80007ffe013 */
[----:B---3--:R-:W-:-:S04]  /*2c10*/  IADD3 R4, PT, PT, R7, R6, R4 ;  /* 0x0000000607047210 */ /* 0x008fc80007ffe004 */
[----:B----4-:R-:W-:-:S04]  /*2c20*/  IADD3 R4, PT, PT, R9, R8, R4 ;  /* 0x0000000809047210 */ /* 0x010fc80007ffe004 */
[----:B-----5:R-:W-:Y:S01]  /*2c30*/  IADD3 R4, PT, PT, R11, R10, R4 ;  /* 0x0000000a0b047210 */ /* 0x020fe20007ffe004 */
[----:B------:R-:W-:-:S03]  /*2c40*/  IMAD.MOV.U32 R11, RZ, RZ, 0x1000 ;  /* 0x00001000ff0b7424 */ /* 0x000fc600078e00ff */
[----:B------:R-:W-:-:S04]  /*2c50*/  IADD3 R4, PT, PT, R13, R12, R4 ;  /* 0x0000000c0d047210 */ /* 0x000fc80007ffe004 */
[----:B------:R-:W-:-:S04]  /*2c60*/  IADD3 R4, PT, PT, R15, R14, R4 ;  /* 0x0000000e0f047210 */ /* 0x000fc80007ffe004 */
[----:B------:R-:W-:-:S05]  /*2c70*/  IADD3 R17, PT, PT, R17, R16, R4 ;  /* 0x0000001011117210 */ /* 0x000fca0007ffe004 */
[----:B------:R-:W-:Y:S01]  /*2c80*/  IMAD.IADD R8, R18, 0x1, R17 ;  /* 0x0000000112087824 */ /* 0x000fe200078e0211 */
[----:B------:R-:W-:Y:S06]  /*2c90*/  @!P0 BRA `(.L_x_50) ;  /* 0x00000000008c8947 */ /* 0x000fec0003800000 */
[----:B------:R-:W0:Y:S01]  /*2ca0*/  LDC R7, c[0x0][0x390] ;  /* 0x0000e400ff077b82 */ /* 0x000e220000000800 */
[----:B------:R-:W-:Y:S02]  /*2cb0*/  VIADD R6, R20, 0xfffff000 ;  /* 0xfffff00014067836 */ /* 0x000fe40000000000 */
[----:B------:R-:W-:-:S07]  /*2cc0*/  IMAD.MOV.U32 R11, RZ, RZ, 0x1000 ;  /* 0x00001000ff0b7424 */ /* 0x000fce00078e00ff */
.L_x_52:
[----:B------:R-:W-:-:S05]  /*2cd0*/  IMAD.WIDE R4, R11, 0x4, R2 ;  /* 0x000000040b047825 */ /* 0x000fca00078e0202 */
        /* <DEDUP_REMOVED lines=16> */
[----:B--2---:R-:W-:-:S04]  /*2de0*/  IADD3 R18, PT, PT, R18, R19, R8 ;  /* 0x0000001312127210 */ /* 0x004fc80007ffe008 */
[----:B---3--:R-:W-:Y:S01]  /*2df0*/  IADD3 R18, PT, PT, R21, R20, R18 ;  /* 0x0000001415127210 */ /* 0x008fe20007ffe012 */
[----:B0-----:R-:W-:-:S04]  /*2e00*/  IMAD.MOV.U32 R20, RZ, RZ, R7 ;  /* 0x000000ffff147224 */ /* 0x001fc800078e0007 */
[----:B------:R-:W-:Y:S01]  /*2e10*/  IMAD.IADD R8, R20, 0x1, -R11 ;  /* 0x0000000114087824 */ /* 0x000fe200078e0a0b */
[----:B----4-:R-:W-:-:S04]  /*2e20*/  IADD3 R18, PT, PT, R23, R22, R18 ;  /* 0x0000001617127210 */ /* 0x010fc80007ffe012 */
[----:B------:R-:W-:Y:S02]  /*2e30*/  ISETP.GE.AND P0, PT, R8, 0x1000, PT ;  /* 0x000010000800780c */ /* 0x000fe40003f06270 */
[----:B-----5:R-:W-:-:S04]  /*2e40*/  IADD3 R18, PT, PT, R25, R24, R18 ;  /* 0x0000001819127210 */ /* 0x020fc80007ffe012 */
[----:B------:R-:W-:-:S04]  /*2e50*/  IADD3 R14, PT, PT, R14, R17, R18 ;  /* 0x000000110e0e7210 */ /* 0x000fc80007ffe012 */
[----:B------:R-:W-:-:S04]  /*2e60*/  IADD3 R12, PT, PT, R15, R12, R14 ;  /* 0x0000000c0f0c7210 */ /* 0x000fc80007ffe00e */
[----:B------:R-:W-:-:S04]  /*2e70*/  IADD3 R10, PT, PT, R10, R13, R12 ;  /* 0x0000000d0a0a7210 */ /* 0x000fc80007ffe00c */
[----:B------:R-:W-:Y:S01]  /*2e80*/  IADD3 R8, PT, PT, R16, R9, R10 ;  /* 0x0000000910087210 */ /* 0x000fe20007ffe00a */
[----:B------:R-:W-:Y:S06]  /*2e90*/  @!P0 BRA `(.L_x_51) ;  /* 0x0000000400fc8947 */ /* 0x000fec0003800000 */
[----:B------:R-:W-:-:S05]  /*2ea0*/  VIADD R11, R11, 0x1000 ;  /* 0x000010000b0b7836 */ /* 0x000fca0000000000 */
[----:B------:R-:W-:-:S13]  /*2eb0*/  ISETP.GT.AND P0, PT, R11, R6, PT ;  /* 0x000000060b00720c */ /* 0x000fda0003f04270 */
[----:B------:R-:W-:Y:S05]  /*2ec0*/  @!P0 BRA `(.L_x_52) ;  /* 0xfffffffc00808947 */ /* 0x000fea000383ffff */
.L_x_50:
        /* <DEDUP_REMOVED lines=20> */
.L_x_56:
        /* <DEDUP_REMOVED lines=8> */
.L_x_55:
[----:B------:R-:W-:Y:S05]  /*3090*/  BSYNC.RECONVERGENT B2 ;  /* 0x0000000000027941 */ /* 0x000fea0003800200 */
.L_x_54:
        /* <DEDUP_REMOVED lines=16> */
.L_x_59:
        /* <DEDUP_REMOVED lines=20> */
[----:B------:R-:W5:Y:S04]  /*32e0*/  LDG.E.CONSTANT R22, desc[UR6][R2.64+0x2400] ;  /* 0x0024000602167981 */ /* 0x000f68000c1e9900 */
[----:B------:R0:W5:Y:S04]  /*32f0*/  LDG.E.CONSTANT R5, desc[UR6][R4.64] ;  /* 0x0000000604057981 */ /* 0x000168000c1e9900 */
        /* <DEDUP_REMOVED lines=17> */
.L_x_58:
[----:B------:R-:W-:Y:S05]  /*3410*/  BSYNC.RECONVERGENT B2 ;  /* 0x0000000000027941 */ /* 0x000fea0003800200 */
.L_x_57:
        /* <DEDUP_REMOVED lines=10> */
[----:B------:R-:W5:Y:S01]  /*34c0*/  LDG.E.CONSTANT R16, desc[UR6][R2.64+0x1400] ;  /* 0x0014000602107981 */ /* 0x000f62000c1e9900 */
[----:B0-----:R-:W-:-:S04]  /*34d0*/  IMAD.WIDE.U32 R4, R11, 0x4, R6 ;  /* 0x000000040b047825 */ /* 0x001fc800078e0006 */
[----:B------:R-:W-:Y:S02]  /*34e0*/  IMAD.WIDE.U32 R6, R13, 0x4, R6 ;  /* 0x000000040d067825 */ /* 0x000fe400078e0006 */
[----:B------:R0:W2:Y:S04]  /*34f0*/  LDG.E.CONSTANT R5, desc[UR6][R4.64] ;  /* 0x0000000604057981 */ /* 0x0000a8000c1e9900 */
[----:B------:R1:W3:Y:S04]  /*3500*/  LDG.E.CONSTANT R13, desc[UR6][R2.64] ;  /* 0x00000006020d7981 */ /* 0x0002e8000c1e9900 */
[----:B------:R-:W4:Y:S01]  /*3510*/  LDG.E.CONSTANT R7, desc[UR6][R6.64] ;  /* 0x0000000606077981 */ /* 0x000f22000c1e9900 */
[----:B0-----:R-:W-:Y:S01]  /*3520*/  IADD3 R4, P1, PT, R2, 0x2000, RZ ;  /* 0x0000200002047810 */ /* 0x001fe20007f3e0ff */
[----:B------:R-:W-:Y:S01]  /*3530*/  VIADD R10, R10, 0x800 ;  /* 0x000008000a0a7836 */ /* 0x000fe20000000000 */
[----:B------:R-:W-:Y:S01]  /*3540*/  PLOP3.LUT P0, PT, PT, PT, PT, 0x8, 0x80 ;  /* 0x000000000080781c */ /* 0x000fe20003f0e170 */
[----:B------:R-:W-:-:S02]  /*3550*/  VIADD R11, R11, 0x800 ;  /* 0x000008000b0b7836 */ /* 0x000fc40000000000 */
[----:B-1----:R-:W-:Y:S01]  /*3560*/  IMAD.MOV.U32 R2, RZ, RZ, R4 ;  /* 0x000000ffff027224 */ /* 0x002fe200078e0004 */
[----:B--2---:R-:W-:-:S04]  /*3570*/  IADD3 R12, PT, PT, R12, R5, R8 ;  /* 0x000000050c0c7210 */ /* 0x004fc80007ffe008 */
[----:B---3--:R-:W-:Y:S01]  /*3580*/  IADD3 R12, PT, PT, R14, R13, R12 ;  /* 0x0000000d0e0c7210 */ /* 0x008fe20007ffe00c */
[----:B------:R-:W-:-:S03]  /*3590*/  IMAD.X R5, RZ, RZ, R3, P1 ;  /* 0x000000ffff057224 */ /* 0x000fc600008e0603 */
[----:B----4-:R-:W-:Y:S01]  /*35a0*/  IADD3 R12, PT, PT, R15, R7, R12 ;  /* 0x000000070f0c7210 */ /* 0x010fe20007ffe00c */
[----:B------:R-:W-:-:S03]  /*35b0*/  IMAD.MOV.U32 R3, RZ, RZ, R5 ;  /* 0x000000ffff037224 */ /* 0x000fc600078e0005 */
[----:B-----5:R-:W-:-:S07]  /*35c0*/  IADD3 R8, PT, PT, R16, R17, R12 ;  /* 0x0000001110087210 */ /* 0x020fce0007ffe00c */
.L_x_61:
[----:B------:R-:W-:Y:S05]  /*35d0*/  BSYNC.RECONVERGENT B2 ;  /* 0x0000000000027941 */ /* 0x000fea0003800200 */
.L_x_60:
        /* <DEDUP_REMOVED lines=10> */
.L_x_53:
[----:B------:R-:W-:Y:S05]  /*3680*/  BSYNC.RECONVERGENT B1 ;  /* 0x0000000000017941 */ /* 0x000fea0003800200 */
.L_x_51:
[----:B------:R-:W0:Y:S01]  /*3690*/  S2R R9, SR_LANEID ;  /* 0x0000000000097919 */ /* 0x000e220000000000 */
[----:B------:R-:W1:Y:S01]  /*36a0*/  SHFL.DOWN PT, R2, R8, 0x1, 0x1f ;  /* 0x08201f0008027f89 */ /* 0x000e6200000e0000 */
[C---:B0-----:R-:W-:Y:S02]  /*36b0*/  ISETP.GT.AND P0, PT, R9.reuse, 0x1e, PT ;  /* 0x0000001e0900780c */ /* 0x041fe40003f04270 */
[C---:B------:R-:W-:Y:S02]  /*36c0*/  ISETP.NE.AND P1, PT, R9.reuse, RZ, PT ;  /* 0x000000ff0900720c */ /* 0x040fe40003f25270 */
        /* <DEDUP_REMOVED lines=37> */
[----:B0-----:R-:W-:-:S07]  /*3920*/  IMAD.IADD R3, R0, 0x1, R9 ;  /* 0x0000000100037824 */ /* 0x001fce00078e0209 */
.L_x_23:
[----:B------:R-:W-:Y:S05]  /*3930*/  BSYNC.RECONVERGENT B0 ;  /* 0x0000000000007941 */ /* 0x000fea0003800200 */
.L_x_7:
[----:B------:R-:W-:Y:S05]  /*3940*/  @P0 EXIT ;  /* 0x000000000000094d */ /* 0x000fea0003800000 */
[----:B-1----:R-:W1:Y:S01]  /*3950*/  LDC.64 R4, c[0x0][0x388] ;  /* 0x0000e200ff047b82 */ /* 0x002e620000000a00 */
[----:B------:R-:W0:Y:S02]  /*3960*/  LDCU UR4, c[0x0][0x398] ;  /* 0x00007300ff0477ac */ /* 0x000e240008000800 */
[----:B0-234-:R-:W-:-:S05]  /*3970*/  VIADD R3, R3, UR4 ;  /* 0x0000000403037c36 */ /* 0x01dfca0008000000 */
[----:B-1----:R-:W-:Y:S01]  /*3980*/  STG.E desc[UR6][R4.64], R3 ;  /* 0x0000000304007986 */ /* 0x002fe2000c101906 */
[----:B------:R-:W-:Y:S05]  /*3990*/  EXIT ;  /* 0x000000000000794d */ /* 0x000fea0003800000 */
.L_x_62:
        /* <DEDUP_REMOVED lines=14> */
.L_x_264:


//--------------------- .text._ZN3cub18CUB_300001_SM_10006detail6reduce18DeviceReduceKernelINS2_10policy_hubIiyN4cuda3std3__44plusIiEEE10Policy1000EN6thrust24THRUST_300001_SM_1000_NS6detail15normal_iteratorINSD_10device_ptrIjEEEEyS9_iNS7_10__identityEEEvT0_PT3_T1_NS0_13GridEvenShareISN_EET2_T4_ --------------------------
	.section	.text._ZN3cub18CUB_300001_SM_10006detail6reduce18DeviceReduceKernelINS2_10policy_hubIiyN4cuda3std3__44plusIiEEE10Policy1000EN6thrust24THRUST_300001_SM_1000_NS6detail15normal_iteratorINSD_10device_ptrIjEEEEyS9_iNS7_10__identityEEEvT0_PT3_T1_NS0_13GridEvenShareISN_EET2_T4_,"ax",@progbits
	.align	128
        .global         _ZN3cub18CUB_300001_SM_10006detail6reduce18DeviceReduceKernelINS2_10policy_hubIiyN4cuda3std3__44plusIiEEE10Policy1000EN6thrust24THRUST_300001_SM_1000_NS6detail15normal_iteratorINSD_10device_ptrIjEEEEyS9_iNS7_10__identityEEEvT0_PT3_T1_NS0_13GridEvenShareISN_EET2_T4_
        .type           _ZN3cub18CUB_300001_SM_10006detail6reduce18DeviceReduceKernelINS2_10policy_hubIiyN4cuda3std3__44plusIiEEE10Policy1000EN6thrust24THRUST_300001_SM_1000_NS6detail15normal_iteratorINSD_10device_ptrIjEEEEyS9_iNS7_10__identityEEEvT0_PT3_T1_NS0_13GridEvenShareISN_EET2_T4_,@function
        .size           _ZN3cub18CUB_300001_SM_10006detail6reduce18DeviceReduceKernelINS2_10policy_hubIiyN4cuda3std3__44plusIiEEE10Policy1000EN6thrust24THRUST_300001_SM_1000_NS6detail15normal_iteratorINSD_10device_ptrIjEEEEyS9_iNS7_10__identityEEEvT0_PT3_T1_NS0_13GridEvenShareISN_EET2_T4_,(.L_x_265 - _ZN3cub18CUB_300001_SM_10006detail6reduce18DeviceReduceKernelINS2_10policy_hubIiyN4cuda3std3__44plusIiEEE10Policy1000EN6thrust24THRUST_300001_SM_1000_NS6detail15normal_iteratorINSD_10device_ptrIjEEEEyS9_iNS7_10__identityEEEvT0_PT3_T1_NS0_13GridEvenShareISN_EET2_T4_)
        .other          _ZN3cub18CUB_300001_SM_10006detail6reduce18DeviceReduceKernelINS2_10policy_hubIiyN4cuda3std3__44plusIiEEE10Policy1000EN6thrust24THRUST_300001_SM_1000_NS6detail15normal_iteratorINSD_10device_ptrIjEEEEyS9_iNS7_10__identityEEEvT0_PT3_T1_NS0_13GridEvenShareISN_EET2_T4_,@"STO_CUDA_ENTRY STV_DEFAULT"
_ZN3cub18CUB_300001_SM_10006detail6reduce18DeviceReduceKernelINS2_10policy_hubIiyN4cuda3std3__44plusIiEEE10Policy1000EN6thrust24THRUST_300001_SM_1000_NS6detail15normal_iteratorINSD_10device_ptrIjEEEEyS9_iNS7_10__identityEEEvT0_PT3_T1_NS0_13GridEvenShareISN_EET2_T4_:
.text._ZN3cub18CUB_300001_SM_10006detail6reduce18DeviceReduceKernelINS2_10policy_hubIiyN4cuda3std3__44plusIiEEE10Policy1000EN6thrust24THRUST_300001_SM_1000_NS6detail15normal_iteratorINSD_10device_ptrIjEEEEyS9_iNS7_10__identityEEEvT0_PT3_T1_NS0_13GridEvenShareISN_EET2_T4_:
[----:B------:R-:W-:Y:S08]  /*0000*/  LDC R1, c[0x0][0x37c] ;  /* 0x0000df00ff017b82 */ /* 0x000ff00000000800 */
[----:B------:R-:W0:Y:S01]  /*0010*/  S2UR UR16, SR_CTAID.X ;  /* 0x00000000001079c3 */ /* 0x000e220000002500 */
[----:B------:R-:W1:Y:S01]  /*0020*/  LDCU.64 UR8, c[0x0][0x3b8] ;  /* 0x00007700ff0877ac */ /* 0x000e620008000a00 */
[----:B------:R-:W-:Y:S01]  /*0030*/  BSSY.RECONVERGENT B0, `(.L_x_63) ;  /* 0x0000201000007945 */ /* 0x000fe20003800200 */
[----:B------:R-:W2:Y:S01]  /*0040*/  LDCU UR5, c[0x0][0x3c0] ;  /* 0x00007800ff0577ac */ /* 0x000ea20008000800 */
[----:B------:R-:W3:Y:S01]  /*0050*/  LDCU.64 UR14, c[0x0][0x358] ;  /* 0x00006b00ff0e77ac */ /* 0x000ee20008000a00 */
[----:B-1----:R-:W-:-:S02]  /*0060*/  IMAD.U32 R2, RZ, RZ, UR8 ;  /* 0x00000008ff027e24 */ /* 0x002fc4000f8e00ff */
[----:B------:R-:W-:Y:S01]  /*0070*/  IMAD.U32 R3, RZ, RZ, UR9 ;  /* 0x00000009ff037e24 */ /* 0x000fe2000f8e00ff */
[----:B--2---:R-:W-:Y:S02]  /*0080*/  USHF.L.U32 UR5, UR5, 0xc, URZ ;  /* 0x0000000c05057899 */ /* 0x004fe400080006ff */
[----:B0-----:R-:W-:Y:S02]  /*0090*/  USHF.L.U32 UR7, UR16, 0xc, URZ ;  /* 0x0000000c10077899 */ /* 0x001fe400080006ff */
[----:B------:R-:W-:-:S04]  /*00a0*/  USHF.R.S32.HI UR4, URZ, 0x1f, UR5 ;  /* 0x0000001fff047899 */ /* 0x000fc80008011405 */
[----:B------:R-:W-:-:S04]  /*00b0*/  IADD3 R23, P1, PT, R2, -UR7, RZ ;  /* 0x8000000702177c10 */ /* 0x000fc8000ff3e0ff */
[----:B------:R-:W-:Y:S02]  /*00c0*/  ISETP.GT.U32.AND P0, PT, R23, 0xfff, PT ;  /* 0x00000fff1700780c */ /* 0x000fe40003f04070 */
[----:B------:R-:W-:-:S04]  /*00d0*/  IADD3.X R22, PT, PT, R3, -0x1, RZ, P1, !PT ;  /* 0xffffffff03167810 */ /* 0x000fc80000ffe4ff */
[----:B------:R-:W-:-:S13]  /*00e0*/  ISETP.GT.U32.AND.EX P0, PT, R22, RZ, PT, P0 ;  /* 0x000000ff1600720c */ /* 0x000fda0003f04100 */
[----:B---3--:R-:W-:Y:S05]  /*00f0*/  @P0 BRA `(.L_x_64) ;  /* 0x0000000c00ac0947 */ /* 0x008fea0003800000 */
[----:B------:R-:W0:Y:S01]  /*0100*/  S2R R3, SR_TID.X ;  /* 0x0000000000037919 */ /* 0x000e220000002100 */
[----:B------:R-:W-:Y:S01]  /*0110*/  VIADD R0, R2, -UR7 ;  /* 0x8000000702007c36 */ /* 0x000fe20008000000 */
[----:B------:R-:W-:Y:S01]  /*0120*/  BSSY.RECONVERGENT B1, `(.L_x_65) ;  /* 0x000000a000017945 */ /* 0x000fe20003800200 */
[----:B------:R-:W-:-:S03]  /*0130*/  IMAD.MOV.U32 R4, RZ, RZ, RZ ;  /* 0x000000ffff047224 */ /* 0x000fc600078e00ff */
[----:B0-----:R-:W-:Y:S01]  /*0140*/  ISETP.GE.AND P0, PT, R3, R0, PT ;  /* 0x000000000300720c */ /* 0x001fe20003f06270 */
[----:B------:R-:W-:-:S12]  /*0150*/  IMAD.MOV.U32 R5, RZ, RZ, R3 ;  /* 0x000000ffff057224 */ /* 0x000fd800078e0003 */
[----:B------:R-:W-:Y:S05]  /*0160*/  @P0 BRA `(.L_x_66) ;  /* 0x0000000000140947 */ /* 0x000fea0003800000 */
[----:B------:R-:W0:Y:S01]  /*0170*/  LDC.64 R6, c[0x0][0x380] ;  /* 0x0000e000ff067b82 */ /* 0x000e220000000a00 */
[----:B------:R-:W-:-:S04]  /*0180*/  VIADD R5, R3, UR7 ;  /* 0x0000000703057c36 */ /* 0x000fc80008000000 */
[----:B0-----:R-:W-:-:S05]  /*0190*/  IMAD.WIDE.U32 R6, R5, 0x4, R6 ;  /* 0x0000000405067825 */ /* 0x001fca00078e0006 */
[----:B------:R0:W5:Y:S01]  /*01a0*/  LDG.E R4, desc[UR14][R6.64] ;  /* 0x0000000e06047981 */ /* 0x000162000c1e1900 */
[----:B------:R-:W-:-:S07]  /*01b0*/  VIADD R5, R3, 0x100 ;  /* 0x0000010003057836 */ /* 0x000fce0000000000 */
.L_x_66:
[----:B------:R-:W-:Y:S05]  /*01c0*/  BSYNC.RECONVERGENT B1 ;  /* 0x0000000000017941 */ /* 0x000fea0003800200 */
.L_x_65:
[----:B------:R-:W-:Y:S01]  /*01d0*/  ISETP.GE.AND P0, PT, R5, R0, PT ;  /* 0x000000000500720c */ /* 0x000fe20003f06270 */
[----:B------:R-:W-:-:S12]  /*01e0*/  BSSY.RECONVERGENT B1, `(.L_x_67) ;  /* 0x000006c000017945 */ /* 0x000fd80003800200 */
[----:B------:R-:W-:Y:S05]  /*01f0*/  @P0 BRA `(.L_x_68) ;  /* 0x0000000400a80947 */ /* 0x000fea0003800000 */
[----:B0-----:R-:W-:Y:S01]  /*0200*/  LOP3.LUT R7, RZ, R5, RZ, 0x33, !PT ;  /* 0x00000005ff077212 */ /* 0x001fe200078e33ff */
[----:B------:R-:W-:Y:S03]  /*0210*/  BSSY.RECONVERGENT B2, `(.L_x_69) ;  /* 0x0000030000027945 */ /* 0x000fe60003800200 */
[----:B------:R-:W-:-:S04]  /*0220*/  IADD3 R7, PT, PT, R2, -UR7, R7 ;  /* 0x8000000702077c10 */ /* 0x000fc8000fffe007 */
[C---:B------:R-:W-:Y:S02]  /*0230*/  ISETP.GE.U32.AND P1, PT, R7.reuse, 0xf00, PT ;  /* 0x00000f000700780c */ /* 0x040fe40003f26070 */
[----:B------:R-:W-:-:S04]  /*0240*/  LEA.HI R2, R7, 0x1, RZ, 0x18 ;  /* 0x0000000107027811 */ /* 0x000fc800078fc0ff */
[----:B------:R-:W-:-:S04]  /*0250*/  LOP3.LUT R21, R2, 0xf, RZ, 0xc0, !PT ;  /* 0x0000000f02157812 */ /* 0x000fc800078ec0ff */
[----:B------:R-:W-:-:S03]  /*0260*/  ISETP.NE.AND P0, PT, R21, RZ, PT ;  /* 0x000000ff1500720c */ /* 0x000fc60003f05270 */
[----:B------:R-:W-:Y:S10]  /*0270*/  @!P1 BRA `(.L_x_70) ;  /* 0x0000000000a49947 */ /* 0x000ff40003800000 */
[----:B------:R-:W0:Y:S01]  /*0280*/  LDCU.64 UR8, c[0x0][0x380] ;  /* 0x00007000ff0877ac */ /* 0x000e220008000a00 */
[----:B------:R-:W-:Y:S01]  /*0290*/  IMAD.WIDE.U32 R6, R5, 0x4, RZ ;  /* 0x0000000405067825 */ /* 0x000fe200078e00ff */
[----:B------:R-:W-:Y:S01]  /*02a0*/  LOP3.LUT R8, R2, 0x1fffff0, RZ, 0xc0, !PT ;  /* 0x01fffff002087812 */ /* 0x000fe200078ec0ff */
[----:B------:R-:W-:-:S04]  /*02b0*/  UIMAD.WIDE.U32 UR4, UR16, 0x4000, URZ ;  /* 0x00004000100478a5 */ /* 0x000fc8000f8e00ff */
[----:B------:R-:W-:Y:S02]  /*02c0*/  IMAD.MOV R8, RZ, RZ, -R8 ;  /* 0x000000ffff087224 */ /* 0x000fe400078e0a08 */
[----:B------:R-:W-:Y:S02]  /*02d0*/  LOP3.LUT R14, R6, UR4, RZ, 0xfc, !PT ;  /* 0x00000004060e7c12 */ /* 0x000fe4000f8efcff */
[----:B------:R-:W-:Y:S02]  /*02e0*/  LOP3.LUT R7, R7, UR5, RZ, 0xfc, !PT ;  /* 0x0000000507077c12 */ /* 0x000fe4000f8efcff */
[----:B0-----:R-:W-:-:S04]  /*02f0*/  IADD3 R14, P1, PT, R14, UR8, RZ ;  /* 0x000000080e0e7c10 */ /* 0x001fc8000ff3e0ff */
[----:B------:R-:W-:-:S04]  /*0300*/  IADD3 R14, P2, PT, R14, 0x2000, RZ ;  /* 0x000020000e0e7810 */ /* 0x000fc80007f5e0ff */
[----:B------:R-:W-:-:S09]  /*0310*/  IADD3.X R7, PT, PT, RZ, UR9, R7, P2, P1 ;  /* 0x00000009ff077c10 */ /* 0x000fd200097e2407 */
.L_x_71:
[----:B------:R-:W-:-:S05]  /*0320*/  IMAD.MOV.U32 R6, RZ, RZ, R14 ;  /* 0x000000ffff067224 */ /* 0x000fca00078e000e */
[----:B------:R-:W2:Y:S04]  /*0330*/  LDG.E R15, desc[UR14][R6.64+-0x2000] ;  /* 0xffe0000e060f7981 */ /* 0x000ea8000c1e1900 */
[----:B------:R-:W2:Y:S04]  /*0340*/  LDG.E R16, desc[UR14][R6.64+-0x1c00] ;  /* 0xffe4000e06107981 */ /* 0x000ea8000c1e1900 */
[----:B------:R-:W3:Y:S04]  /*0350*/  LDG.E R18, desc[UR14][R6.64+-0x1800] ;  /* 0xffe8000e06127981 */ /* 0x000ee8000c1e1900 */
[----:B------:R-:W3:Y:S04]  /*0360*/  LDG.E R17, desc[UR14][R6.64+-0x1400] ;  /* 0xffec000e06117981 */ /* 0x000ee8000c1e1900 */
[----:B------:R-:W4:Y:S04]  /*0370*/  LDG.E R20, desc[UR14][R6.64+-0x1000] ;  /* 0xfff0000e06147981 */ /* 0x000f28000c1e1900 */
        /* <DEDUP_REMOVED lines=10> */
[----:B------:R0:W4:Y:S01]  /*0420*/  LDG.E R10, desc[UR14][R6.64+0x1c00] ;  /* 0x001c000e060a7981 */ /* 0x000122000c1e1900 */
[----:B------:R-:W-:-:S02]  /*0430*/  VIADD R8, R8, 0x10 ;  /* 0x0000001008087836 */ /* 0x000fc40000000000 */
[----:B------:R-:W-:-:S03]  /*0440*/  VIADD R5, R5, 0x1000 ;  /* 0x0000100005057836 */ /* 0x000fc60000000000 */
[----:B------:R-:W-:Y:S02]  /*0450*/  ISETP.NE.AND P1, PT, R8, RZ, PT ;  /* 0x000000ff0800720c */ /* 0x000fe40003f25270 */
[----:B--2--5:R-:W-:-:S04]  /*0460*/  IADD3 R15, PT, PT, R16, R15, R4 ;  /* 0x0000000f100f7210 */ /* 0x024fc80007ffe004 */
[----:B---3--:R-:W-:-:S04]  /*0470*/  IADD3 R15, PT, PT, R17, R18, R15 ;  /* 0x00000012110f7210 */ /* 0x008fc80007ffe00f */
[----:B----4-:R-:W-:-:S04]  /*0480*/  IADD3 R15, PT, PT, R19, R20, R15 ;  /* 0x00000014130f7210 */ /* 0x010fc80007ffe00f */
[----:B------:R-:W-:-:S04]  /*0490*/  IADD3 R15, PT, PT, R23, R22, R15 ;  /* 0x00000016170f7210 */ /* 0x000fc80007ffe00f */
[----:B------:R-:W-:-:S04]  /*04a0*/  IADD3 R15, PT, PT, R25, R24, R15 ;  /* 0x00000018190f7210 */ /* 0x000fc80007ffe00f */
[----:B------:R-:W-:Y:S02]  /*04b0*/  IADD3 R13, PT, PT, R13, R14, R15 ;  /* 0x0000000e0d0d7210 */ /* 0x000fe40007ffe00f */
[----:B------:R-:W-:-:S05]  /*04c0*/  IADD3 R14, P2, PT, R6, 0x4000, RZ ;  /* 0x00004000060e7810 */ /* 0x000fca0007f5e0ff */
[----:B0-----:R-:W-:Y:S01]  /*04d0*/  IMAD.X R7, RZ, RZ, R7, P2 ;  /* 0x000000ffff077224 */ /* 0x001fe200010e0607 */
[----:B------:R-:W-:-:S04]  /*04e0*/  IADD3 R9, PT, PT, R12, R9, R13 ;  /* 0x000000090c097210 */ /* 0x000fc80007ffe00d */
[----:B------:R-:W-:Y:S01]  /*04f0*/  IADD3 R4, PT, PT, R10, R11, R9 ;  /* 0x0000000b0a047210 */ /* 0x000fe20007ffe009 */
[----:B------:R-:W-:Y:S06]  /*0500*/  @P1 BRA `(.L_x_71) ;  /* 0xfffffffc00841947 */ /* 0x000fec000383ffff */
.L_x_70:
[----:B------:R-:W-:Y:S05]  /*0510*/  BSYNC.RECONVERGENT B2 ;  /* 0x0000000000027941 */ /* 0x000fea0003800200 */
.L_x_69:
[----:B------:R-:W-:Y:S05]  /*0520*/  @!P0 BRA `(.L_x_68) ;  /* 0x0000000000dc8947 */ /* 0x000fea0003800000 */
[----:B------:R-:W-:Y:S01]  /*0530*/  ISETP.GE.U32.AND P0, PT, R21, 0x8, PT ;  /* 0x000000081500780c */ /* 0x000fe20003f06070 */
[----:B------:R-:W-:Y:S01]  /*0540*/  BSSY.RECONVERGENT B2, `(.L_x_72) ;  /* 0x0000016000027945 */ /* 0x000fe20003800200 */
[----:B------:R-:W-:-:S04]  /*0550*/  LOP3.LUT R16, R2, 0x7, RZ, 0xc0, !PT ;  /* 0x0000000702107812 */ /* 0x000fc800078ec0ff */
[----:B------:R-:W-:-:S07]  /*0560*/  ISETP.NE.AND P1, PT, R16, RZ, PT ;  /* 0x000000ff1000720c */ /* 0x000fce0003f25270 */
[----:B------:R-:W-:Y:S06]  /*0570*/  @!P0 BRA `(.L_x_73) ;  /* 0x0000000000488947 */ /* 0x000fec0003800000 */
[----:B------:R-:W0:Y:S01]  /*0580*/  LDCU.64 UR4, c[0x0][0x380] ;  /* 0x00007000ff0477ac */ /* 0x000e220008000a00 */
[----:B------:R-:W-:-:S04]  /*0590*/  IADD3 R7, P0, PT, R5, UR7, RZ ;  /* 0x0000000705077c10 */ /* 0x000fc8000ff1e0ff */
[----:B------:R-:W-:Y:S02]  /*05a0*/  LEA.HI.X.SX32 R8, R5, RZ, 0x1, P0 ;  /* 0x000000ff05087211 */ /* 0x000fe400000f0eff */
[----:B0-----:R-:W-:-:S04]  /*05b0*/  LEA R6, P0, R7, UR4, 0x2 ;  /* 0x0000000407067c11 */ /* 0x001fc8000f8010ff */
[----:B------:R-:W-:-:S05]  /*05c0*/  LEA.HI.X R7, R7, UR5, R8, 0x2, P0 ;  /* 0x0000000507077c11 */ /* 0x000fca00080f1408 */
[----:B------:R-:W2:Y:S04]  /*05d0*/  LDG.E R9, desc[UR14][R6.64] ;  /* 0x0000000e06097981 */ /* 0x000ea8000c1e1900 */
[----:B------:R-:W2:Y:S04]  /*05e0*/  LDG.E R8, desc[UR14][R6.64+0x400] ;  /* 0x0004000e06087981 */ /* 0x000ea8000c1e1900 */
[----:B------:R-:W3:Y:S04]  /*05f0*/  LDG.E R11, desc[UR14][R6.64+0x800] ;  /* 0x0008000e060b7981 */ /* 0x000ee8000c1e1900 */
[----:B------:R-:W3:Y:S04]  /*0600*/  LDG.E R10, desc[UR14][R6.64+0xc00] ;  /* 0x000c000e060a7981 */ /* 0x000ee8000c1e1900 */
[----:B------:R-:W4:Y:S04]  /*0610*/  LDG.E R13, desc[UR14][R6.64+0x1000] ;  /* 0x0010000e060d7981 */ /* 0x000f28000c1e1900 */
[----:B------:R-:W4:Y:S04]  /*0620*/  LDG.E R12, desc[UR14][R6.64+0x1400] ;  /* 0x0014000e060c7981 */ /* 0x000f28000c1e1900 */
[----:B------:R-:W4:Y:S04]  /*0630*/  LDG.E R15, desc[UR14][R6.64+0x1800] ;  /* 0x0018000e060f7981 */ /* 0x000f28000c1e1900 */
[----:B------:R-:W4:Y:S01]  /*0640*/  LDG.E R14, desc[UR14][R6.64+0x1c00] ;  /* 0x001c000e060e7981 */ /* 0x000f22000c1e1900 */
[----:B------:R-:W-:Y:S01]  /*0650*/  VIADD R5, R5, 0x800 ;  /* 0x0000080005057836 */ /* 0x000fe20000000000 */
[----:B--2--5:R-:W-:-:S04]  /*0660*/  IADD3 R8, PT, PT, R8, R9, R4 ;  /* 0x0000000908087210 */ /* 0x024fc80007ffe004 */
[----:B---3--:R-:W-:-:S04]  /*0670*/  IADD3 R8, PT, PT, R10, R11, R8 ;  /* 0x0000000b0a087210 */ /* 0x008fc80007ffe008 */
[----:B----4-:R-:W-:-:S04]  /*0680*/  IADD3 R8, PT, PT, R12, R13, R8 ;  /* 0x0000000d0c087210 */ /* 0x010fc80007ffe008 */
[----:B------:R-:W-:-:S07]  /*0690*/  IADD3 R4, PT, PT, R14, R15, R8 ;  /* 0x0000000f0e047210 */ /* 0x000fce0007ffe008 */
.L_x_73:
[----:B------:R-:W-:Y:S05]  /*06a0*/  BSYNC.RECONVERGENT B2 ;  /* 0x0000000000027941 */ /* 0x000fea0003800200 */
.L_x_72:
        /* <DEDUP_REMOVED lines=14> */
[----:B------:R-:W3:Y:S01]  /*0790*/  LDG.E R10, desc[UR14][R6.64+0xc00] ;  /* 0x000c000e060a7981 */ /* 0x000ee2000c1e1900 */
[----:B------:R-:W-:Y:S01]  /*07a0*/  VIADD R5, R5, 0x400 ;  /* 0x0000040005057836 */ /* 0x000fe20000000000 */
[----:B--2--5:R-:W-:-:S04]  /*07b0*/  IADD3 R4, PT, PT, R8, R9, R4 ;  /* 0x0000000908047210 */ /* 0x024fc80007ffe004 */
[----:B---3--:R-:W-:-:S07]  /*07c0*/  IADD3 R4, PT, PT, R10, R11, R4 ;  /* 0x0000000b0a047210 */ /* 0x008fce0007ffe004 */
.L_x_75:
[----:B------:R-:W-:Y:S05]  /*07d0*/  BSYNC.RECONVERGENT B2 ;  /* 0x0000000000027941 */ /* 0x000fea0003800200 */
.L_x_74:
[----:B------:R-:W-:Y:S05]  /*07e0*/  @!P1 BRA `(.L_x_68) ;  /* 0x00000000002c9947 */ /* 0x000fea0003800000 */
[----:B------:R-:W0:Y:S01]  /*07f0*/  LDC.64 R6, c[0x0][0x380] ;  /* 0x0000e000ff067b82 */ /* 0x000e220000000a00 */
[----:B------:R-:W-:Y:S02]  /*0800*/  IMAD.U32 R9, RZ, RZ, UR16 ;  /* 0x00000010ff097e24 */ /* 0x000fe4000f8e00ff */
[----:B------:R-:W-:Y:S02]  /*0810*/  IMAD.MOV R2, RZ, RZ, -R2 ;  /* 0x000000ffff027224 */ /* 0x000fe400078e0a02 */
[----:B0-----:R-:W-:-:S07]  /*0820*/  IMAD.WIDE.U32 R6, R9, 0x4000, R6 ;  /* 0x0000400009067825 */ /* 0x001fce00078e0006 */
.L_x_76:
[----:B------:R-:W-:-:S06]  /*0830*/  IMAD.WIDE R8, R5, 0x4, R6 ;  /* 0x0000000405087825 */ /* 0x000fcc00078e0206 */
[----:B------:R-:W2:Y:S01]  /*0840*/  LDG.E R9, desc[UR14][R8.64] ;  /* 0x0000000e08097981 */ /* 0x000ea2000c1e1900 */
[----:B------:R-:W-:Y:S02]  /*0850*/  VIADD R2, R2, 0x1 ;  /* 0x0000000102027836 */ /* 0x000fe40000000000 */
[----:B------:R-:W-:-:S03]  /*0860*/  VIADD R5, R5, 0x100 ;  /* 0x0000010005057836 */ /* 0x000fc60000000000 */
[----:B------:R-:W-:Y:S01]  /*0870*/  ISETP.NE.AND P0, PT, R2, RZ, PT ;  /* 0x000000ff0200720c */ /* 0x000fe20003f05270 */
[----:B--2--5:R-:W-:-:S12]  /*0880*/  IMAD.IADD R4, R9, 0x1, R4 ;  /* 0x0000000109047824 */ /* 0x024fd800078e0204 */
[----:B------:R-:W-:Y:S05]  /*0890*/  @P0 BRA `(.L_x_76) ;  /* 0xfffffffc00e40947 */ /* 0x000fea000383ffff */
.L_x_68:
[----:B------:R-:W-:Y:S05]  /*08a0*/  BSYNC.RECONVERGENT B1 ;  /* 0x0000000000017941 */ /* 0x000fea0003800200 */
.L_x_67:
[----:B------:R-:W-:-:S13]  /*08b0*/  ISETP.GE.AND P0, PT, R0, 0x100, PT ;  /* 0x000001000000780c */ /* 0x000fda0003f06270 */
[----:B------:R-:W-:Y:S05]  /*08c0*/  @!P0 BRA `(.L_x_77) ;  /* 0x0000000000ac8947 */ /* 0x000fea0003800000 */
[----:B------:R-:W1:Y:S01]  /*08d0*/  S2R R8, SR_LANEID ;  /* 0x0000000000087919 */ /* 0x000e620000000000 */
[----:B-----5:R-:W2:Y:S01]  /*08e0*/  SHFL.DOWN PT, R0, R4, 0x1, 0x1f ;  /* 0x08201f0004007f89 */ /* 0x020ea200000e0000 */
[C---:B-1----:R-:W-:Y:S02]  /*08f0*/  ISETP.GT.AND P0, PT, R8.reuse, 0x1e, PT ;  /* 0x0000001e0800780c */ /* 0x042fe40003f04270 */
[----:B------:R-:W-:Y:S02]  /*0900*/  ISETP.NE.AND P1, PT, R8, RZ, PT ;  /* 0x000000ff0800720c */ /* 0x000fe40003f25270 */
[----:B--2---:R-:W-:Y:S02]  /*0910*/  SEL R5, R0, RZ, !P0 ;  /* 0x000000ff00057207 */ /* 0x004fe40004000000 */
[----:B------:R-:W-:-:S03]  /*0920*/  ISETP.GT.AND P0, PT, R8, 0x1d, PT ;  /* 0x0000001d0800780c */ /* 0x000fc60003f04270 */
[----:B------:R-:W-:-:S05]  /*0930*/  IMAD.IADD R5, R5, 0x1, R4 ;  /* 0x0000000105057824 */ /* 0x000fca00078e0204 */
[----:B------:R-:W1:Y:S01]  /*0940*/  SHFL.DOWN PT, R0, R5, 0x2, 0x1f ;  /* 0x08401f0005007f89 */ /* 0x000e6200000e0000 */
[----:B0-----:R-:W0:Y:S01]  /*0950*/  @!P1 S2R R6, SR_CgaCtaId ;  /* 0x0000000000069919 */ /* 0x001e220000008800 */
[----:B-1----:R-:W-:Y:S02]  /*0960*/  SEL R0, R0, RZ, !P0 ;  /* 0x000000ff00007207 */ /* 0x002fe40004000000 */
[----:B------:R-:W-:-:S03]  /*0970*/  ISETP.GT.AND P0, PT, R8, 0x1b, PT ;  /* 0x0000001b0800780c */ /* 0x000fc60003f04270 */
[----:B------:R-:W-:Y:S01]  /*0980*/  IMAD.IADD R0, R5, 0x1, R0 ;  /* 0x0000000105007824 */ /* 0x000fe200078e0200 */
[----:B------:R-:W-:-:S04]  /*0990*/  @!P1 MOV R5, 0x400 ;  /* 0x0000040000059802 */ /* 0x000fc80000000f00 */
[----:B------:R-:W1:Y:S01]  /*09a0*/  SHFL.DOWN PT, R2, R0, 0x4, 0x1f ;  /* 0x08801f0000027f89 */ /* 0x000e6200000e0000 */
[----:B0-----:R-:W-:Y:S02]  /*09b0*/  @!P1 LEA R5, R6, R5, 0x18 ;  /* 0x0000000506059211 */ /* 0x001fe400078ec0ff */
[----:B-1----:R-:W-:Y:S02]  /*09c0*/  SEL R7, R2, RZ, !P0 ;  /* 0x000000ff02077207 */ /* 0x002fe40004000000 */
        /* <DEDUP_REMOVED lines=19> */
[----:B--2---:R-:W-:Y:S04]  /*0b00*/  LDS R0, [UR4+0xc] ;  /* 0x00000c04ff007984 */ /* 0x004fe80008000800 */
[----:B------:R-:W0:Y:S04]  /*0b10*/  LDS.128 R4, [UR4+0x10] ;  /* 0x00001004ff047984 */ /* 0x000e280008000c00 */
[----:B------:R-:W1:Y:S01]  /*0b20*/  LDS.64 R2, [UR4+0x20] ;  /* 0x00002004ff027984 */ /* 0x000e620008000a00 */
[----:B0-----:R-:W-:-:S04]  /*0b30*/  IADD3 R0, PT, PT, R4, R0, R9 ;  /* 0x0000000004007210 */ /* 0x001fc80007ffe009 */
[----:B------:R-:W-:-:S04]  /*0b40*/  IADD3 R0, PT, PT, R6, R0, R5 ;  /* 0x0000000006007210 */ /* 0x000fc80007ffe005 */
[----:B-1----:R-:W-:-:S05]  /*0b50*/  IADD3 R0, PT, PT, R2, R0, R7 ;  /* 0x0000000002007210 */ /* 0x002fca0007ffe007 */
[----:B------:R-:W-:Y:S01]  /*0b60*/  IMAD.IADD R9, R0, 0x1, R3 ;  /* 0x0000000100097824 */ /* 0x000fe200078e0203 */
[----:B------:R-:W-:Y:S06]  /*0b70*/  BRA `(.L_x_78) ;  /* 0x0000001400307947 */ /* 0x000fec0003800000 */
.L_x_77:
[----:B------:R-:W-:Y:S01]  /*0b80*/  LOP3.LUT R2, R3, 0x3e0, RZ, 0xc0, !PT ;  /* 0x000003e003027812 */ /* 0x000fe200078ec0ff */
[----:B------:R-:W1:Y:S03]  /*0b90*/  S2R R10, SR_LANEID ;  /* 0x00000000000a7919 */ /* 0x000e660000000000 */
[----:B0-----:R-:W-:Y:S01]  /*0ba0*/  LOP3.LUT R7, RZ, R2, RZ, 0x33, !PT ;  /* 0x00000002ff077212 */ /* 0x001fe200078e33ff */
[----:B------:R-:W-:-:S04]  /*0bb0*/  VIADD R5, R2, 0x20 ;  /* 0x0000002002057836 */ /* 0x000fc80000000000 */
[----:B------:R-:W-:Y:S01]  /*0bc0*/  IMAD.IADD R7, R0, 0x1, R7 ;  /* 0x0000000100077824 */ /* 0x000fe200078e0207 */
[----:B------:R-:W-:-:S04]  /*0bd0*/  ISETP.GT.AND P0, PT, R5, R0, PT ;  /* 0x000000000500720c */ /* 0x000fc80003f04270 */
[----:B------:R-:W-:-:S05]  /*0be0*/  SEL R7, R7, 0x1f, P0 ;  /* 0x0000001f07077807 */ /* 0x000fca0000000000 */
[----:B-----5:R-:W0:Y:S01]  /*0bf0*/  SHFL.DOWN PT, R2, R4, 0x1, R7 ;  /* 0x0820000004027989 */ /* 0x020e2200000e0007 */
[CC--:B-1----:R-:W-:Y:S01]  /*0c00*/  ISETP.GE.AND P0, PT, R10.reuse, R7.reuse, PT ;  /* 0x000000070a00720c */ /* 0x0c2fe20003f06270 */
[C---:B------:R-:W-:Y:S01]  /*0c10*/  VIADD R6, R10.reuse, 0x2 ;  /* 0x000000020a067836 */ /* 0x040fe20000000000 */
[C---:B------:R-:W-:Y:S01]  /*0c20*/  ISETP.NE.AND P1, PT, R10.reuse, RZ, PT ;  /* 0x000000ff0a00720c */ /* 0x040fe20003f25270 */
[----:B------:R-:W-:Y:S01]  /*0c30*/  VIADD R8, R10, 0x4 ;  /* 0x000000040a087836 */ /* 0x000fe20000000000 */
[----:B0-----:R-:W-:Y:S02]  /*0c40*/  SEL R5, R2, RZ, !P0 ;  /* 0x000000ff02057207 */ /* 0x001fe40004000000 */
        /* <DEDUP_REMOVED lines=35> */
[----:B------:R-:W0:Y:S04]  /*0e80*/  LDS.128 R4, [UR4+0x10] ;  /* 0x00001004ff047984 */ /* 0x000e280008000c00 */
[----:B------:R-:W2:Y:S04]  /*0e90*/  LDS R2, [UR4+0xc] ;  /* 0x00000c04ff027984 */ /* 0x000ea80008000800 */
[----:B------:R-:W3:Y:S01]  /*0ea0*/  LDS.64 R10, [UR4+0x20] ;  /* 0x00002004ff0a7984 */ /* 0x000ee20008000a00 */
[----:B0-----:R-:W-:Y:S02]  /*0eb0*/  SEL R4, R4, RZ, P2 ;  /* 0x000000ff04047207 */ /* 0x001fe40001000000 */
[----:B------:R-:W-:-:S02]  /*0ec0*/  ISETP.GT.AND P2, PT, R0, 0x60, PT ;  /* 0x000000600000780c */ /* 0x000fc40003f44270 */
[----:B--2---:R-:W-:Y:S02]  /*0ed0*/  SEL R2, R2, RZ, P1 ;  /* 0x000000ff02027207 */ /* 0x004fe40000800000 */
        /* <DEDUP_REMOVED lines=8> */
[----:B---3--:R-:W-:Y:S02]  /*0f60*/  SEL R10, R10, RZ, P2 ;  /* 0x000000ff0a0a7207 */ /* 0x008fe40001000000 */
[----:B------:R-:W-:Y:S02]  /*0f70*/  SEL R11, R11, RZ, P3 ;  /* 0x000000ff0b0b7207 */ /* 0x000fe40001800000 */
[----:B------:R-:W-:-:S05]  /*0f80*/  IADD3 R2, PT, PT, R10, R2, R7 ;  /* 0x000000020a027210 */ /* 0x000fca0007ffe007 */
[----:B-1----:R-:W-:Y:S01]  /*0f90*/  IMAD.IADD R9, R2, 0x1, R11 ;  /* 0x0000000102097824 */ /* 0x002fe200078e020b */
[----:B------:R-:W-:Y:S06]  /*0fa0*/  BRA `(.L_x_78) ;  /* 0x0000001000247947 */ /* 0x000fec0003800000 */
.L_x_64:
[----:B------:R-:W0:Y:S01]  /*0fb0*/  S2R R0, SR_TID.X ;  /* 0x0000000000007919 */ /* 0x000e220000002100 */
[----:B------:R-:W1:Y:S01]  /*0fc0*/  LDC.64 R4, c[0x0][0x380] ;  /* 0x0000e000ff047b82 */ /* 0x000e620000000a00 */
[----:B0-----:R-:W-:-:S04]  /*0fd0*/  VIADD R7, R0, UR7 ;  /* 0x0000000700077c36 */ /* 0x001fc80008000000 */
[----:B-1----:R-:W-:-:S05]  /*0fe0*/  IMAD.WIDE.U32 R4, R7, 0x4, R4 ;  /* 0x0000000407047825 */ /* 0x002fca00078e0004 */
[----:B------:R-:W2:Y:S04]  /*0ff0*/  LDG.E R6, desc[UR14][R4.64] ;  /* 0x0000000e04067981 */ /* 0x000ea8000c1e1900 */
[----:B------:R-:W2:Y:S04]  /*1000*/  LDG.E R7, desc[UR14][R4.64+0x400] ;  /* 0x0004000e04077981 */ /* 0x000ea8000c1e1900 */
[----:B------:R-:W2:Y:S04]  /*1010*/  LDG.E R8, desc[UR14][R4.64+0x800] ;  /* 0x0008000e04087981 */ /* 0x000ea8000c1e1900 */
[----:B------:R-:W3:Y:S04]  /*1020*/  LDG.E R9, desc[UR14][R4.64+0xc00] ;  /* 0x000c000e04097981 */ /* 0x000ee8000c1e1900 */
[----:B------:R-:W3:Y:S04]  /*1030*/  LDG.E R10, desc[UR14][R4.64+0x1000] ;  /* 0x0010000e040a7981 */ /* 0x000ee8000c1e1900 */
[----:B------:R-:W4:Y:S04]  /*1040*/  LDG.E R11, desc[UR14][R4.64+0x1400] ;  /* 0x0014000e040b7981 */ /* 0x000f28000c1e1900 */
[----:B------:R-:W4:Y:S04]  /*1050*/  LDG.E R12, desc[UR14][R4.64+0x1800] ;  /* 0x0018000e040c7981 */ /* 0x000f28000c1e1900 */
[----:B------:R-:W5:Y:S04]  /*1060*/  LDG.E R13, desc[UR14][R4.64+0x1c00] ;  /* 0x001c000e040d7981 */ /* 0x000f68000c1e1900 */
[----:B------:R-:W5:Y:S04]  /*1070*/  LDG.E R14, desc[UR14][R4.64+0x2000] ;  /* 0x0020000e040e7981 */ /* 0x000f68000c1e1900 */
[----:B------:R-:W5:Y:S04]  /*1080*/  LDG.E R15, desc[UR14][R4.64+0x2400] ;  /* 0x0024000e040f7981 */ /* 0x000f68000c1e1900 */
[----:B------:R-:W5:Y:S04]  /*1090*/  LDG.E R16, desc[UR14][R4.64+0x2800] ;  /* 0x0028000e04107981 */ /* 0x000f68000c1e1900 */
[----:B------:R-:W5:Y:S04]  /*10a0*/  LDG.E R17, desc[UR14][R4.64+0x2c00] ;  /* 0x002c000e04117981 */ /* 0x000f68000c1e1900 */
[----:B------:R-:W5:Y:S04]  /*10b0*/  LDG.E R18, desc[UR14][R4.64+0x3000] ;  /* 0x0030000e04127981 */ /* 0x000f68000c1e1900 */
[----:B------:R-:W5:Y:S04]  /*10c0*/  LDG.E R19, desc[UR14][R4.64+0x3400] ;  /* 0x0034000e04137981 */ /* 0x000f68000c1e1900 */
[----:B------:R-:W5:Y:S04]  /*10d0*/  LDG.E R20, desc[UR14][R4.64+0x3800] ;  /* 0x0038000e04147981 */ /* 0x000f68000c1e1900 */
[----:B------:R-:W5:Y:S01]  /*10e0*/  LDG.E R21, desc[UR14][R4.64+0x3c00] ;  /* 0x003c000e04157981 */ /* 0x000f62000c1e1900 */
[----:B------:R-:W-:-:S04]  /*10f0*/  ISETP.GE.U32.AND P0, PT, R23, UR5, PT ;  /* 0x0000000517007c0c */ /* 0x000fc8000bf06070 */
[----:B------:R-:W-:Y:S02]  /*1100*/  ISETP.GE.U32.AND.EX P0, PT, R22, UR4, PT, P0 ;  /* 0x0000000416007c0c */ /* 0x000fe4000bf06100 */
[----:B--2---:R-:W-:-:S04]  /*1110*/  IADD3 R6, PT, PT, R8, R7, R6 ;  /* 0x0000000708067210 */ /* 0x004fc80007ffe006 */
[----:B---3--:R-:W-:-:S04]  /*1120*/  IADD3 R6, PT, PT, R10, R9, R6 ;  /* 0x000000090a067210 */ /* 0x008fc80007ffe006 */
[----:B----4-:R-:W-:-:S04]  /*1130*/  IADD3 R6, PT, PT, R12, R11, R6 ;  /* 0x0000000b0c067210 */ /* 0x010fc80007ffe006 */
[----:B-----5:R-:W-:-:S04]  /*1140*/  IADD3 R6, PT, PT, R14, R13, R6 ;  /* 0x0000000d0e067210 */ /* 0x020fc80007ffe006 */
[----:B------:R-:W-:-:S04]  /*1150*/  IADD3 R6, PT, PT, R16, R15, R6 ;  /* 0x0000000f10067210 */ /* 0x000fc80007ffe006 */
[----:B------:R-:W-:-:S04]  /*1160*/  IADD3 R6, PT, PT, R18, R17, R6 ;  /* 0x0000001112067210 */ /* 0x000fc80007ffe006 */
[----:B------:R-:W-:-:S05]  /*1170*/  IADD3 R6, PT, PT, R20, R19, R6 ;  /* 0x0000001314067210 */ /* 0x000fca0007ffe006 */
[----:B------:R-:W-:Y:S01]  /*1180*/  IMAD.IADD R8, R21, 0x1, R6 ;  /* 0x0000000115087824 */ /* 0x000fe200078e0206 */
[----:B------:R-:W-:Y:S06]  /*1190*/  @!P0 BRA `(.L_x_79) ;  /* 0x0000000c00008947 */ /* 0x000fec0003800000 */
[----:B------:R-:W-:Y:S01]  /*11a0*/  UIADD3 UR8, UP0, UPT, UR5, UR7, URZ ;  /* 0x0000000705087290 */ /* 0x000fe2000ff1e0ff */
[----:B------:R-:W-:Y:S01]  /*11b0*/  IADD3 R20, P1, PT, R2, -0x1000, RZ ;  /* 0xfffff00002147810 */ /* 0x000fe20007f3e0ff */
[----:B------:R-:W0:Y:S01]  /*11c0*/  LDCU.64 UR12, c[0x0][0x380] ;  /* 0x00007000ff0c77ac */ /* 0x000e220008000a00 */
[----:B------:R-:W-:Y:S02]  /*11d0*/  LOP3.LUT R5, RZ, R0, RZ, 0x33, !PT ;  /* 0x00000000ff057212 */ /* 0x000fe400078e33ff */
[----:B------:R-:W-:Y:S01]  /*11e0*/  IADD3.X R9, PT, PT, R3, -0x1, RZ, P1, !PT ;  /* 0xffffffff03097810 */ /* 0x000fe20000ffe4ff */
[----:B------:R-:W-:Y:S01]  /*11f0*/  UIADD3.X UR9, UPT, UPT, URZ, UR4, URZ, UP0, !UPT ;  /* 0x00000004ff097290 */ /* 0x000fe200087fe4ff */
[----:B------:R-:W-:Y:S01]  /*1200*/  ISETP.LT.U32.AND P0, PT, R20, UR8, PT ;  /* 0x0000000814007c0c */ /* 0x000fe2000bf01070 */
[----:B------:R-:W-:Y:S01]  /*1210*/  UMOV UR6, UR5 ;  /* 0x0000000500067c82 */ /* 0x000fe20008000000 */
[----:B------:R-:W-:Y:S01]  /*1220*/  IADD3 R11, P2, PT, R0, UR8, RZ ;  /* 0x00000008000b7c10 */ /* 0x000fe2000ff5e0ff */
[----:B------:R-:W-:Y:S01]  /*1230*/  UMOV UR4, URZ ;  /* 0x000000ff00047c82 */ /* 0x000fe20008000000 */
[----:B------:R-:W-:Y:S01]  /*1240*/  IADD3 R5, PT, PT, R2, -UR5, R5 ;  /* 0x8000000502057c10 */ /* 0x000fe2000fffe005 */
[----:B------:R-:W-:Y:S01]  /*1250*/  IMAD.U32 R10, RZ, RZ, UR9 ;  /* 0x00000009ff0a7e24 */ /* 0x000fe2000f8e00ff */
[----:B------:R-:W-:Y:S01]  /*1260*/  UMOV UR10, UR8 ;  /* 0x00000008000a7c82 */ /* 0x000fe20008000000 */
[----:B------:R-:W-:-:S02]  /*1270*/  IMAD.X R4, RZ, RZ, UR9, P2 ;  /* 0x00000009ff047e24 */ /* 0x000fc400090e06ff */
[----:B------:R-:W-:Y:S01]  /*1280*/  VIADD R7, R5, -UR7 ;  /* 0x8000000705077c36 */ /* 0x000fe20008000000 */
[----:B------:R-:W-:Y:S01]  /*1290*/  ISETP.GT.U32.AND.EX P0, PT, R10, R9, PT, P0 ;  /* 0x000000090a00720c */ /* 0x000fe20003f04100 */
[----:B------:R-:W-:Y:S01]  /*12a0*/  UMOV UR7, UR9 ;  /* 0x0000000900077c82 */ /* 0x000fe20008000000 */
[----:B0-----:R-:W-:-:S04]  /*12b0*/  LEA R6, P1, R11, UR12, 0x2 ;  /* 0x0000000c0b067c11 */ /* 0x001fc8000f8210ff */
[----:B------:R-:W-:Y:S02]  /*12c0*/  IADD3 R6, P2, PT, R6, 0x2000, RZ ;  /* 0x0000200006067810 */ /* 0x000fe40007f5e0ff */
[----:B------:R-:W-:-:S05]  /*12d0*/  LEA.HI.X R11, R11, UR13, R4, 0x2, P1 ;  /* 0x0000000d0b0b7c11 */ /* 0x000fca00088f1404 */
[----:B------:R-:W-:Y:S01]  /*12e0*/  IMAD.X R11, RZ, RZ, R11, P2 ;  /* 0x000000ffff0b7224 */ /* 0x000fe200010e060b */
[----:B------:R-:W-:Y:S06]  /*12f0*/  @P0 BRA `(.L_x_80) ;  /* 0x0000000000d40947 */ /* 0x000fec0003800000 */
[----:B------:R-:W0:Y:S01]  /*1300*/  LDC.64 R2, c[0x0][0x3b8] ;  /* 0x0000ee00ff027b82 */ /* 0x000e220000000a00 */
[----:B------:R-:W1:Y:S01]  /*1310*/  LDCU.64 UR12, c[0x0][0x380] ;  /* 0x00007000ff0c77ac */ /* 0x000e620008000a00 */
[----:B------:R-:W-:Y:S01]  /*1320*/  NOP ;  /* 0x0000000000007918 */ /* 0x000fe20000000000 */
.L_x_81:
[----:B------:R-:W-:-:S05]  /*1330*/  IADD3 R5, P0, PT, R0, UR8, RZ ;  /* 0x0000000800057c10 */ /* 0x000fca000ff1e0ff */
[----:B------:R-:W-:Y:S01]  /*1340*/  IMAD.X R10, RZ, RZ, UR9, P0 ;  /* 0x00000009ff0a7e24 */ /* 0x000fe200080e06ff */
[----:B-1----:R-:W-:-:S04]  /*1350*/  LEA R4, P0, R5, UR12, 0x2 ;  /* 0x0000000c05047c11 */ /* 0x002fc8000f8010ff */
[----:B------:R-:W-:-:S05]  /*1360*/  LEA.HI.X R5, R5, UR13, R10, 0x2, P0 ;  /* 0x0000000d05057c11 */ /* 0x000fca00080f140a */
        /* <DEDUP_REMOVED lines=15> */
[----:B------:R1:W5:Y:S01]  /*1460*/  LDG.E R21, desc[UR14][R4.64+0x3c00] ;  /* 0x003c000e04157981 */ /* 0x000362000c1e1900 */
[----:B------:R-:W-:-:S02]  /*1470*/  USHF.R.S32.HI UR11, URZ, 0x1f, UR5 ;  /* 0x0000001fff0b7899 */ /* 0x000fc40008011405 */
[----:B------:R-:W-:-:S04]  /*1480*/  UIADD3 UR6, UP0, UPT, UR5, UR10, URZ ;  /* 0x0000000a05067290 */ /* 0x000fc8000ff1e0ff */
[----:B------:R-:W-:Y:S01]  /*1490*/  UIADD3.X UR7, UPT, UPT, UR11, UR7, URZ, UP0, !UPT ;  /* 0x000000070b077290 */ /* 0x000fe200087fe4ff */
[----:B--2---:R-:W-:Y:S02]  /*14a0*/  IADD3 R22, PT, PT, R22, R23, R8 ;  /* 0x0000001716167210 */ /* 0x004fe40007ffe008 */
[----:B0-----:R-:W-:-:S04]  /*14b0*/  IADD3 R8, P1, PT, R2, -UR8, RZ ;  /* 0x8000000802087c10 */ /* 0x001fc8000ff3e0ff */
[----:B------:R-:W-:Y:S02]  /*14c0*/  ISETP.GE.U32.AND P0, PT, R8, UR5, PT ;  /* 0x0000000508007c0c */ /* 0x000fe4000bf06070 */
[----:B---3--:R-:W-:Y:S02]  /*14d0*/  IADD3 R22, PT, PT, R25, R24, R22 ;  /* 0x0000001819167210 */ /* 0x008fe40007ffe016 */
[----:B-1----:R-:W-:-:S04]  /*14e0*/  IADD3.X R4, PT, PT, R3, ~UR9, RZ, P1, !PT ;  /* 0x8000000903047c10 */ /* 0x002fc80008ffe4ff */
[----:B------:R-:W-:Y:S02]  /*14f0*/  ISETP.GE.U32.AND.EX P0, PT, R4, UR11, PT, P0 ;  /* 0x0000000b04007c0c */ /* 0x000fe4000bf06100 */
[----:B----4-:R-:W-:-:S04]  /*1500*/  IADD3 R22, PT, PT, R27, R26, R22 ;  /* 0x0000001a1b167210 */ /* 0x010fc80007ffe016 */
[----:B-----5:R-:W-:-:S04]  /*1510*/  IADD3 R18, PT, PT, R19, R18, R22 ;  /* 0x0000001213127210 */ /* 0x020fc80007ffe016 */
[----:B------:R-:W-:-:S04]  /*1520*/  IADD3 R10, PT, PT, R10, R15, R18 ;  /* 0x0000000f0a0a7210 */ /* 0x000fc80007ffe012 */
[----:B------:R-:W-:-:S04]  /*1530*/  IADD3 R10, PT, PT, R16, R17, R10 ;  /* 0x00000011100a7210 */ /* 0x000fc80007ffe00a */
[----:B------:R-:W-:-:S04]  /*1540*/  IADD3 R10, PT, PT, R13, R14, R10 ;  /* 0x0000000e0d0a7210 */ /* 0x000fc80007ffe00a */
[----:B------:R-:W-:Y:S01]  /*1550*/  IADD3 R8, PT, PT, R21, R12, R10 ;  /* 0x0000000c15087210 */ /* 0x000fe20007ffe00a */
[----:B------:R-:W-:Y:S06]  /*1560*/  @!P0 BRA `(.L_x_79) ;  /* 0x00000008000c8947 */ /* 0x000fec0003800000 */
[----:B------:R-:W-:Y:S02]  /*1570*/  UIADD3 UR8, UP0, UPT, UR5, UR8, URZ ;  /* 0x0000000805087290 */ /* 0x000fe4000ff1e0ff */
[----:B------:R-:W-:Y:S01]  /*1580*/  IMAD.U32 R5, RZ, RZ, UR5 ;  /* 0x00000005ff057e24 */ /* 0x000fe2000f8e00ff */
[----:B------:R-:W-:Y:S01]  /*1590*/  UIADD3 UR4, UPT, UPT, UR4, 0x1, URZ ;  /* 0x0000000104047890 */ /* 0x000fe2000fffe0ff */
[----:B------:R-:W-:Y:S01]  /*15a0*/  IMAD.MOV.U32 R10, RZ, RZ, R6 ;  /* 0x000000ffff0a7224 */ /* 0x000fe200078e0006 */
[----:B------:R-:W-:Y:S01]  /*15b0*/  UIADD3.X UR9, UPT, UPT, UR11, UR9, URZ, UP0, !UPT ;  /* 0x000000090b097290 */ /* 0x000fe200087fe4ff */
[----:B------:R-:W-:Y:S01]  /*15c0*/  VIADD R7, R7, -UR5 ;  /* 0x8000000507077c36 */ /* 0x000fe20008000000 */
[----:B------:R-:W-:Y:S01]  /*15d0*/  ISETP.LT.U32.AND P0, PT, R20, UR8, PT ;  /* 0x0000000814007c0c */ /* 0x000fe2000bf01070 */
[----:B------:R-:W-:Y:S01]  /*15e0*/  IMAD.WIDE R10, R5, 0x4, R10 ;  /* 0x00000004050a7825 */ /* 0x000fe200078e020a */
[----:B------:R-:W-:-:S03]  /*15f0*/  UMOV UR10, UR6 ;  /* 0x00000006000a7c82 */ /* 0x000fc60008000000 */
[----:B------:R-:W-:Y:S02]  /*1600*/  IMAD.U32 R4, RZ, RZ, UR9 ;  /* 0x00000009ff047e24 */ /* 0x000fe4000f8e00ff */
[----:B------:R-:W-:-:S03]  /*1610*/  IMAD.MOV.U32 R6, RZ, RZ, R10 ;  /* 0x000000ffff067224 */ /* 0x000fc600078e000a */
[----:B------:R-:W-:-:S13]  /*1620*/  ISETP.GT.U32.AND.EX P0, PT, R4, R9, PT, P0 ;  /* 0x000000090400720c */ /* 0x000fda0003f04100 */
[----:B------:R-:W-:Y:S05]  /*1630*/  @!P0 BRA `(.L_x_81) ;  /* 0xfffffffc003c8947 */ /* 0x000fea000383ffff */
[----:B------:R-:W-:-:S05]  /*1640*/  UMOV UR6, UR5 ;  /* 0x0000000500067c82 */ /* 0x000fca0008000000 */
.L_x_80:
[C---:B------:R-:W-:Y:S01]  /*1650*/  VIADD R5, R2.reuse, -UR8 ;  /* 0x8000000802057c36 */ /* 0x040fe20008000000 */
[----:B------:R-:W-:Y:S01]  /*1660*/  ISETP.LE.U32.AND P1, PT, R2, UR8, PT ;  /* 0x0000000802007c0c */ /* 0x000fe2000bf23070 */
[----:B------:R-:W-:Y:S01]  /*1670*/  IMAD.U32 R4, RZ, RZ, UR9 ;  /* 0x00000009ff047e24 */ /* 0x000fe2000f8e00ff */
[----:B------:R-:W-:Y:S02]  /*1680*/  BSSY.RECONVERGENT B1, `(.L_x_79) ;  /* 0x0000071000017945 */ /* 0x000fe40003800200 */
[----:B------:R-:W-:-:S04]  /*1690*/  ISETP.GE.AND P0, PT, R0, R5, PT ;  /* 0x000000050000720c */ /* 0x000fc80003f06270 */
[----:B------:R-:W-:-:S13]  /*16a0*/  ISETP.GE.U32.OR.EX P0, PT, R4, R3, P0, P1 ;  /* 0x000000030400720c */ /* 0x000fda0000706510 */
[----:B------:R-:W-:Y:S05]  /*16b0*/  @P0 BRA `(.L_x_82) ;  /* 0x0000000400b40947 */ /* 0x000fea0003800000 */
[----:B------:R-:W0:Y:S01]  /*16c0*/  LDC R4, c[0x0][0x3c0] ;  /* 0x0000f000ff047b82 */ /* 0x000e220000000800 */
[----:B------:R-:W-:Y:S01]  /*16d0*/  USHF.L.U32 UR5, UR16, 0xc, URZ ;  /* 0x0000000c10057899 */ /* 0x000fe200080006ff */
[----:B------:R-:W-:Y:S01]  /*16e0*/  LOP3.LUT R3, RZ, R0, RZ, 0x33, !PT ;  /* 0x00000000ff037212 */ /* 0x000fe200078e33ff */
[----:B------:R-:W-:Y:S02]  /*16f0*/  BSSY.RECONVERGENT B2, `(.L_x_83) ;  /* 0x000002e000027945 */ /* 0x000fe40003800200 */
[----:B------:R-:W-:-:S06]  /*1700*/  UIADD3 UR5, UPT, UPT, UR5, UR6, URZ ;  /* 0x0000000605057290 */ /* 0x000fcc000fffe0ff */
[----:B------:R-:W-:Y:S01]  /*1710*/  IADD3 R2, PT, PT, R2, -UR5, R3 ;  /* 0x8000000502027c10 */ /* 0x000fe2000fffe003 */
[----:B0-----:R-:W-:-:S04]  /*1720*/  IMAD R3, R4, UR4, RZ ;  /* 0x0000000404037c24 */ /* 0x001fc8000f8e02ff */
[----:B------:R-:W-:-:S05]  /*1730*/  IMAD R2, R3, -0x1000, R2 ;  /* 0xfffff00003027824 */ /* 0x000fca00078e0202 */
[C---:B------:R-:W-:Y:S02]  /*1740*/  ISETP.GE.U32.AND P0, PT, R2.reuse, 0xf00, PT ;  /* 0x00000f000200780c */ /* 0x040fe40003f06070 */
[----:B------:R-:W-:Y:S01]  /*1750*/  LEA.HI R20, R2, 0x1, RZ, 0x18 ;  /* 0x0000000102147811 */ /* 0x000fe200078fc0ff */
[----:B------:R-:W-:-:S03]  /*1760*/  IMAD.MOV.U32 R2, RZ, RZ, R0 ;  /* 0x000000ffff027224 */ /* 0x000fc600078e0000 */
[----:B------:R-:W-:-:S04]  /*1770*/  LOP3.LUT R21, R20, 0xf, RZ, 0xc0, !PT ;  /* 0x0000000f14157812 */ /* 0x000fc800078ec0ff */
[----:B------:R-:W-:-:S03]  /*1780*/  ISETP.NE.AND P1, PT, R21, RZ, PT ;  /* 0x000000ff1500720c */ /* 0x000fc60003f25270 */
[----:B------:R-:W-:Y:S10]  /*1790*/  @!P0 BRA `(.L_x_84) ;  /* 0x00000000008c8947 */ /* 0x000ff40003800000 */
[----:B------:R-:W-:-:S04]  /*17a0*/  LEA.HI R2, R7, 0x1, RZ, 0x18 ;  /* 0x0000000107027811 */ /* 0x000fc800078fc0ff */
[----:B------:R-:W-:Y:S01]  /*17b0*/  LOP3.LUT R3, R2, 0x1fffff0, RZ, 0xc0, !PT ;  /* 0x01fffff002037812 */ /* 0x000fe200078ec0ff */
[----:B------:R-:W-:-:S04]  /*17c0*/  IMAD.MOV.U32 R2, RZ, RZ, R0 ;  /* 0x000000ffff027224 */ /* 0x000fc800078e0000 */
[----:B------:R-:W-:-:S07]  /*17d0*/  IMAD.MOV R3, RZ, RZ, -R3 ;  /* 0x000000ffff037224 */ /* 0x000fce00078e0a03 */
.L_x_85:
[----:B------:R-:W-:-:S05]  /*17e0*/  IMAD.MOV.U32 R10, RZ, RZ, R6 ;  /* 0x000000ffff0a7224 */ /* 0x000fca00078e0006 */
        /* <DEDUP_REMOVED lines=16> */
[----:B------:R-:W-:-:S02]  /*18f0*/  VIADD R3, R3, 0x10 ;  /* 0x0000001003037836 */ /* 0x000fc40000000000 */
[----:B------:R-:W-:-:S03]  /*1900*/  VIADD R2, R2, 0x1000 ;  /* 0x0000100002027836 */ /* 0x000fc60000000000 */
[----:B------:R-:W-:Y:S02]  /*1910*/  ISETP.NE.AND P0, PT, R3, RZ, PT ;  /* 0x000000ff0300720c */ /* 0x000fe40003f05270 */
[----:B--2---:R-:W-:-:S04]  /*1920*/  IADD3 R14, PT, PT, R14, R15, R8 ;  /* 0x0000000f0e0e7210 */ /* 0x004fc80007ffe008 */
[----:B---3--:R-:W-:-:S04]  /*1930*/  IADD3 R14, PT, PT, R16, R17, R14 ;  /* 0x00000011100e7210 */ /* 0x008fc80007ffe00e */
[----:B----4-:R-:W-:-:S04]  /*1940*/  IADD3 R14, PT, PT, R18, R19, R14 ;  /* 0x00000013120e7210 */ /* 0x010fc80007ffe00e */
[----:B-----5:R-:W-:-:S04]  /*1950*/  IADD3 R14, PT, PT, R22, R23, R14 ;  /* 0x00000017160e7210 */ /* 0x020fc80007ffe00e */
[----:B------:R-:W-:-:S04]  /*1960*/  IADD3 R14, PT, PT, R24, R25, R14 ;  /* 0x00000019180e7210 */ /* 0x000fc80007ffe00e */
[----:B------:R-:W-:Y:S02]  /*1970*/  IADD3 R13, PT, PT, R6, R13, R14 ;  /* 0x0000000d060d7210 */ /* 0x000fe40007ffe00e */
[----:B------:R-:W-:-:S05]  /*1980*/  IADD3 R6, P2, PT, R10, 0x4000, RZ ;  /* 0x000040000a067810 */ /* 0x000fca0007f5e0ff */
[----:B0-----:R-:W-:Y:S01]  /*1990*/  IMAD.X R11, RZ, RZ, R11, P2 ;  /* 0x000000ffff0b7224 */ /* 0x001fe200010e060b */
[----:B------:R-:W-:-:S04]  /*19a0*/  IADD3 R9, PT, PT, R12, R9, R13 ;  /* 0x000000090c097210 */ /* 0x000fc80007ffe00d */
[----:B------:R-:W-:Y:S01]  /*19b0*/  IADD3 R8, PT, PT, R5, R4, R9 ;  /* 0x0000000405087210 */ /* 0x000fe20007ffe009 */
[----:B------:R-:W-:Y:S06]  /*19c0*/  @P0 BRA `(.L_x_85) ;  /* 0xfffffffc00840947 */ /* 0x000fec000383ffff */
.L_x_84:
[----:B------:R-:W-:Y:S05]  /*19d0*/  BSYNC.RECONVERGENT B2 ;  /* 0x0000000000027941 */ /* 0x000fea0003800200 */
.L_x_83:
[----:B------:R-:W-:Y:S05]  /*19e0*/  @!P1 BRA `(.L_x_82) ;  /* 0x0000000000e89947 */ /* 0x000fea0003800000 */
[----:B------:R-:W-:Y:S01]  /*19f0*/  ISETP.GE.U32.AND P0, PT, R21, 0x8, PT ;  /* 0x000000081500780c */ /* 0x000fe20003f06070 */
[----:B------:R-:W-:Y:S01]  /*1a00*/  BSSY.RECONVERGENT B2, `(.L_x_86) ;  /* 0x0000015000027945 */ /* 0x000fe20003800200 */
[----:B------:R-:W-:-:S04]  /*1a10*/  LOP3.LUT R15, R20, 0x7, RZ, 0xc0, !PT ;  /* 0x00000007140f7812 */ /* 0x000fc800078ec0ff */
[----:B------:R-:W-:-:S07]  /*1a20*/  ISETP.NE.AND P1, PT, R15, RZ, PT ;  /* 0x000000ff0f00720c */ /* 0x000fce0003f25270 */
[----:B------:R-:W-:Y:S06]  /*1a30*/  @!P0 BRA `(.L_x_87) ;  /* 0x0000000000448947 */ /* 0x000fec0003800000 */
[----:B------:R-:W-:-:S05]  /*1a40*/  IADD3 R3, P0, PT, R2, UR8, RZ ;  /* 0x0000000802037c10 */ /* 0x000fca000ff1e0ff */
[----:B------:R-:W-:Y:S01]  /*1a50*/  IMAD.X R6, RZ, RZ, UR9, P0 ;  /* 0x00000009ff067e24 */ /* 0x000fe200080e06ff */
[----:B------:R-:W-:-:S04]  /*1a60*/  LEA R4, P0, R3, UR12, 0x2 ;  /* 0x0000000c03047c11 */ /* 0x000fc8000f8010ff */
        /* <DEDUP_REMOVED lines=8> */
[----:B------:R-:W5:Y:S01]  /*1af0*/  LDG.E R13, desc[UR14][R4.64+0x1c00] ;  /* 0x001c000e040d7981 */ /* 0x000f62000c1e1900 */
[----:B------:R-:W-:Y:S01]  /*1b00*/  VIADD R2, R2, 0x800 ;  /* 0x0000080002027836 */ /* 0x000fe20000000000 */
[----:B--2---:R-:W-:-:S04]  /*1b10*/  IADD3 R3, PT, PT, R6, R3, R8 ;  /* 0x0000000306037210 */ /* 0x004fc80007ffe008 */
[----:B---3--:R-:W-:-:S04]  /*1b20*/  IADD3 R3, PT, PT, R9, R10, R3 ;  /* 0x0000000a09037210 */ /* 0x008fc80007ffe003 */
[----:B----4-:R-:W-:-:S04]  /*1b30*/  IADD3 R3, PT, PT, R11, R12, R3 ;  /* 0x0000000c0b037210 */ /* 0x010fc80007ffe003 */
[----:B-----5:R-:W-:-:S07]  /*1b40*/  IADD3 R8, PT, PT, R13, R14, R3 ;  /* 0x0000000e0d087210 */ /* 0x020fce0007ffe003 */
.L_x_87:
[----:B------:R-:W-:Y:S05]  /*1b50*/  BSYNC.RECONVERGENT B2 ;  /* 0x0000000000027941 */ /* 0x000fea0003800200 */
.L_x_86:
[----:B------:R-:W-:Y:S05]  /*1b60*/  @!P1 BRA `(.L_x_82) ;  /* 0x0000000000889947 */ /* 0x000fea0003800000 */
[----:B------:R-:W-:Y:S01]  /*1b70*/  ISETP.GE.U32.AND P0, PT, R15, 0x4, PT ;  /* 0x000000040f00780c */ /* 0x000fe20003f06070 */
[----:B------:R-:W-:Y:S01]  /*1b80*/  BSSY.RECONVERGENT B2, `(.L_x_88) ;  /* 0x000000e000027945 */ /* 0x000fe20003800200 */
[----:B------:R-:W-:-:S11]  /*1b90*/  LOP3.LUT P1, RZ, R20, 0x3, RZ, 0xc0, !PT ;  /* 0x0000000314ff7812 */ /* 0x000fd6000782c0ff */
[----:B------:R-:W-:Y:S05]  /*1ba0*/  @!P0 BRA `(.L_x_89) ;  /* 0x00000000002c8947 */ /* 0x000fea0003800000 */
[----:B------:R-:W-:-:S05]  /*1bb0*/  IADD3 R3, P0, PT, R2, UR8, RZ ;  /* 0x0000000802037c10 */ /* 0x000fca000ff1e0ff */
[----:B------:R-:W-:Y:S01]  /*1bc0*/  IMAD.X R6, RZ, RZ, UR9, P0 ;  /* 0x00000009ff067e24 */ /* 0x000fe200080e06ff */
[----:B------:R-:W-:-:S04]  /*1bd0*/  LEA R4, P0, R3, UR12, 0x2 ;  /* 0x0000000c03047c11 */ /* 0x000fc8000f8010ff */
[----:B------:R-:W-:-:S05]  /*1be0*/  LEA.HI.X R5, R3, UR13, R6, 0x2, P0 ;  /* 0x0000000d03057c11 */ /* 0x000fca00080f1406 */
[----:B------:R-:W2:Y:S04]  /*1bf0*/  LDG.E R3, desc[UR14][R4.64] ;  /* 0x0000000e04037981 */ /* 0x000ea8000c1e1900 */
[----:B------:R-:W2:Y:S04]  /*1c00*/  LDG.E R6, desc[UR14][R4.64+0x400] ;  /* 0x0004000e04067981 */ /* 0x000ea8000c1e1900 */
[----:B------:R-:W3:Y:S04]  /*1c10*/  LDG.E R10, desc[UR14][R4.64+0x800] ;  /* 0x0008000e040a7981 */ /* 0x000ee8000c1e1900 */
[----:B------:R-:W3:Y:S01]  /*1c20*/  LDG.E R9, desc[UR14][R4.64+0xc00] ;  /* 0x000c000e04097981 */ /* 0x000ee2000c1e1900 */
[----:B------:R-:W-:Y:S01]  /*1c30*/  VIADD R2, R2, 0x400 ;  /* 0x0000040002027836 */ /* 0x000fe20000000000 */
[----:B--2---:R-:W-:-:S04]  /*1c40*/  IADD3 R3, PT, PT, R6, R3, R8 ;  /* 0x0000000306037210 */ /* 0x004fc80007ffe008 */
[----:B---3--:R-:W-:-:S07]  /*1c50*/  IADD3 R8, PT, PT, R9, R10, R3 ;  /* 0x0000000a09087210 */ /* 0x008fce0007ffe003 */
.L_x_89:
[----:B------:R-:W-:Y:S05]  /*1c60*/  BSYNC.RECONVERGENT B2 ;  /* 0x0000000000027941 */ /* 0x000fea0003800200 */
.L_x_88:
[----:B------:R-:W-:Y:S05]  /*1c70*/  @!P1 BRA `(.L_x_82) ;  /* 0x0000000000449947 */ /* 0x000fea0003800000 */
[----:B------:R-:W-:Y:S02]  /*1c80*/  LOP3.LUT R7, R7, 0xffff, RZ, 0xc0, !PT ;  /* 0x0000ffff07077812 */ /* 0x000fe400078ec0ff */
[----:B------:R-:W-:Y:S02]  /*1c90*/  IADD3 R6, P0, PT, R2, UR10, RZ ;  /* 0x0000000a02067c10 */ /* 0x000fe4000ff1e0ff */
[----:B------:R-:W-:Y:S02]  /*1ca0*/  LEA.HI R2, R7, 0x1, RZ, 0x18 ;  /* 0x0000000107027811 */ /* 0x000fe400078fc0ff */
[----:B------:R-:W-:Y:S01]  /*1cb0*/  LEA R5, P1, R6, UR12, 0x2 ;  /* 0x0000000c06057c11 */ /* 0x000fe2000f8210ff */
[----:B------:R-:W-:Y:S01]  /*1cc0*/  IMAD.X R3, RZ, RZ, UR7, P0 ;  /* 0x00000007ff037e24 */ /* 0x000fe200080e06ff */
[----:B------:R-:W-:-:S04]  /*1cd0*/  LOP3.LUT R2, R2, 0x3, RZ, 0xc0, !PT ;  /* 0x0000000302027812 */ /* 0x000fc800078ec0ff */
[----:B------:R-:W-:Y:S01]  /*1ce0*/  LEA.HI.X R6, R6, UR13, R3, 0x2, P1 ;  /* 0x0000000d06067c11 */ /* 0x000fe200088f1403 */
[----:B------:R-:W-:-:S07]  /*1cf0*/  IMAD.MOV R4, RZ, RZ, -R2 ;  /* 0x000000ffff047224 */ /* 0x000fce00078e0a02 */
.L_x_90:
[----:B------:R-:W-:Y:S02]  /*1d00*/  IMAD.MOV.U32 R3, RZ, RZ, R6 ;  /* 0x000000ffff037224 */ /* 0x000fe400078e0006 */
[----:B------:R-:W-:-:S05]  /*1d10*/  IMAD.MOV.U32 R2, RZ, RZ, R5 ;  /* 0x000000ffff027224 */ /* 0x000fca00078e0005 */
[----:B------:R-:W2:Y:S01]  /*1d20*/  LDG.E R3, desc[UR14][R2.64] ;  /* 0x0000000e02037981 */ /* 0x000ea2000c1e1900 */
[----:B------:R-:W-:Y:S01]  /*1d30*/  VIADD R4, R4, 0x1 ;  /* 0x0000000104047836 */ /* 0x000fe20000000000 */
[----:B------:R-:W-:-:S04]  /*1d40*/  IADD3 R5, P1, PT, R5, 0x400, RZ ;  /* 0x0000040005057810 */ /* 0x000fc80007f3e0ff */
[----:B------:R-:W-:Y:S01]  /*1d50*/  ISETP.NE.AND P0, PT, R4, RZ, PT ;  /* 0x000000ff0400720c */ /* 0x000fe20003f05270 */
[----:B------:R-:W-:Y:S02]  /*1d60*/  IMAD.X R6, RZ, RZ, R6, P1 ;  /* 0x000000ffff067224 */ /* 0x000fe400008e0606 */
[----:B--2---:R-:W-:-:S10]  /*1d70*/  IMAD.IADD R8, R3, 0x1, R8 ;  /* 0x0000000103087824 */ /* 0x004fd400078e0208 */
[----:B------:R-:W-:Y:S05]  /*1d80*/  @P0 BRA `(.L_x_90) ;  /* 0xfffffffc00dc0947 */ /* 0x000fea000383ffff */
.L_x_82:
[----:B------:R-:W-:Y:S05]  /*1d90*/  BSYNC.RECONVERGENT B1 ;  /* 0x0000000000017941 */ /* 0x000fea0003800200 */
.L_x_79:
        /* <DEDUP_REMOVED lines=37> */
[----:B0-----:R-:W0:Y:S01]  /*1ff0*/  LDS.64 R2, [UR4+0x20] ;  /* 0x00002004ff027984 */ /* 0x001e220008000a00 */
[----:B-1----:R-:W-:-:S04]  /*2000*/  IADD3 R0, PT, PT, R4, R0, R9 ;  /* 0x0000000004007210 */ /* 0x002fc80007ffe009 */
[----:B------:R-:W-:-:S04]  /*2010*/  IADD3 R0, PT, PT, R6, R0, R5 ;  /* 0x0000000006007210 */ /* 0x000fc80007ffe005 */
[----:B0-----:R-:W-:-:S05]  /*2020*/  IADD3 R0, PT, PT, R2, R0, R7 ;  /* 0x0000000002007210 */ /* 0x001fca0007ffe007 */
[----:B------:R-:W-:-:S07]  /*2030*/  IMAD.IADD R9, R0, 0x1, R3 ;  /* 0x0000000100097824 */ /* 0x000fce00078e0203 */
.L_x_78:
[----:B------:R-:W-:Y:S05]  /*2040*/  BSYNC.RECONVERGENT B0 ;  /* 0x0000000000007941 */ /* 0x000fea0003800200 */
.L_x_63:
[----:B------:R-:W-:Y:S05]  /*2050*/  @P0 EXIT ;  /* 0x000000000000094d */ /* 0x000fea0003800000 */
[----:B------:R-:W3:Y:S02]  /*2060*/  LDCU.64 UR4, c[0x0][0x388] ;  /* 0x00007100ff0477ac */ /* 0x000ee40008000a00 */
[----:B---3--:R-:W-:-:S06]  /*2070*/  UIMAD.WIDE.U32 UR4, UR16, 0x4, UR4 ;  /* 0x00000004100478a5 */ /* 0x008fcc000f8e0004 */
[----:B0-----:R-:W-:Y:S02]  /*2080*/  IMAD.U32 R2, RZ, RZ, UR4 ;  /* 0x00000004ff027e24 */ /* 0x001fe4000f8e00ff */
[----:B------:R-:W-:-:S05]  /*2090*/  IMAD.U32 R3, RZ, RZ, UR5 ;  /* 0x00000005ff037e24 */ /* 0x000fca000f8e00ff */
[----:B------:R-:W-:Y:S01]  /*20a0*/  STG.E desc[UR14][R2.64], R9 ;  /* 0x0000000902007986 */ /* 0x000fe2000c10190e */
[----:B------:R-:W-:Y:S05]  /*20b0*/  EXIT ;  /* 0x000000000000794d */ /* 0x000fea0003800000 */
.L_x_91:
        /* <DEDUP_REMOVED lines=12> */
.L_x_265:


//--------------------- .text._ZN3cub18CUB_300001_SM_10006detail6reduce28DeviceReduceSingleTileKernelINS2_10policy_hubIiyN4cuda3std3__44plusIiEEE10Policy1000EN6thrust24THRUST_300001_SM_1000_NS6detail15normal_iteratorINSD_10device_ptrIjEEEEPiyS9_iiNS7_10__identityEEEvT0_T1_T2_T3_T4_T6_ --------------------------
	.section	.text._ZN3cub18CUB_300001_SM_10006detail6reduce28DeviceReduceSingleTileKernelINS2_10policy_hubIiyN4cuda3std3__44plusIiEEE10Policy1000EN6thrust24THRUST_300001_SM_1000_NS6detail15normal_iteratorINSD_10device_ptrIjEEEEPiyS9_iiNS7_10__identityEEEvT0_T1_T2_T3_T4_T6_,"ax",@progbits
	.align	128
        .global         _ZN3cub18CUB_300001_SM_10006detail6reduce28DeviceReduceSingleTileKernelINS2_10policy_hubIiyN4cuda3std3__44plusIiEEE10Policy1000EN6thrust24THRUST_300001_SM_1000_NS6detail15normal_iteratorINSD_10device_ptrIjEEEEPiyS9_iiNS7_10__identityEEEvT0_T1_T2_T3_T4_T6_
        .type           _ZN3cub18CUB_300001_SM_10006detail6reduce28DeviceReduceSingleTileKernelINS2_10policy_hubIiyN4cuda3std3__44plusIiEEE10Policy1000EN6thrust24THRUST_300001_SM_1000_NS6detail15normal_iteratorINSD_10device_ptrIjEEEEPiyS9_iiNS7_10__identityEEEvT0_T1_T2_T3_T4_T6_,@function
        .size           _ZN3cub18CUB_300001_SM_10006detail6reduce28DeviceReduceSingleTileKernelINS2_10policy_hubIiyN4cuda3std3__44plusIiEEE10Policy1000EN6thrust24THRUST_300001_SM_1000_NS6detail15normal_iteratorINSD_10device_ptrIjEEEEPiyS9_iiNS7_10__identityEEEvT0_T1_T2_T3_T4_T6_,(.L_x_266 - _ZN3cub18CUB_300001_SM_10006detail6reduce28DeviceReduceSingleTileKernelINS2_10policy_hubIiyN4cuda3std3__44plusIiEEE10Policy1000EN6thrust24THRUST_300001_SM_1000_NS6detail15normal_iteratorINSD_10device_ptrIjEEEEPiyS9_iiNS7_10__identityEEEvT0_T1_T2_T3_T4_T6_)
        .other          _ZN3cub18CUB_300001_SM_10006detail6reduce28DeviceReduceSingleTileKernelINS2_10policy_hubIiyN4cuda3std3__44plusIiEEE10Policy1000EN6thrust24THRUST_300001_SM_1000_NS6detail15normal_iteratorINSD_10device_ptrIjEEEEPiyS9_iiNS7_10__identityEEEvT0_T1_T2_T3_T4_T6_,@"STO_CUDA_ENTRY STV_DEFAULT"
_ZN3cub18CUB_300001_SM_10006detail6reduce28DeviceReduceSingleTileKernelINS2_10policy_hubIiyN4cuda3std3__44plusIiEEE10Policy1000EN6thrust24THRUST_300001_SM_1000_NS6detail15normal_iteratorINSD_10device_ptrIjEEEEPiyS9_iiNS7_10__identityEEEvT0_T1_T2_T3_T4_T6_:
.text._ZN3cub18CUB_300001_SM_10006detail6reduce28DeviceReduceSingleTileKernelINS2_10policy_hubIiyN4cuda3std3__44plusIiEEE10Policy1000EN6thrust24THRUST_300001_SM_1000_NS6detail15normal_iteratorINSD_10device_ptrIjEEEEPiyS9_iiNS7_10__identityEEEvT0_T1_T2_T3_T4_T6_:
[----:B------:R-:W-:Y:S01]  /*0000*/  LDC R1, c[0x0][0x37c] ;  /* 0x0000df00ff017b82 */ /* 0x000fe20000000800 */
[----:B------:R-:W0:Y:S01]  /*0010*/  LDCU.64 UR4, c[0x0][0x390] ;  /* 0x00007200ff0477ac */ /* 0x000e220008000a00 */
[----:B------:R-:W1:Y:S01]  /*0020*/  LDCU.64 UR6, c[0x0][0x358] ;  /* 0x00006b00ff0677ac */ /* 0x000e620008000a00 */
[----:B0-----:R-:W-:Y:S02]  /*0030*/  IMAD.U32 R4, RZ, RZ, UR4 ;  /* 0x00000004ff047e24 */ /* 0x001fe4000f8e00ff */
[----:B------:R-:W-:-:S03]  /*0040*/  IMAD.U32 R0, RZ, RZ, UR5 ;  /* 0x00000005ff007e24 */ /* 0x000fc6000f8e00ff */
[----:B------:R-:W-:-:S04]  /*0050*/  ISETP.NE.U32.AND P0, PT, R4, RZ, PT ;  /* 0x000000ff0400720c */ /* 0x000fc80003f05070 */
[----:B------:R-:W-:-:S13]  /*0060*/  ISETP.NE.AND.EX P0, PT, R0, RZ, PT, P0 ;  /* 0x000000ff0000720c */ /* 0x000fda0003f05300 */
        /* <DEDUP_REMOVED lines=8> */
.L_x_92:
[----:B------:R-:W-:Y:S01]  /*00f0*/  ISETP.GT.U32.AND P0, PT, R4, 0xfff, PT ;  /* 0x00000fff0400780c */ /* 0x000fe20003f04070 */
[----:B------:R-:W-:Y:S03]  /*0100*/  BSSY.RECONVERGENT B0, `(.L_x_93) ;  /* 0x00001d1000007945 */ /* 0x000fe60003800200 */
[----:B------:R-:W-:-:S13]  /*0110*/  ISETP.GT.U32.AND.EX P0, PT, R0, RZ, PT, P0 ;  /* 0x000000ff0000720c */ /* 0x000fda0003f04100 */
[----:B------:R-:W-:Y:S05]  /*0120*/  @P0 BRA `(.L_x_94) ;  /* 0x0000000c00940947 */ /* 0x000fea0003800000 */
[----:B------:R-:W0:Y:S01]  /*0130*/  S2R R5, SR_TID.X ;  /* 0x0000000000057919 */ /* 0x000e220000002100 */
[----:B------:R-:W-:Y:S01]  /*0140*/  BSSY.RECONVERGENT B1, `(.L_x_95) ;  /* 0x0000009000017945 */ /* 0x000fe20003800200 */
[----:B------:R-:W-:Y:S01]  /*0150*/  IMAD.MOV.U32 R6, RZ, RZ, RZ ;  /* 0x000000ffff067224 */ /* 0x000fe200078e00ff */
[----:B0-----:R-:W-:Y:S01]  /*0160*/  ISETP.GE.U32.AND P0, PT, R5, R4, PT ;  /* 0x000000040500720c */ /* 0x001fe20003f06070 */
[----:B------:R-:W-:-:S12]  /*0170*/  IMAD.MOV.U32 R7, RZ, RZ, R5 ;  /* 0x000000ffff077224 */ /* 0x000fd800078e0005 */
[----:B------:R-:W-:Y:S05]  /*0180*/  @P0 BRA `(.L_x_96) ;  /* 0x0000000000100947 */ /* 0x000fea0003800000 */
[----:B------:R-:W0:Y:S02]  /*0190*/  LDC.64 R2, c[0x0][0x380] ;  /* 0x0000e000ff027b82 */ /* 0x000e240000000a00 */
[----:B0-----:R-:W-:-:S05]  /*01a0*/  IMAD.WIDE.U32 R2, R5, 0x4, R2 ;  /* 0x0000000405027825 */ /* 0x001fca00078e0002 */
[----:B------:R0:W5:Y:S01]  /*01b0*/  LDG.E R6, desc[UR6][R2.64] ;  /* 0x0000000602067981 */ /* 0x000162000c1e1900 */
[----:B------:R-:W-:-:S07]  /*01c0*/  VIADD R7, R5, 0x100 ;  /* 0x0000010005077836 */ /* 0x000fce0000000000 */
.L_x_96:
[----:B------:R-:W-:Y:S05]  /*01d0*/  BSYNC.RECONVERGENT B1 ;  /* 0x0000000000017941 */ /* 0x000fea0003800200 */
.L_x_95:
[----:B------:R-:W-:Y:S01]  /*01e0*/  ISETP.GE.U32.AND P0, PT, R7, R4, PT ;  /* 0x000000040700720c */ /* 0x000fe20003f06070 */
[----:B------:R-:W-:-:S12]  /*01f0*/  BSSY.RECONVERGENT B1, `(.L_x_97) ;  /* 0x0000060000017945 */ /* 0x000fd80003800200 */
[----:B------:R-:W-:Y:S05]  /*0200*/  @P0 BRA `(.L_x_98) ;  /* 0x0000000400780947 */ /* 0x000fea0003800000 */
[----:B0-----:R-:W-:Y:S01]  /*0210*/  LOP3.LUT R3, RZ, R7, RZ, 0x33, !PT ;  /* 0x00000007ff037212 */ /* 0x001fe200078e33ff */
[----:B------:R-:W-:Y:S04]  /*0220*/  BSSY.RECONVERGENT B2, `(.L_x_99) ;  /* 0x000002c000027945 */ /* 0x000fe80003800200 */
[----:B------:R-:W-:-:S05]  /*0230*/  IMAD.IADD R3, R3, 0x1, R4 ;  /* 0x0000000103037824 */ /* 0x000fca00078e0204 */
[C---:B------:R-:W-:Y:S02]  /*0240*/  ISETP.GE.U32.AND P0, PT, R3.reuse, 0xf00, PT ;  /* 0x00000f000300780c */ /* 0x040fe40003f06070 */
[----:B------:R-:W-:-:S04]  /*0250*/  LEA.HI R8, R3, 0x1, RZ, 0x18 ;  /* 0x0000000103087811 */ /* 0x000fc800078fc0ff */
[----:B------:R-:W-:-:S04]  /*0260*/  LOP3.LUT R22, R8, 0xf, RZ, 0xc0, !PT ;  /* 0x0000000f08167812 */ /* 0x000fc800078ec0ff */
[----:B------:R-:W-:-:S03]  /*0270*/  ISETP.NE.AND P1, PT, R22, RZ, PT ;  /* 0x000000ff1600720c */ /* 0x000fc60003f25270 */
[----:B------:R-:W-:Y:S10]  /*0280*/  @!P0 BRA `(.L_x_100) ;  /* 0x0000000000948947 */ /* 0x000ff40003800000 */
[----:B------:R-:W0:Y:S01]  /*0290*/  LDC.64 R2, c[0x0][0x380] ;  /* 0x0000e000ff027b82 */ /* 0x000e220000000a00 */
[----:B------:R-:W-:-:S05]  /*02a0*/  LOP3.LUT R9, R8, 0x1fffff0, RZ, 0xc0, !PT ;  /* 0x01fffff008097812 */ /* 0x000fca00078ec0ff */
[----:B------:R-:W-:Y:S02]  /*02b0*/  IMAD.MOV R9, RZ, RZ, -R9 ;  /* 0x000000ffff097224 */ /* 0x000fe400078e0a09 */
[----:B0-----:R-:W-:-:S03]  /*02c0*/  IMAD.WIDE.U32 R2, R7, 0x4, R2 ;  /* 0x0000000407027825 */ /* 0x001fc600078e0002 */
[----:B------:R-:W-:-:S05]  /*02d0*/  IADD3 R15, P0, PT, R2, 0x2000, RZ ;  /* 0x00002000020f7810 */ /* 0x000fca0007f1e0ff */
[----:B------:R-:W-:-:S08]  /*02e0*/  IMAD.X R3, RZ, RZ, R3, P0 ;  /* 0x000000ffff037224 */ /* 0x000fd000000e0603 */
.L_x_101:
        /* <DEDUP_REMOVED lines=31> */
.L_x_100:
[----:B------:R-:W-:Y:S05]  /*04e0*/  BSYNC.RECONVERGENT B2 ;  /* 0x0000000000027941 */ /* 0x000fea0003800200 */
.L_x_99:
[----:B------:R-:W-:Y:S05]  /*04f0*/  @!P1 BRA `(.L_x_98) ;  /* 0x0000000000bc9947 */ /* 0x000fea0003800000 */
[----:B------:R-:W-:Y:S01]  /*0500*/  ISETP.GE.U32.AND P0, PT, R22, 0x8, PT ;  /* 0x000000081600780c */ /* 0x000fe20003f06070 */
[----:B------:R-:W-:Y:S01]  /*0510*/  BSSY.RECONVERGENT B2, `(.L_x_102) ;  /* 0x0000013000027945 */ /* 0x000fe20003800200 */
[----:B------:R-:W-:-:S04]  /*0520*/  LOP3.LUT R17, R8, 0x7, RZ, 0xc0, !PT ;  /* 0x0000000708117812 */ /* 0x000fc800078ec0ff */
[----:B------:R-:W-:-:S07]  /*0530*/  ISETP.NE.AND P1, PT, R17, RZ, PT ;  /* 0x000000ff1100720c */ /* 0x000fce0003f25270 */
[----:B------:R-:W-:Y:S06]  /*0540*/  @!P0 BRA `(.L_x_103) ;  /* 0x00000000003c8947 */ /* 0x000fec0003800000 */
[----:B------:R-:W0:Y:S02]  /*0550*/  LDC.64 R2, c[0x0][0x380] ;  /* 0x0000e000ff027b82 */ /* 0x000e240000000a00 */
[----:B0-----:R-:W-:-:S05]  /*0560*/  IMAD.WIDE R2, R7, 0x4, R2 ;  /* 0x0000000407027825 */ /* 0x001fca00078e0202 */
        /* <DEDUP_REMOVED lines=13> */
.L_x_103:
[----:B------:R-:W-:Y:S05]  /*0640*/  BSYNC.RECONVERGENT B2 ;  /* 0x0000000000027941 */ /* 0x000fea0003800200 */
.L_x_102:
        /* <DEDUP_REMOVED lines=11> */
[----:B------:R-:W3:Y:S01]  /*0700*/  LDG.E R12, desc[UR6][R2.64+0xc00] ;  /* 0x000c0006020c7981 */ /* 0x000ee2000c1e1900 */
[----:B------:R-:W-:Y:S01]  /*0710*/  VIADD R7, R7, 0x400 ;  /* 0x0000040007077836 */ /* 0x000fe20000000000 */
[----:B--2--5:R-:W-:-:S04]  /*0720*/  IADD3 R6, PT, PT, R8, R9, R6 ;  /* 0x0000000908067210 */ /* 0x024fc80007ffe006 */
[----:B---3--:R-:W-:-:S07]  /*0730*/  IADD3 R6, PT, PT, R12, R11, R6 ;  /* 0x0000000b0c067210 */ /* 0x008fce0007ffe006 */
.L_x_105:
[----:B------:R-:W-:Y:S05]  /*0740*/  BSYNC.RECONVERGENT B2 ;  /* 0x0000000000027941 */ /* 0x000fea0003800200 */
.L_x_104:
[----:B------:R-:W-:Y:S05]  /*0750*/  @!P1 BRA `(.L_x_98) ;  /* 0x0000000000249947 */ /* 0x000fea0003800000 */
[----:B------:R-:W0:Y:S01]  /*0760*/  LDC.64 R8, c[0x0][0x380] ;  /* 0x0000e000ff087b82 */ /* 0x000e220000000a00 */
[----:B------:R-:W-:-:S07]  /*0770*/  IMAD.MOV R10, RZ, RZ, -R10 ;  /* 0x000000ffff0a7224 */ /* 0x000fce00078e0a0a */
.L_x_106:
[----:B0-----:R-:W-:-:S06]  /*0780*/  IMAD.WIDE R2, R7, 0x4, R8 ;  /* 0x0000000407027825 */ /* 0x001fcc00078e0208 */
[----:B------:R-:W2:Y:S01]  /*0790*/  LDG.E R3, desc[UR6][R2.64] ;  /* 0x0000000602037981 */ /* 0x000ea2000c1e1900 */
[----:B------:R-:W-:Y:S02]  /*07a0*/  VIADD R10, R10, 0x1 ;  /* 0x000000010a0a7836 */ /* 0x000fe40000000000 */
[----:B------:R-:W-:-:S03]  /*07b0*/  VIADD R7, R7, 0x100 ;  /* 0x0000010007077836 */ /* 0x000fc60000000000 */
[----:B------:R-:W-:Y:S01]  /*07c0*/  ISETP.NE.AND P0, PT, R10, RZ, PT ;  /* 0x000000ff0a00720c */ /* 0x000fe20003f05270 */
[----:B--2--5:R-:W-:-:S12]  /*07d0*/  IMAD.IADD R6, R3, 0x1, R6 ;  /* 0x0000000103067824 */ /* 0x024fd800078e0206 */
[----:B------:R-:W-:Y:S05]  /*07e0*/  @P0 BRA `(.L_x_106) ;  /* 0xfffffffc00e40947 */ /* 0x000fea000383ffff */
.L_x_98:
[----:B------:R-:W-:Y:S05]  /*07f0*/  BSYNC.RECONVERGENT B1 ;  /* 0x0000000000017941 */ /* 0x000fea0003800200 */
.L_x_97:
[----:B------:R-:W-:-:S04]  /*0800*/  ISETP.GE.U32.AND P0, PT, R4, 0x100, PT ;  /* 0x000001000400780c */ /* 0x000fc80003f06070 */
[----:B------:R-:W-:-:S13]  /*0810*/  ISETP.GE.U32.AND.EX P0, PT, R0, RZ, PT, P0 ;  /* 0x000000ff0000720c */ /* 0x000fda0003f06100 */
[----:B------:R-:W-:Y:S05]  /*0820*/  @!P0 BRA `(.L_x_107) ;  /* 0x0000000000ac8947 */ /* 0x000fea0003800000 */
[----:B------:R-:W1:Y:S01]  /*0830*/  S2R R8, SR_LANEID ;  /* 0x0000000000087919 */ /* 0x000e620000000000 */
[----:B------:R-:W-:Y:S01]  /*0840*/  ISETP.NE.AND P5, PT, R5, RZ, PT ;  /* 0x000000ff0500720c */ /* 0x000fe20003fa5270 */
[----:B-----5:R-:W0:Y:S01]  /*0850*/  SHFL.DOWN PT, R0, R6, 0x1, 0x1f ;  /* 0x08201f0006007f89 */ /* 0x020e2200000e0000 */
[C---:B-1----:R-:W-:Y:S02]  /*0860*/  ISETP.GT.AND P0, PT, R8.reuse, 0x1e, PT ;  /* 0x0000001e0800780c */ /* 0x042fe40003f04270 */
[----:B------:R-:W-:Y:S02]  /*0870*/  ISETP.NE.AND P1, PT, R8, RZ, PT ;  /* 0x000000ff0800720c */ /* 0x000fe40003f25270 */
[----:B0-----:R-:W-:Y:S02]  /*0880*/  SEL R3, R0, RZ, !P0 ;  /* 0x000000ff00037207 */ /* 0x001fe40004000000 */
        /* <DEDUP_REMOVED lines=21> */
[----:B0-----:R-:W-:-:S05]  /*09e0*/  SEL R3, R3, RZ, !P0 ;  /* 0x000000ff03037207 */ /* 0x001fca0004000000 */
[----:B------:R-:W-:-:S05]  /*09f0*/  IMAD.IADD R7, R2, 0x1, R3 ;  /* 0x0000000102077824 */ /* 0x000fca00078e0203 */
[----:B------:R1:W-:Y:S01]  /*0a00*/  @!P1 STS [R0+0x8], R7 ;  /* 0x0000080700009388 */ /* 0x0003e20000000800 */
[----:B------:R-:W-:Y:S06]  /*0a10*/  BAR.SYNC.DEFER_BLOCKING 0x0 ;  /* 0x0000000000007b1d */ /* 0x000fec0000010000 */
[----:B------:R-:W-:Y:S05]  /*0a20*/  @P5 BRA `(.L_x_108) ;  /* 0x0000001000f85947 */ /* 0x000fea0003800000 */
[----:B------:R-:W0:Y:S01]  /*0a30*/  S2UR UR5, SR_CgaCtaId ;  /* 0x00000000000579c3 */ /* 0x000e220000008800 */
[----:B------:R-:W-:Y:S02]  /*0a40*/  UMOV UR4, 0x400 ;  /* 0x0000040000047882 */ /* 0x000fe40000000000 */
[----:B0-----:R-:W-:-:S09]  /*0a50*/  ULEA UR4, UR5, UR4, 0x18 ;  /* 0x0000000405047291 */ /* 0x001fd2000f8ec0ff */
[----:B-1----:R-:W-:Y:S04]  /*0a60*/  LDS R0, [UR4+0xc] ;  /* 0x00000c04ff007984 */ /* 0x002fe80008000800 */
[----:B------:R-:W0:Y:S04]  /*0a70*/  LDS.128 R8, [UR4+0x10] ;  /* 0x00001004ff087984 */ /* 0x000e280008000c00 */
[----:B------:R-:W1:Y:S01]  /*0a80*/  LDS.64 R2, [UR4+0x20] ;  /* 0x00002004ff027984 */ /* 0x000e620008000a00 */
[----:B0-----:R-:W-:-:S04]  /*0a90*/  IADD3 R0, PT, PT, R8, R0, R7 ;  /* 0x0000000008007210 */ /* 0x001fc80007ffe007 */
[----:B------:R-:W-:-:S04]  /*0aa0*/  IADD3 R0, PT, PT, R10, R0, R9 ;  /* 0x000000000a007210 */ /* 0x000fc80007ffe009 */
[----:B-1----:R-:W-:-:S05]  /*0ab0*/  IADD3 R0, PT, PT, R2, R0, R11 ;  /* 0x0000000002007210 */ /* 0x002fca0007ffe00b */
[----:B------:R-:W-:Y:S01]  /*0ac0*/  IMAD.IADD R7, R0, 0x1, R3 ;  /* 0x0000000100077824 */ /* 0x000fe200078e0203 */
[----:B------:R-:W-:Y:S06]  /*0ad0*/  BRA `(.L_x_108) ;  /* 0x0000001000cc7947 */ /* 0x000fec0003800000 */
.L_x_107:
[C---:B0-----:R-:W-:Y:S01]  /*0ae0*/  LOP3.LUT R2, R5.reuse, 0x3e0, RZ, 0xc0, !PT ;  /* 0x000003e005027812 */ /* 0x041fe200078ec0ff */
[----:B------:R-:W0:Y:S01]  /*0af0*/  S2R R12, SR_LANEID ;  /* 0x00000000000c7919 */ /* 0x000e220000000000 */
[----:B------:R-:W-:Y:S02]  /*0b00*/  ISETP.NE.AND P5, PT, R5, RZ, PT ;  /* 0x000000ff0500720c */ /* 0x000fe40003fa5270 */
[----:B------:R-:W-:Y:S01]  /*0b10*/  LOP3.LUT R7, RZ, R2, RZ, 0x33, !PT ;  /* 0x00000002ff077212 */ /* 0x000fe200078e33ff */
[----:B------:R-:W-:-:S04]  /*0b20*/  VIADD R3, R2, 0x20 ;  /* 0x0000002002037836 */ /* 0x000fc80000000000 */
[----:B------:R-:W-:Y:S01]  /*0b30*/  IMAD.IADD R7, R7, 0x1, R4 ;  /* 0x0000000107077824 */ /* 0x000fe200078e0204 */
[----:B------:R-:W-:-:S04]  /*0b40*/  ISETP.GT.U32.AND P0, PT, R3, R4, PT ;  /* 0x000000040300720c */ /* 0x000fc80003f04070 */
        /* <DEDUP_REMOVED lines=10> */
[----:B------:R-:W-:Y:S01]  /*0bf0*/  @!P1 SHF.R.U32.HI R9, RZ, 0x3, R5 ;  /* 0x00000003ff099819 */ /* 0x000fe20000011605 */
[----:B------:R-:W1:Y:S03]  /*0c00*/  SHFL.DOWN PT, R7, R2, 0x2, R3 ;  /* 0x0840000002077989 */ /* 0x000e6600000e0003 */
[----:B------:R-:W-:Y:S02]  /*0c10*/  @!P1 LOP3.LUT R9, R9, 0x7c, RZ, 0xc0, !PT ;  /* 0x0000007c09099812 */ /* 0x000fe400078ec0ff */
[----:B-1----:R-:W-:Y:S02]  /*0c20*/  SEL R7, R7, RZ, !P0 ;  /* 0x000000ff07077207 */ /* 0x002fe40004000000 */
[----:B------:R-:W-:Y:S02]  /*0c30*/  ISETP.GT.AND P0, PT, R10, R3, PT ;  /* 0x000000030a00720c */ /* 0x000fe40003f04270 */
[----:B------:R-:W-:Y:S01]  /*0c40*/  @!P1 MOV R10, 0x400 ;  /* 0x00000400000a9802 */ /* 0x000fe20000000f00 */
[----:B------:R-:W-:-:S02]  /*0c50*/  IMAD.IADD R8, R2, 0x1, R7 ;  /* 0x0000000102087824 */ /* 0x000fc400078e0207 */
[----:B------:R-:W-:Y:S01]  /*0c60*/  VIADD R2, R12, 0x8 ;  /* 0x000000080c027836 */ /* 0x000fe20000000000 */
[----:B0-----:R-:W-:Y:S02]  /*0c70*/  @!P1 LEA R10, R11, R10, 0x18 ;  /* 0x0000000a0b0a9211 */ /* 0x001fe400078ec0ff */
        /* <DEDUP_REMOVED lines=11> */
[----:B0-----:R-:W-:-:S05]  /*0d30*/  SEL R7, R7, RZ, !P0 ;  /* 0x000000ff07077207 */ /* 0x001fca0004000000 */
[----:B------:R-:W-:-:S05]  /*0d40*/  IMAD.IADD R7, R2, 0x1, R7 ;  /* 0x0000000102077824 */ /* 0x000fca00078e0207 */
[----:B------:R0:W-:Y:S01]  /*0d50*/  @!P1 STS [R10+0x8], R7 ;  /* 0x000008070a009388 */ /* 0x0001e20000000800 */
[----:B------:R-:W-:Y:S06]  /*0d60*/  BAR.SYNC.DEFER_BLOCKING 0x0 ;  /* 0x0000000000007b1d */ /* 0x000fec0000010000 */
[----:B------:R-:W-:Y:S05]  /*0d70*/  @P5 BRA `(.L_x_108) ;  /* 0x0000001000245947 */ /* 0x000fea0003800000 */
[----:B------:R-:W1:Y:S01]  /*0d80*/  S2UR UR5, SR_CgaCtaId ;  /* 0x00000000000579c3 */ /* 0x000e620000008800 */
[----:B------:R-:W-:Y:S01]  /*0d90*/  UMOV UR4, 0x400 ;  /* 0x0000040000047882 */ /* 0x000fe20000000000 */
[C---:B------:R-:W-:Y:S02]  /*0da0*/  ISETP.GT.U32.AND P0, PT, R4.reuse, 0x40, PT ;  /* 0x000000400400780c */ /* 0x040fe40003f04070 */
[C---:B------:R-:W-:Y:S02]  /*0db0*/  ISETP.GT.U32.AND P6, PT, R4.reuse, 0x20, PT ;  /* 0x000000200400780c */ /* 0x040fe40003fc4070 */
[C---:B------:R-:W-:Y:S02]  /*0dc0*/  ISETP.GT.U32.AND P4, PT, R4.reuse, 0x60, PT ;  /* 0x000000600400780c */ /* 0x040fe40003f84070 */
[----:B------:R-:W-:Y:S02]  /*0dd0*/  ISETP.GT.U32.AND P2, PT, R4, 0x80, PT ;  /* 0x000000800400780c */ /* 0x000fe40003f44070 */
[----:B------:R-:W-:-:S02]  /*0de0*/  ISETP.GT.U32.AND.EX P0, PT, R0, RZ, PT, P0 ;  /* 0x000000ff0000720c */ /* 0x000fc40003f04100 */
[----:B------:R-:W-:Y:S02]  /*0df0*/  ISETP.GT.U32.AND.EX P6, PT, R0, RZ, PT, P6 ;  /* 0x000000ff0000720c */ /* 0x000fe40003fc4160 */
[C---:B------:R-:W-:Y:S02]  /*0e00*/  ISETP.GT.U32.AND P3, PT, R4.reuse, 0xa0, PT ;  /* 0x000000a00400780c */ /* 0x040fe40003f64070 */
[----:B------:R-:W-:Y:S02]  /*0e10*/  ISETP.GT.U32.AND P1, PT, R4, 0xc0, PT ;  /* 0x000000c00400780c */ /* 0x000fe40003f24070 */
[C---:B------:R-:W-:Y:S02]  /*0e20*/  ISETP.GT.U32.AND.EX P4, PT, R0.reuse, RZ, PT, P4 ;  /* 0x000000ff0000720c */ /* 0x040fe40003f84140 */
[C---:B------:R-:W-:Y:S02]  /*0e30*/  ISETP.GT.U32.AND.EX P2, PT, R0.reuse, RZ, PT, P2 ;  /* 0x000000ff0000720c */ /* 0x040fe40003f44120 */
[C---:B------:R-:W-:Y:S01]  /*0e40*/  ISETP.GT.U32.AND.EX P3, PT, R0.reuse, RZ, PT, P3 ;  /* 0x000000ff0000720c */ /* 0x040fe20003f64130 */
[----:B-1----:R-:W-:Y:S01]  /*0e50*/  ULEA UR4, UR5, UR4, 0x18 ;  /* 0x0000000405047291 */ /* 0x002fe2000f8ec0ff */
[----:B------:R-:W-:-:S08]  /*0e60*/  ISETP.GT.U32.AND.EX P1, PT, R0, RZ, PT, P1 ;  /* 0x000000ff0000720c */ /* 0x000fd00003f24110 */
[----:B0-----:R-:W0:Y:S04]  /*0e70*/  LDS.128 R8, [UR4+0x10] ;  /* 0x00001004ff087984 */ /* 0x001e280008000c00 */
[----:B------:R-:W1:Y:S04]  /*0e80*/  LDS R5, [UR4+0xc] ;  /* 0x00000c04ff057984 */ /* 0x000e680008000800 */
[----:B------:R-:W2:Y:S01]  /*0e90*/  LDS.64 R2, [UR4+0x20] ;  /* 0x00002004ff027984 */ /* 0x000ea20008000a00 */
[----:B0-----:R-:W-:Y:S02]  /*0ea0*/  SEL R8, R8, RZ, P0 ;  /* 0x000000ff08087207 */ /* 0x001fe40000000000 */
[----:B------:R-:W-:-:S02]  /*0eb0*/  ISETP.GT.U32.AND P0, PT, R4, 0xe0, PT ;  /* 0x000000e00400780c */ /* 0x000fc40003f04070 */
[----:B-1----:R-:W-:Y:S02]  /*0ec0*/  SEL R6, R5, RZ, P6 ;  /* 0x000000ff05067207 */ /* 0x002fe40003000000 */
[----:B------:R-:W-:Y:S02]  /*0ed0*/  SEL R9, R9, RZ, P4 ;  /* 0x000000ff09097207 */ /* 0x000fe40002000000 */
[----:B------:R-:W-:Y:S02]  /*0ee0*/  IADD3 R6, PT, PT, R8, R6, R7 ;  /* 0x0000000608067210 */ /* 0x000fe40007ffe007 */
[----:B------:R-:W-:Y:S02]  /*0ef0*/  SEL R10, R10, RZ, P2 ;  /* 0x000000ff0a0a7207 */ /* 0x000fe40001000000 */
[----:B------:R-:W-:Y:S02]  /*0f00*/  ISETP.GT.U32.AND.EX P0, PT, R0, RZ, PT, P0 ;  /* 0x000000ff0000720c */ /* 0x000fe40003f04100 */
[----:B------:R-:W-:-:S02]  /*0f10*/  SEL R11, R11, RZ, P3 ;  /* 0x000000ff0b0b7207 */ /* 0x000fc40001800000 */
[----:B------:R-:W-:Y:S02]  /*0f20*/  IADD3 R6, PT, PT, R10, R6, R9 ;  /* 0x000000060a067210 */ /* 0x000fe40007ffe009 */
[----:B--2---:R-:W-:Y:S02]  /*0f30*/  SEL R2, R2, RZ, P1 ;  /* 0x000000ff02027207 */ /* 0x004fe40000800000 */
[----:B------:R-:W-:Y:S02]  /*0f40*/  SEL R3, R3, RZ, P0 ;  /* 0x000000ff03037207 */ /* 0x000fe40000000000 */
[----:B------:R-:W-:-:S05]  /*0f50*/  IADD3 R2, PT, PT, R2, R6, R11 ;  /* 0x0000000602027210 */ /* 0x000fca0007ffe00b */
[----:B------:R-:W-:Y:S01]  /*0f60*/  IMAD.IADD R7, R2, 0x1, R3 ;  /* 0x0000000102077824 */ /* 0x000fe200078e0203 */
[----:B------:R-:W-:Y:S06]  /*0f70*/  BRA `(.L_x_108) ;  /* 0x0000000c00a47947 */ /* 0x000fec0003800000 */
.L_x_94:
[----:B------:R-:W0:Y:S01]  /*0f80*/  S2R R8, SR_TID.X ;  /* 0x0000000000087919 */ /* 0x000e220000002100 */
[----:B------:R-:W0:Y:S02]  /*0f90*/  LDC.64 R2, c[0x0][0x380] ;  /* 0x0000e000ff027b82 */ /* 0x000e240000000a00 */
[----:B0-----:R-:W-:-:S05]  /*0fa0*/  IMAD.WIDE.U32 R2, R8, 0x4, R2 ;  /* 0x0000000408027825 */ /* 0x001fca00078e0002 */
        /* <DEDUP_REMOVED lines=16> */
[----:B--2---:R-:W-:-:S04]  /*10b0*/  IADD3 R5, PT, PT, R7, R6, R5 ;  /* 0x0000000607057210 */ /* 0x004fc80007ffe005 */
[----:B---3--:R-:W-:Y:S01]  /*10c0*/  IADD3 R5, PT, PT, R12, R9, R5 ;  /* 0x000000090c057210 */ /* 0x008fe20007ffe005 */
[----:B------:R-:W-:Y:S01]  /*10d0*/  IMAD.MOV.U32 R9, RZ, RZ, 0x1000 ;  /* 0x00001000ff097424 */ /* 0x000fe200078e00ff */
[----:B------:R-:W-:-:S04]  /*10e0*/  IADD3 R12, P1, PT, R4, -0x1000, RZ ;  /* 0xfffff000040c7810 */ /* 0x000fc80007f3e0ff */
[----:B------:R-:W-:Y:S02]  /*10f0*/  ISETP.GE.U32.AND P0, PT, R12, 0x1000, PT ;  /* 0x000010000c00780c */ /* 0x000fe40003f06070 */
[----:B----4-:R-:W-:Y:S01]  /*1100*/  IADD3 R5, PT, PT, R14, R11, R5 ;  /* 0x0000000b0e057210 */ /* 0x010fe20007ffe005 */
[----:B------:R-:W-:Y:S01]  /*1110*/  IMAD.MOV.U32 R11, RZ, RZ, RZ ;  /* 0x000000ffff0b7224 */ /* 0x000fe200078e00ff */
[----:B------:R-:W-:-:S04]  /*1120*/  IADD3.X R14, PT, PT, R0, -0x1, RZ, P1, !PT ;  /* 0xffffffff000e7810 */ /* 0x000fc80000ffe4ff */
[----:B------:R-:W-:Y:S02]  /*1130*/  ISETP.GE.U32.AND.EX P0, PT, R14, RZ, PT, P0 ;  /* 0x000000ff0e00720c */ /* 0x000fe40003f06100 */
[----:B-----5:R-:W-:-:S04]  /*1140*/  IADD3 R5, PT, PT, R16, R13, R5 ;  /* 0x0000000d10057210 */ /* 0x020fc80007ffe005 */
[----:B------:R-:W-:-:S04]  /*1150*/  IADD3 R5, PT, PT, R18, R15, R5 ;  /* 0x0000000f12057210 */ /* 0x000fc80007ffe005 */
[----:B------:R-:W-:-:S04]  /*1160*/  IADD3 R5, PT, PT, R20, R17, R5 ;  /* 0x0000001114057210 */ /* 0x000fc80007ffe005 */
[----:B------:R-:W-:-:S05]  /*1170*/  IADD3 R5, PT, PT, R22, R19, R5 ;  /* 0x0000001316057210 */ /* 0x000fca0007ffe005 */
[----:B------:R-:W-:Y:S01]  /*1180*/  IMAD.IADD R10, R10, 0x1, R5 ;  /* 0x000000010a0a7824 */ /* 0x000fe200078e0205 */
[----:B------:R-:W-:Y:S06]  /*1190*/  @!P0 BRA `(.L_x_109) ;  /* 0x0000000000a08947 */ /* 0x000fec0003800000 */
[----:B------:R-:W0:Y:S01]  /*11a0*/  LDC.64 R4, c[0x0][0x390] ;  /* 0x0000e400ff047b82 */ /* 0x000e220000000a00 */
[----:B------:R-:W-:Y:S02]  /*11b0*/  IMAD.MOV.U32 R9, RZ, RZ, 0x1000 ;  /* 0x00001000ff097424 */ /* 0x000fe400078e00ff */
[----:B------:R-:W-:-:S07]  /*11c0*/  IMAD.MOV.U32 R11, RZ, RZ, RZ ;  /* 0x000000ffff0b7224 */ /* 0x000fce00078e00ff */
.L_x_111:
[----:B------:R-:W-:-:S04]  /*11d0*/  LEA R6, P0, R9, R2, 0x2 ;  /* 0x0000000209067211 */ /* 0x000fc800078010ff */
[----:B------:R-:W-:-:S05]  /*11e0*/  LEA.HI.X R7, R9, R3, R11, 0x2, P0 ;  /* 0x0000000309077211 */ /* 0x000fca00000f140b */
        /* <DEDUP_REMOVED lines=16> */
[----:B--2---:R-:W-:-:S02]  /*12f0*/  IADD3 R25, PT, PT, R26, R25, R10 ;  /* 0x000000191a197210 */ /* 0x004fc40007ffe00a */
[----:B0-----:R-:W-:-:S04]  /*1300*/  IADD3 R10, P1, PT, -R9, R4, RZ ;  /* 0x00000004090a7210 */ /* 0x001fc80007f3e1ff */
[----:B------:R-:W-:Y:S02]  /*1310*/  ISETP.GE.U32.AND P0, PT, R10, 0x1000, PT ;  /* 0x000010000a00780c */ /* 0x000fe40003f06070 */
[----:B---3--:R-:W-:-:S04]  /*1320*/  IADD3 R25, PT, PT, R28, R27, R25 ;  /* 0x0000001b1c197210 */ /* 0x008fc80007ffe019 */
[----:B----4-:R-:W-:-:S04]  /*1330*/  IADD3 R23, PT, PT, R23, R24, R25 ;  /* 0x0000001817177210 */ /* 0x010fc80007ffe019 */
[----:B-----5:R-:W-:Y:S01]  /*1340*/  IADD3 R21, PT, PT, R21, R0, R23 ;  /* 0x0000000015157210 */ /* 0x020fe20007ffe017 */
[----:B------:R-:W-:-:S04]  /*1350*/  IMAD.MOV.U32 R0, RZ, RZ, R5 ;  /* 0x000000ffff007224 */ /* 0x000fc800078e0005 */
[----:B------:R-:W-:Y:S01]  /*1360*/  IMAD.X R10, R0, 0x1, ~R11, P1 ;  /* 0x00000001000a7824 */ /* 0x000fe200008e0e0b */
[----:B------:R-:W-:-:S04]  /*1370*/  IADD3 R13, PT, PT, R16, R13, R21 ;  /* 0x0000000d100d7210 */ /* 0x000fc80007ffe015 */
[----:B------:R-:W-:Y:S02]  /*1380*/  ISETP.GE.U32.AND.EX P0, PT, R10, RZ, PT, P0 ;  /* 0x000000ff0a00720c */ /* 0x000fe40003f06100 */
[----:B------:R-:W-:-:S04]  /*1390*/  IADD3 R13, PT, PT, R18, R15, R13 ;  /* 0x0000000f120d7210 */ /* 0x000fc80007ffe00d */
[----:B------:R-:W-:-:S04]  /*13a0*/  IADD3 R13, PT, PT, R20, R17, R13 ;  /* 0x00000011140d7210 */ /* 0x000fc80007ffe00d */
[----:B------:R-:W-:-:S03]  /*13b0*/  IADD3 R10, PT, PT, R22, R19, R13 ;  /* 0x00000013160a7210 */ /* 0x000fc60007ffe00d */
[----:B------:R-:W-:Y:S05]  /*13c0*/  @!P0 BRA `(.L_x_110) ;  /* 0x0000000400e88947 */ /* 0x000fea0003800000 */
[----:B------:R-:W-:-:S05]  /*13d0*/  IADD3 R9, P0, PT, R9, 0x1000, RZ ;  /* 0x0000100009097810 */ /* 0x000fca0007f1e0ff */
[----:B------:R-:W-:Y:S01]  /*13e0*/  IMAD.X R11, RZ, RZ, R11, P0 ;  /* 0x000000ffff0b7224 */ /* 0x000fe200000e060b */
[----:B------:R-:W-:-:S04]  /*13f0*/  ISETP.GT.U32.AND P0, PT, R9, R12, PT ;  /* 0x0000000c0900720c */ /* 0x000fc80003f04070 */
[----:B------:R-:W-:-:S13]  /*1400*/  ISETP.GT.U32.AND.EX P0, PT, R11, R14, PT, P0 ;  /* 0x0000000e0b00720c */ /* 0x000fda0003f04100 */
[----:B------:R-:W-:Y:S05]  /*1410*/  @!P0 BRA `(.L_x_111) ;  /* 0xfffffffc006c8947 */ /* 0x000fea000383ffff */
.L_x_109:
[----:B------:R-:W-:Y:S01]  /*1420*/  IMAD.IADD R3, R4, 0x1, -R9 ;  /* 0x0000000104037824 */ /* 0x000fe200078e0a09 */
[----:B------:R-:W-:Y:S01]  /*1430*/  ISETP.GE.U32.AND P1, PT, R9, R4, PT ;  /* 0x000000040900720c */ /* 0x000fe20003f26070 */
[----:B------:R-:W-:Y:S03]  /*1440*/  BSSY.RECONVERGENT B1, `(.L_x_110) ;  /* 0x0000072000017945 */ /* 0x000fe60003800200 */
[----:B------:R-:W-:-:S04]  /*1450*/  ISETP.GE.AND P0, PT, R8, R3, PT ;  /* 0x000000030800720c */ /* 0x000fc80003f06270 */
[----:B------:R-:W-:-:S13]  /*1460*/  ISETP.GE.U32.OR.EX P0, PT, R11, R0, P0, P1 ;  /* 0x000000000b00720c */ /* 0x000fda0000706510 */
[----:B------:R-:W-:Y:S05]  /*1470*/  @P0 BRA `(.L_x_112) ;  /* 0x0000000400b80947 */ /* 0x000fea0003800000 */
[----:B------:R-:W-:Y:S01]  /*1480*/  LOP3.LUT R0, RZ, R8, RZ, 0x33, !PT ;  /* 0x00000008ff007212 */ /* 0x000fe200078e33ff */
[----:B------:R-:W-:Y:S03]  /*1490*/  BSSY.RECONVERGENT B2, `(.L_x_113) ;  /* 0x0000031000027945 */ /* 0x000fe60003800200 */
[----:B------:R-:W-:-:S04]  /*14a0*/  IADD3 R0, PT, PT, -R9, R4, R0 ;  /* 0x0000000409007210 */ /* 0x000fc80007ffe100 */
[C---:B------:R-:W-:Y:S02]  /*14b0*/  ISETP.GE.U32.AND P0, PT, R0.reuse, 0xf00, PT ;  /* 0x00000f000000780c */ /* 0x040fe40003f06070 */
[----:B------:R-:W-:Y:S01]  /*14c0*/  LEA.HI R4, R0, 0x1, RZ, 0x18 ;  /* 0x0000000100047811 */ /* 0x000fe200078fc0ff */
[----:B------:R-:W-:-:S03]  /*14d0*/  IMAD.MOV.U32 R0, RZ, RZ, R8 ;  /* 0x000000ffff007224 */ /* 0x000fc600078e0008 */
[----:B------:R-:W-:-:S04]  /*14e0*/  LOP3.LUT R24, R4, 0xf, RZ, 0xc0, !PT ;  /* 0x0000000f04187812 */ /* 0x000fc800078ec0ff */
[----:B------:R-:W-:-:S03]  /*14f0*/  ISETP.NE.AND P1, PT, R24, RZ, PT ;  /* 0x000000ff1800720c */ /* 0x000fc60003f25270 */
[----:B------:R-:W-:Y:S10]  /*1500*/  @!P0 BRA `(.L_x_114) ;  /* 0x0000000000a48947 */ /* 0x000ff40003800000 */
[----:B------:R-:W0:Y:S01]  /*1510*/  LDCU.64 UR4, c[0x0][0x380] ;  /* 0x00007000ff0477ac */ /* 0x000e220008000a00 */
[----:B------:R-:W-:Y:S02]  /*1520*/  IADD3 R3, P0, PT, R8, R9, RZ ;  /* 0x0000000908037210 */ /* 0x000fe40007f1e0ff */
[----:B------:R-:W-:-:S03]  /*1530*/  LOP3.LUT R6, R4, 0x1fffff0, RZ, 0xc0, !PT ;  /* 0x01fffff004067812 */ /* 0x000fc600078ec0ff */
[----:B------:R-:W-:Y:S02]  /*1540*/  IMAD.X R0, RZ, RZ, R11, P0 ;  /* 0x000000ffff007224 */ /* 0x000fe400000e060b */
[----:B------:R-:W-:Y:S01]  /*1550*/  IMAD.MOV R6, RZ, RZ, -R6 ;  /* 0x000000ffff067224 */ /* 0x000fe200078e0a06 */
[----:B0-----:R-:W-:-:S04]  /*1560*/  LEA R15, P2, R3, UR4, 0x2 ;  /* 0x00000004030f7c11 */ /* 0x001fc8000f8410ff */
[----:B------:R-:W-:Y:S02]  /*1570*/  IADD3 R15, P0, PT, R15, 0x2000, RZ ;  /* 0x000020000f0f7810 */ /* 0x000fe40007f1e0ff */
[----:B------:R-:W-:Y:S01]  /*1580*/  LEA.HI.X R3, R3, UR5, R0, 0x2, P2 ;  /* 0x0000000503037c11 */ /* 0x000fe200090f1400 */
[----:B------:R-:W-:-:S04]  /*1590*/  IMAD.MOV.U32 R0, RZ, RZ, R8 ;  /* 0x000000ffff007224 */ /* 0x000fc800078e0008 */
[----:B------:R-:W-:-:S07]  /*15a0*/  IMAD.X R3, RZ, RZ, R3, P0 ;  /* 0x000000ffff037224 */ /* 0x000fce00000e0603 */
.L_x_115:
        /* <DEDUP_REMOVED lines=31> */
.L_x_114:
[----:B------:R-:W-:Y:S05]  /*17a0*/  BSYNC.RECONVERGENT B2 ;  /* 0x0000000000027941 */ /* 0x000fea0003800200 */
.L_x_113:
[----:B------:R-:W-:Y:S05]  /*17b0*/  @!P1 BRA `(.L_x_112) ;  /* 0x0000000000e89947 */ /* 0x000fea0003800000 */
[----:B------:R-:W-:Y:S01]  /*17c0*/  ISETP.GE.U32.AND P0, PT, R24, 0x8, PT ;  /* 0x000000081800780c */ /* 0x000fe20003f06070 */
[----:B------:R-:W-:Y:S01]  /*17d0*/  BSSY.RECONVERGENT B2, `(.L_x_116) ;  /* 0x0000016000027945 */ /* 0x000fe20003800200 */
[----:B------:R-:W-:-:S04]  /*17e0*/  LOP3.LUT R17, R4, 0x7, RZ, 0xc0, !PT ;  /* 0x0000000704117812 */ /* 0x000fc800078ec0ff */
[----:B------:R-:W-:-:S07]  /*17f0*/  ISETP.NE.AND P1, PT, R17, RZ, PT ;  /* 0x000000ff1100720c */ /* 0x000fce0003f25270 */
[----:B------:R-:W-:Y:S06]  /*1800*/  @!P0 BRA `(.L_x_117) ;  /* 0x0000000000488947 */ /* 0x000fec0003800000 */
[----:B------:R-:W0:Y:S01]  /*1810*/  LDCU.64 UR4, c[0x0][0x380] ;  /* 0x00007000ff0477ac */ /* 0x000e220008000a00 */
[----:B------:R-:W-:-:S05]  /*1820*/  IADD3 R3, P0, PT, R0, R9, RZ ;  /* 0x0000000900037210 */ /* 0x000fca0007f1e0ff */
[----:B------:R-:W-:Y:S01]  /*1830*/  IMAD.X R6, RZ, RZ, R11, P0 ;  /* 0x000000ffff067224 */ /* 0x000fe200000e060b */
        /* <DEDUP_REMOVED lines=15> */
.L_x_117:
[----:B------:R-:W-:Y:S05]  /*1930*/  BSYNC.RECONVERGENT B2 ;  /* 0x0000000000027941 */ /* 0x000fea0003800200 */
.L_x_116:
        /* <DEDUP_REMOVED lines=18> */
.L_x_119:
[----:B------:R-:W-:Y:S05]  /*1a60*/  BSYNC.RECONVERGENT B2 ;  /* 0x0000000000027941 */ /* 0x000fea0003800200 */
.L_x_118:
[----:B------:R-:W-:Y:S05]  /*1a70*/  @!P1 BRA `(.L_x_112) ;  /* 0x0000000000389947 */ /* 0x000fea0003800000 */
[----:B------:R-:W0:Y:S01]  /*1a80*/  LDCU.64 UR4, c[0x0][0x380] ;  /* 0x00007000ff0477ac */ /* 0x000e220008000a00 */
[----:B------:R-:W-:Y:S01]  /*1a90*/  IADD3 R5, P0, PT, R0, R9, RZ ;  /* 0x0000000900057210 */ /* 0x000fe20007f1e0ff */
[----:B------:R-:W-:-:S04]  /*1aa0*/  IMAD.MOV R0, RZ, RZ, -R6 ;  /* 0x000000ffff007224 */ /* 0x000fc800078e0a06 */
[----:B------:R-:W-:Y:S01]  /*1ab0*/  IMAD.X R4, RZ, RZ, R11, P0 ;  /* 0x000000ffff047224 */ /* 0x000fe200000e060b */
[----:B0-----:R-:W-:-:S04]  /*1ac0*/  LEA R2, P1, R5, UR4, 0x2 ;  /* 0x0000000405027c11 */ /* 0x001fc8000f8210ff */
[----:B------:R-:W-:-:S09]  /*1ad0*/  LEA.HI.X R5, R5, UR5, R4, 0x2, P1 ;  /* 0x0000000505057c11 */ /* 0x000fd200088f1404 */
.L_x_120:
[----:B------:R-:W-:-:S06]  /*1ae0*/  IMAD.MOV.U32 R3, RZ, RZ, R5 ;  /* 0x000000ffff037224 */ /* 0x000fcc00078e0005 */
[----:B------:R0:W2:Y:S01]  /*1af0*/  LDG.E R3, desc[UR6][R2.64] ;  /* 0x0000000602037981 */ /* 0x0000a2000c1e1900 */
[----:B------:R-:W-:-:S05]  /*1b00*/  VIADD R0, R0, 0x1 ;  /* 0x0000000100007836 */ /* 0x000fca0000000000 */
[----:B------:R-:W-:Y:S02]  /*1b10*/  ISETP.NE.AND P0, PT, R0, RZ, PT ;  /* 0x000000ff0000720c */ /* 0x000fe40003f05270 */
[----:B0-----:R-:W-:-:S05]  /*1b20*/  IADD3 R2, P1, PT, R2, 0x400, RZ ;  /* 0x0000040002027810 */ /* 0x001fca0007f3e0ff */
[----:B------:R-:W-:Y:S02]  /*1b30*/  IMAD.X R5, RZ, RZ, R5, P1 ;  /* 0x000000ffff057224 */ /* 0x000fe400008e0605 */
[----:B--2---:R-:W-:-:S04]  /*1b40*/  IMAD.IADD R10, R3, 0x1, R10 ;  /* 0x00000001030a7824 */ /* 0x004fc800078e020a */
[----:B------:R-:W-:Y:S05]  /*1b50*/  @P0 BRA `(.L_x_120) ;  /* 0xfffffffc00e00947 */ /* 0x000fea000383ffff */
.L_x_112:
[----:B------:R-:W-:Y:S05]  /*1b60*/  BSYNC.RECONVERGENT B1 ;  /* 0x0000000000017941 */ /* 0x000fea0003800200 */
.L_x_110:
[----:B------:R-:W0:Y:S01]  /*1b70*/  S2R R6, SR_LANEID ;  /* 0x0000000000067919 */ /* 0x000e220000000000 */
[----:B------:R-:W-:Y:S01]  /*1b80*/  ISETP.NE.AND P5, PT, R8, RZ, PT ;  /* 0x000000ff0800720c */ /* 0x000fe20003fa5270 */
        /* <DEDUP_REMOVED lines=39> */
[----:B------:R-:W-:-:S07]  /*1e00*/  IMAD.IADD R7, R0, 0x1, R3 ;  /* 0x0000000100077824 */ /* 0x000fce00078e0203 */
.L_x_108:
[----:B------:R-:W-:Y:S05]  /*1e10*/  BSYNC.RECONVERGENT B0 ;  /* 0x0000000000007941 */ /* 0x000fea0003800200 */
.L_x_93:
[----:B------:R-:W-:Y:S05]  /*1e20*/  @P5 EXIT ;  /* 0x000000000000594d */ /* 0x000fea0003800000 */
[----:B------:R-:W3:Y:S01]  /*1e30*/  LDC.64 R2, c[0x0][0x388] ;  /* 0x0000e200ff027b82 */ /* 0x000ee20000000a00 */
[----:B------:R-:W0:Y:S02]  /*1e40*/  LDCU UR4, c[0x0][0x39c] ;  /* 0x00007380ff0477ac */ /* 0x000e240008000800 */
[----:B012---:R-:W-:-:S05]  /*1e50*/  VIADD R7, R7, UR4 ;  /* 0x0000000407077c36 */ /* 0x007fca0008000000 */
[----:B---3--:R-:W-:Y:S01]  /*1e60*/  STG.E desc[UR6][R2.64], R7 ;  /* 0x0000000702007986 */ /* 0x008fe2000c101906 */
[----:B------:R-:W-:Y:S05]  /*1e70*/  EXIT ;  /* 0x000000000000794d */ /* 0x000fea0003800000 */
.L_x_121:
        /* <DEDUP_REMOVED lines=16> */
.L_x_266:


//--------------------- .text._ZN3cub18CUB_300001_SM_10006detail6reduce28DeviceReduceSingleTileKernelINS2_10policy_hubIijN4cuda3std3__44plusIiEEE10Policy1000EPiSC_iS9_iiNS7_10__identityEEEvT0_T1_T2_T3_T4_T6_ --------------------------
	.section	.text._ZN3cub18CUB_300001_SM_10006detail6reduce28DeviceReduceSingleTileKernelINS2_10policy_hubIijN4cuda3std3__44plusIiEEE10Policy1000EPiSC_iS9_iiNS7_10__identityEEEvT0_T1_T2_T3_T4_T6_,"ax",@progbits
	.align	128
        .global         _ZN3cub18CUB_300001_SM_10006detail6reduce28DeviceReduceSingleTileKernelINS2_10policy_hubIijN4cuda3std3__44plusIiEEE10Policy1000EPiSC_iS9_iiNS7_10__identityEEEvT0_T1_T2_T3_T4_T6_
        .type           _ZN3cub18CUB_300001_SM_10006detail6reduce28DeviceReduceSingleTileKernelINS2_10policy_hubIijN4cuda3std3__44plusIiEEE10Policy1000EPiSC_iS9_iiNS7_10__identityEEEvT0_T1_T2_T3_T4_T6_,@function
        .size           _ZN3cub18CUB_300001_SM_10006detail6reduce28DeviceReduceSingleTileKernelINS2_10policy_hubIijN4cuda3std3__44plusIiEEE10Policy1000EPiSC_iS9_iiNS7_10__identityEEEvT0_T1_T2_T3_T4_T6_,(.L_x_267 - _ZN3cub18CUB_300001_SM_10006detail6reduce28DeviceReduceSingleTileKernelINS2_10policy_hubIijN4cuda3std3__44plusIiEEE10Policy1000EPiSC_iS9_iiNS7_10__identityEEEvT0_T1_T2_T3_T4_T6_)
        .other          _ZN3cub18CUB_300001_SM_10006detail6reduce28DeviceReduceSingleTileKernelINS2_10policy_hubIijN4cuda3std3__44plusIiEEE10Policy1000EPiSC_iS9_iiNS7_10__identityEEEvT0_T1_T2_T3_T4_T6_,@"STO_CUDA_ENTRY STV_DEFAULT"
_ZN3cub18CUB_300001_SM_10006detail6reduce28DeviceReduceSingleTileKernelINS2_10policy_hubIijN4cuda3std3__44plusIiEEE10Policy1000EPiSC_iS9_iiNS7_10__identityEEEvT0_T1_T2_T3_T4_T6_:
.text._ZN3cub18CUB_300001_SM_10006detail6reduce28DeviceReduceSingleTileKernelINS2_10policy_hubIijN4cuda3std3__44plusIiEEE10Policy1000EPiSC_iS9_iiNS7_10__identityEEEvT0_T1_T2_T3_T4_T6_:
        /* <DEDUP_REMOVED lines=13> */
.L_x_122:
        /* <DEDUP_REMOVED lines=16> */
.L_x_127:
[----:B------:R-:W-:Y:S05]  /*01d0*/  BSYNC.RECONVERGENT B1 ;  /* 0x0000000000017941 */ /* 0x000fea0003800200 */
.L_x_126:
        /* <DEDUP_REMOVED lines=16> */
.L_x_132:
        /* <DEDUP_REMOVED lines=9> */
.L_x_131:
[----:B------:R-:W-:Y:S05]  /*0370*/  BSYNC.RECONVERGENT B2 ;  /* 0x0000000000027941 */ /* 0x000fea0003800200 */
.L_x_130:
        /* <DEDUP_REMOVED lines=8> */
.L_x_135:
        /* <DEDUP_REMOVED lines=35> */
.L_x_134:
[----:B------:R-:W-:Y:S05]  /*0630*/  BSYNC.RECONVERGENT B2 ;  /* 0x0000000000027941 */ /* 0x000fea0003800200 */
.L_x_133:
        /* <DEDUP_REMOVED lines=22> */
.L_x_137:
[----:B------:R-:W-:Y:S05]  /*07a0*/  BSYNC.RECONVERGENT B2 ;  /* 0x0000000000027941 */ /* 0x000fea0003800200 */
.L_x_136:
        /* <DEDUP_REMOVED lines=10> */
.L_x_129:
[----:B------:R-:W-:Y:S05]  /*0850*/  BSYNC.RECONVERGENT B1 ;  /* 0x0000000000017941 */ /* 0x000fea0003800200 */
.L_x_128:
        /* <DEDUP_REMOVED lines=45> */
.L_x_138:
        /* <DEDUP_REMOVED lines=67> */
.L_x_125:
        /* <DEDUP_REMOVED lines=22> */
.L_x_142:
        /* <DEDUP_REMOVED lines=20> */
.L_x_140:
        /* <DEDUP_REMOVED lines=20> */
.L_x_146:
        /* <DEDUP_REMOVED lines=8> */
.L_x_145:
[----:B------:R-:W-:Y:S05]  /*13c0*/  BSYNC.RECONVERGENT B2 ;  /* 0x0000000000027941 */ /* 0x000fea0003800200 */
.L_x_144:
        /* <DEDUP_REMOVED lines=16> */
.L_x_149:
        /* <DEDUP_REMOVED lines=39> */
.L_x_148:
[----:B------:R-:W-:Y:S05]  /*1740*/  BSYNC.RECONVERGENT B2 ;  /* 0x0000000000027941 */ /* 0x000fea0003800200 */
.L_x_147:
        /* <DEDUP_REMOVED lines=27> */
.L_x_151:
[----:B------:R-:W-:Y:S05]  /*1900*/  BSYNC.RECONVERGENT B2 ;  /* 0x0000000000027941 */ /* 0x000fea0003800200 */
.L_x_150:
        /* <DEDUP_REMOVED lines=10> */
.L_x_143:
[----:B------:R-:W-:Y:S05]  /*19b0*/  BSYNC.RECONVERGENT B1 ;  /* 0x0000000000017941 */ /* 0x000fea0003800200 */
.L_x_141:
        /* <DEDUP_REMOVED lines=43> */
.L_x_124:
        /* <DEDUP_REMOVED lines=12> */
.L_x_154:
[----:B------:R-:W-:Y:S05]  /*1d30*/  BSYNC.RECONVERGENT B1 ;  /* 0x0000000000017941 */ /* 0x000fea0003800200 */
.L_x_153:
        /* <DEDUP_REMOVED lines=16> */
.L_x_159:
        /* <DEDUP_REMOVED lines=9> */
.L_x_158:
[----:B------:R-:W-:Y:S05]  /*1ed0*/  BSYNC.RECONVERGENT B2 ;  /* 0x0000000000027941 */ /* 0x000fea0003800200 */
.L_x_157:
        /* <DEDUP_REMOVED lines=8> */
.L_x_162:
        /* <DEDUP_REMOVED lines=35> */
.L_x_161:
[----:B------:R-:W-:Y:S05]  /*2190*/  BSYNC.RECONVERGENT B2 ;  /* 0x0000000000027941 */ /* 0x000fea0003800200 */
.L_x_160:
        /* <DEDUP_REMOVED lines=22> */
.L_x_164:
[----:B------:R-:W-:Y:S05]  /*2300*/  BSYNC.RECONVERGENT B2 ;  /* 0x0000000000027941 */ /* 0x000fea0003800200 */
.L_x_163:
        /* <DEDUP_REMOVED lines=10> */
.L_x_156:
[----:B------:R-:W-:Y:S05]  /*23b0*/  BSYNC.RECONVERGENT B1 ;  /* 0x0000000000017941 */ /* 0x000fea0003800200 */
.L_x_155:
        /* <DEDUP_REMOVED lines=45> */
.L_x_165:
        /* <DEDUP_REMOVED lines=67> */
.L_x_152:
        /* <DEDUP_REMOVED lines=33> */
.L_x_168:
        /* <DEDUP_REMOVED lines=32> */
.L_x_166:
        /* <DEDUP_REMOVED lines=20> */
.L_x_172:
        /* <DEDUP_REMOVED lines=8> */
.L_x_171:
[----:B------:R-:W-:Y:S05]  /*3090*/  BSYNC.RECONVERGENT B2 ;  /* 0x0000000000027941 */ /* 0x000fea0003800200 */
.L_x_170:
        /* <DEDUP_REMOVED lines=16> */
.L_x_175:
        /* <DEDUP_REMOVED lines=39> */
.L_x_174:
[----:B------:R-:W-:Y:S05]  /*3410*/  BSYNC.RECONVERGENT B2 ;  /* 0x0000000000027941 */ /* 0x000fea0003800200 */
.L_x_173:
        /* <DEDUP_REMOVED lines=27> */
.L_x_177:
[----:B------:R-:W-:Y:S05]  /*35d0*/  BSYNC.RECONVERGENT B2 ;  /* 0x0000000000027941 */ /* 0x000fea0003800200 */
.L_x_176:
        /* <DEDUP_REMOVED lines=10> */
.L_x_169:
[----:B------:R-:W-:Y:S05]  /*3680*/  BSYNC.RECONVERGENT B1 ;  /* 0x0000000000017941 */ /* 0x000fea0003800200 */
.L_x_167:
        /* <DEDUP_REMOVED lines=42> */
.L_x_139:
[----:B------:R-:W-:Y:S05]  /*3930*/  BSYNC.RECONVERGENT B0 ;  /* 0x0000000000007941 */ /* 0x000fea0003800200 */
.L_x_123:
[----:B------:R-:W-:Y:S05]  /*3940*/  @P0 EXIT ;  /* 0x000000000000094d */ /* 0x000fea0003800000 */
[----:B-1----:R-:W1:Y:S01]  /*3950*/  LDC.64 R4, c[0x0][0x388] ;  /* 0x0000e200ff047b82 */ /* 0x002e620000000a00 */
[----:B------:R-:W0:Y:S02]  /*3960*/  LDCU UR4, c[0x0][0x398] ;  /* 0x00007300ff0477ac */ /* 0x000e240008000800 */
[----:B0-234-:R-:W-:-:S05]  /*3970*/  VIADD R3, R3, UR4 ;  /* 0x0000000403037c36 */ /* 0x01dfca0008000000 */
[----:B-1----:R-:W-:Y:S01]  /*3980*/  STG.E desc[UR6][R4.64], R3 ;  /* 0x0000000304007986 */ /* 0x002fe2000c101906 */
[----:B------:R-:W-:Y:S05]  /*3990*/  EXIT ;  /* 0x000000000000794d */ /* 0x000fea0003800000 */
.L_x_178:
        /* <DEDUP_REMOVED lines=14> */
.L_x_267:


//--------------------- .text._ZN3cub18CUB_300001_SM_10006detail6reduce18DeviceReduceKernelINS2_10policy_hubIijN4cuda3std3__44plusIiEEE10Policy1000EN6thrust24THRUST_300001_SM_1000_NS6detail15normal_iteratorINSD_10device_ptrIjEEEEjS9_iNS7_10__identityEEEvT0_PT3_T1_NS0_13GridEvenShareISN_EET2_T4_ --------------------------
	.section	.text._ZN3cub18CUB_300001_SM_10006detail6reduce18DeviceReduceKernelINS2_10policy_hubIijN4cuda3std3__44plusIiEEE10Policy1000EN6thrust24THRUST_300001_SM_1000_NS6detail15normal_iteratorINSD_10device_ptrIjEEEEjS9_iNS7_10__identityEEEvT0_PT3_T1_NS0_13GridEvenShareISN_EET2_T4_,"ax",@progbits
	.align	128
        .global         _ZN3cub18CUB_300001_SM_10006detail6reduce18DeviceReduceKernelINS2_10policy_hubIijN4cuda3std3__44plusIiEEE10Policy1000EN6thrust24THRUST_300001_SM_1000_NS6detail15normal_iteratorINSD_10device_ptrIjEEEEjS9_iNS7_10__identityEEEvT0_PT3_T1_NS0_13GridEvenShareISN_EET2_T4_
        .type           _ZN3cub18CUB_300001_SM_10006detail6reduce18DeviceReduceKernelINS2_10policy_hubIijN4cuda3std3__44plusIiEEE10Policy1000EN6thrust24THRUST_300001_SM_1000_NS6detail15normal_iteratorINSD_10device_ptrIjEEEEjS9_iNS7_10__identityEEEvT0_PT3_T1_NS0_13GridEvenShareISN_EET2_T4_,@function
        .size           _ZN3cub18CUB_300001_SM_10006detail6reduce18DeviceReduceKernelINS2_10policy_hubIijN4cuda3std3__44plusIiEEE10Policy1000EN6thrust24THRUST_300001_SM_1000_NS6detail15normal_iteratorINSD_10device_ptrIjEEEEjS9_iNS7_10__identityEEEvT0_PT3_T1_NS0_13GridEvenShareISN_EET2_T4_,(.L_x_268 - _ZN3cub18CUB_300001_SM_10006detail6reduce18DeviceReduceKernelINS2_10policy_hubIijN4cuda3std3__44plusIiEEE10Policy1000EN6thrust24THRUST_300001_SM_1000_NS6detail15normal_iteratorINSD_10device_ptrIjEEEEjS9_iNS7_10__identityEEEvT0_PT3_T1_NS0_13GridEvenShareISN_EET2_T4_)
        .other          _ZN3cub18CUB_300001_SM_10006detail6reduce18DeviceReduceKernelINS2_10policy_hubIijN4cuda3std3__44plusIiEEE10Policy1000EN6thrust24THRUST_300001_SM_1000_NS6detail15normal_iteratorINSD_10device_ptrIjEEEEjS9_iNS7_10__identityEEEvT0_PT3_T1_NS0_13GridEvenShareISN_EET2_T4_,@"STO_CUDA_ENTRY STV_DEFAULT"
_ZN3cub18CUB_300001_SM_10006detail6reduce18DeviceReduceKernelINS2_10policy_hubIijN4cuda3std3__44plusIiEEE10Policy1000EN6thrust24THRUST_300001_SM_1000_NS6detail15normal_iteratorINSD_10device_ptrIjEEEEjS9_iNS7_10__identityEEEvT0_PT3_T1_NS0_13GridEvenShareISN_EET2_T4_:
.text._ZN3cub18CUB_300001_SM_10006detail6reduce18DeviceReduceKernelINS2_10policy_hubIijN4cuda3std3__44plusIiEEE10Policy1000EN6thrust24THRUST_300001_SM_1000_NS6detail15normal_iteratorINSD_10device_ptrIjEEEEjS9_iNS7_10__identityEEEvT0_PT3_T1_NS0_13GridEvenShareISN_EET2_T4_:
[----:B------:R-:W-:Y:S01]  /*0000*/  LDC R1, c[0x0][0x37c] ;  /* 0x0000df00ff017b82 */ /* 0x000fe20000000800 */
[----:B------:R-:W0:Y:S07]  /*0010*/  S2R R3, SR_CTAID.X ;  /* 0x0000000000037919 */ /* 0x000e2e0000002500 */
[----:B------:R-:W1:Y:S01]  /*0020*/  LDC.64 R8, c[0x0][0x3a8] ;  /* 0x0000ea00ff087b82 */ /* 0x000e620000000a00 */
[----:B------:R-:W2:Y:S01]  /*0030*/  LDCU.64 UR6, c[0x0][0x358] ;  /* 0x00006b00ff0677ac */ /* 0x000ea20008000a00 */
[----:B------:R-:W-:Y:S01]  /*0040*/  BSSY.RECONVERGENT B0, `(.L_x_179) ;  /* 0x0000236000007945 */ /* 0x000fe20003800200 */
[----:B-1----:R-:W-:-:S02]  /*0050*/  IMAD.SHL.U32 R13, R9, 0x1000, RZ ;  /* 0x00001000090d7824 */ /* 0x002fc400078e00ff */
[----:B0-----:R-:W-:-:S05]  /*0060*/  IMAD R0, R3, -0x1000, R8 ;  /* 0xfffff00003007824 */ /* 0x001fca00078e0208 */
[----:B------:R-:W-:-:S13]  /*0070*/  ISETP.GT.U32.AND P0, PT, R0, 0xfff, PT ;  /* 0x00000fff0000780c */ /* 0x000fda0003f04070 */
[----:B--2---:R-:W-:Y:S05]  /*0080*/  @P0 BRA `(.L_x_180) ;  /* 0x0000001000540947 */ /* 0x004fea0003800000 */
[----:B------:R-:W0:Y:S01]  /*0090*/  S2R R2, SR_TID.X ;  /* 0x0000000000027919 */ /* 0x000e220000002100 */
[----:B------:R-:W-:Y:S01]  /*00a0*/  BSSY.RECONVERGENT B1, `(.L_x_181) ;  /* 0x000000a000017945 */ /* 0x000fe20003800200 */
[----:B------:R-:W-:Y:S01]  /*00b0*/  IMAD.MOV.U32 R14, RZ, RZ, RZ ;  /* 0x000000ffff0e7224 */ /* 0x000fe200078e00ff */
[----:B0-----:R-:W-:Y:S01]  /*00c0*/  ISETP.GE.U32.AND P0, PT, R2, R0, PT ;  /* 0x000000000200720c */ /* 0x001fe20003f06070 */
[----:B------:R-:W-:-:S12]  /*00d0*/  IMAD.MOV.U32 R4, RZ, RZ, R2 ;  /* 0x000000ffff047224 */ /* 0x000fd800078e0002 */
[----:B------:R-:W-:Y:S05]  /*00e0*/  @P0 BRA `(.L_x_182) ;  /* 0x0000000000140947 */ /* 0x000fea0003800000 */
[----:B------:R-:W0:Y:S01]  /*00f0*/  LDC.64 R14, c[0x0][0x380] ;  /* 0x0000e000ff0e7b82 */ /* 0x000e220000000a00 */
[----:B------:R-:W-:-:S04]  /*0100*/  IMAD R5, R3, 0x1000, R2 ;  /* 0x0000100003057824 */ /* 0x000fc800078e0202 */
[----:B0-----:R-:W-:-:S06]  /*0110*/  IMAD.WIDE.U32 R14, R5, 0x4, R14 ;  /* 0x00000004050e7825 */ /* 0x001fcc00078e000e */
[----:B------:R0:W5:Y:S01]  /*0120*/  LDG.E R14, desc[UR6][R14.64] ;  /* 0x000000060e0e7981 */ /* 0x000162000c1e1900 */
[----:B------:R-:W-:-:S07]  /*0130*/  VIADD R4, R2, 0x100 ;  /* 0x0000010002047836 */ /* 0x000fce0000000000 */
.L_x_182:
[----:B------:R-:W-:Y:S05]  /*0140*/  BSYNC.RECONVERGENT B1 ;  /* 0x0000000000017941 */ /* 0x000fea0003800200 */
.L_x_181:
[----:B------:R-:W-:Y:S01]  /*0150*/  ISETP.GE.U32.AND P0, PT, R4, R0, PT ;  /* 0x000000000400720c */ /* 0x000fe20003f06070 */
[----:B------:R-:W-:-:S12]  /*0160*/  BSSY.RECONVERGENT B1, `(.L_x_183) ;  /* 0x0000097000017945 */ /* 0x000fd80003800200 */
[----:B------:R-:W-:Y:S05]  /*0170*/  @P0 BRA `(.L_x_184) ;  /* 0x0000000800540947 */ /* 0x000fea0003800000 */
[----:B------:R-:W-:Y:S01]  /*0180*/  LOP3.LUT R5, RZ, R4, RZ, 0x33, !PT ;  /* 0x00000004ff057212 */ /* 0x000fe200078e33ff */
[----:B------:R-:W-:Y:S04]  /*0190*/  BSSY.RECONVERGENT B2, `(.L_x_185) ;  /* 0x000004b000027945 */ /* 0x000fe80003800200 */
[----:B------:R-:W-:-:S04]  /*01a0*/  IMAD.IADD R8, R5, 0x1, R8 ;  /* 0x0000000105087824 */ /* 0x000fc800078e0208 */
[----:B------:R-:W-:-:S05]  /*01b0*/  IMAD R8, R3, -0x1000, R8 ;  /* 0xfffff00003087824 */ /* 0x000fca00078e0208 */
[C---:B------:R-:W-:Y:S02]  /*01c0*/  ISETP.GE.U32.AND P0, PT, R8.reuse, 0xf00, PT ;  /* 0x00000f000800780c */ /* 0x040fe40003f06070 */
[----:B------:R-:W-:-:S04]  /*01d0*/  LEA.HI R5, R8, 0x1, RZ, 0x18 ;  /* 0x0000000108057811 */ /* 0x000fc800078fc0ff */
[----:B------:R-:W-:-:S07]  /*01e0*/  LOP3.LUT R6, R5, 0xf, RZ, 0xc0, !PT ;  /* 0x0000000f05067812 */ /* 0x000fce00078ec0ff */
[----:B------:R-:W-:Y:S05]  /*01f0*/  @!P0 BRA `(.L_x_186) ;  /* 0x0000000400108947 */ /* 0x000fea0003800000 */
[----:B------:R-:W-:Y:S01]  /*0200*/  LOP3.LUT R8, R5, 0x1fffff0, RZ, 0xc0, !PT ;  /* 0x01fffff005087812 */ /* 0x000fe200078ec0ff */
[----:B------:R-:W-:Y:S01]  /*0210*/  BSSY.RECONVERGENT B3, `(.L_x_187) ;  /* 0x0000041000037945 */ /* 0x000fe20003800200 */
[----:B------:R-:W-:Y:S01]  /*0220*/  LOP3.LUT R7, R4, 0x800, RZ, 0xfc, !PT ;  /* 0x0000080004077812 */ /* 0x000fe200078efcff */
[----:B------:R-:W-:Y:S01]  /*0230*/  IMAD R4, R3, 0x1000, R4 ;  /* 0x0000100003047824 */ /* 0x000fe200078e0204 */
[----:B------:R-:W-:-:S07]  /*0240*/  IADD3 R8, PT, PT, -R8, RZ, RZ ;  /* 0x000000ff08087210 */ /* 0x000fce0007ffe1ff */
.L_x_188:
[----:B------:R-:W1:Y:S01]  /*0250*/  LDC.64 R12, c[0x0][0x380] ;  /* 0x0000e000ff0c7b82 */ /* 0x000e620000000a00 */
[----:B------:R-:W-:-:S04]  /*0260*/  VIADD R21, R4, 0x100 ;  /* 0x0000010004157836 */ /* 0x000fc80000000000 */
[----:B-1----:R-:W-:-:S04]  /*0270*/  IMAD.WIDE.U32 R20, R21, 0x4, R12 ;  /* 0x0000000415147825 */ /* 0x002fc800078e000c */
[C---:B------:R-:W-:Y:S01]  /*0280*/  IMAD.WIDE.U32 R16, R4.reuse, 0x4, R12 ;  /* 0x0000000404107825 */ /* 0x040fe200078e000c */
[----:B0-----:R-:W2:Y:S04]  /*0290*/  LDG.E R15, desc[UR6][R20.64] ;  /* 0x00000006140f7981 */ /* 0x001ea8000c1e1900 */
[----:B------:R0:W2:Y:S01]  /*02a0*/  LDG.E R9, desc[UR6][R16.64] ;  /* 0x0000000610097981 */ /* 0x0000a2000c1e1900 */
[C---:B------:R-:W-:Y:S02]  /*02b0*/  VIADD R29, R4.reuse, 0x600 ;  /* 0x00000600041d7836 */ /* 0x040fe40000000000 */
[C---:B------:R-:W-:Y:S01]  /*02c0*/  VIADD R27, R4.reuse, 0x300 ;  /* 0x00000300041b7836 */ /* 0x040fe20000000000 */
[C---:B------:R-:W-:Y:S01]  /*02d0*/  IADD3 R28, PT, PT, R4.reuse, 0x800, RZ ;  /* 0x00000800041c7810 */ /* 0x040fe20007ffe0ff */
[----:B------:R-:W-:-:S02]  /*02e0*/  VIADD R11, R4, 0x200 ;  /* 0x00000200040b7836 */ /* 0x000fc40000000000 */
[----:B------:R-:W-:-:S04]  /*02f0*/  IMAD.WIDE.U32 R26, R27, 0x4, R12 ;  /* 0x000000041b1a7825 */ /* 0x000fc800078e000c */
[--C-:B0-----:R-:W-:Y:S02]  /*0300*/  IMAD.WIDE.U32 R16, R29, 0x4, R12.reuse ;  /* 0x000000041d107825 */ /* 0x101fe400078e000c */
[----:B------:R-:W3:Y:S02]  /*0310*/  LDG.E R26, desc[UR6][R26.64] ;  /* 0x000000061a1a7981 */ /* 0x000ee4000c1e1900 */
[C---:B------:R-:W-:Y:S02]  /*0320*/  VIADD R19, R4.reuse, 0x400 ;  /* 0x0000040004137836 */ /* 0x040fe40000000000 */
[C---:B------:R-:W-:Y:S01]  /*0330*/  VIADD R23, R4.reuse, 0x500 ;  /* 0x0000050004177836 */ /* 0x040fe20000000000 */
[----:B------:R0:W4:Y:S01]  /*0340*/  LDG.E R22, desc[UR6][R16.64] ;  /* 0x0000000610167981 */ /* 0x000122000c1e1900 */
[----:B------:R-:W-:Y:S02]  /*0350*/  VIADD R29, R4, 0x700 ;  /* 0x00000700041d7836 */ /* 0x000fe40000000000 */
[----:B------:R-:W-:-:S04]  /*0360*/  IMAD.WIDE.U32 R10, R11, 0x4, R12 ;  /* 0x000000040b0a7825 */ /* 0x000fc800078e000c */
[--C-:B------:R-:W-:Y:S01]  /*0370*/  IMAD.WIDE.U32 R18, R19, 0x4, R12.reuse ;  /* 0x0000000413127825 */ /* 0x100fe200078e000c */
[----:B------:R1:W3:Y:S03]  /*0380*/  LDG.E R25, desc[UR6][R10.64] ;  /* 0x000000060a197981 */ /* 0x0002e6000c1e1900 */
[--C-:B------:R-:W-:Y:S01]  /*0390*/  IMAD.WIDE.U32 R20, R23, 0x4, R12.reuse ;  /* 0x0000000417147825 */ /* 0x100fe200078e000c */
[----:B------:R-:W4:Y:S03]  /*03a0*/  LDG.E R24, desc[UR6][R18.64] ;  /* 0x0000000612187981 */ /* 0x000f26000c1e1900 */
[--C-:B0-----:R-:W-:Y:S01]  /*03b0*/  IMAD.WIDE.U32 R16, R29, 0x4, R12.reuse ;  /* 0x000000041d107825 */ /* 0x101fe200078e000c */
[----:B------:R0:W4:Y:S03]  /*03c0*/  LDG.E R23, desc[UR6][R20.64] ;  /* 0x0000000614177981 */ /* 0x000126000c1e1900 */
[----:B------:R-:W-:Y:S01]  /*03d0*/  IMAD.WIDE.U32 R28, R28, 0x4, R12 ;  /* 0x000000041c1c7825 */ /* 0x000fe200078e000c */
[----:B------:R-:W4:Y:S03]  /*03e0*/  LDG.E R19, desc[UR6][R16.64] ;  /* 0x0000000610137981 */ /* 0x000f26000c1e1900 */
[----:B------:R-:W-:-:S02]  /*03f0*/  VIADD R27, R4, 0xa00 ;  /* 0x00000a00041b7836 */ /* 0x000fc40000000000 */
[----:B-1----:R-:W-:Y:S01]  /*0400*/  VIADD R11, R4, 0x900 ;  /* 0x00000900040b7836 */ /* 0x002fe20000000000 */
[----:B------:R1:W4:Y:S01]  /*0410*/  LDG.E R18, desc[UR6][R28.64] ;  /* 0x000000061c127981 */ /* 0x000322000c1e1900 */
[----:B0-----:R-:W-:-:S04]  /*0420*/  IMAD.WIDE.U32 R20, R27, 0x4, R12 ;  /* 0x000000041b147825 */ /* 0x001fc800078e000c */
[----:B------:R-:W-:Y:S02]  /*0430*/  VIADD R27, R4, 0xb00 ;  /* 0x00000b00041b7836 */ /* 0x000fe40000000000 */
[----:B------:R-:W-:-:S04]  /*0440*/  IMAD.WIDE.U32 R10, R11, 0x4, R12 ;  /* 0x000000040b0a7825 */ /* 0x000fc800078e000c */
[----:B-1----:R-:W-:Y:S02]  /*0450*/  VIADD R29, R4, 0xc00 ;  /* 0x00000c00041d7836 */ /* 0x002fe40000000000 */
[----:B------:R-:W4:Y:S02]  /*0460*/  LDG.E R11, desc[UR6][R10.64] ;  /* 0x000000060a0b7981 */ /* 0x000f24000c1e1900 */
[----:B------:R-:W-:-:S06]  /*0470*/  IMAD.WIDE.U32 R16, R29, 0x4, R12 ;  /* 0x000000041d107825 */ /* 0x000fcc00078e000c */
[----:B------:R0:W4:Y:S04]  /*0480*/  LDG.E R16, desc[UR6][R16.64] ;  /* 0x0000000610107981 */ /* 0x000128000c1e1900 */
[----:B------:R1:W4:Y:S01]  /*0490*/  LDG.E R10, desc[UR6][R20.64] ;  /* 0x00000006140a7981 */ /* 0x000322000c1e1900 */
[----:B0-----:R-:W-:Y:S01]  /*04a0*/  VIADD R17, R4, 0xf00 ;  /* 0x00000f0004117836 */ /* 0x001fe20000000000 */
[----:B--2--5:R-:W-:Y:S01]  /*04b0*/  IADD3 R9, PT, PT, R15, R9, R14 ;  /* 0x000000090f097210 */ /* 0x024fe20007ffe00e */
[----:B------:R-:W-:-:S04]  /*04c0*/  IMAD.WIDE.U32 R14, R27, 0x4, R12 ;  /* 0x000000041b0e7825 */ /* 0x000fc800078e000c */
[----:B------:R-:W-:Y:S02]  /*04d0*/  VIADD R27, R4, 0xd00 ;  /* 0x00000d00041b7836 */ /* 0x000fe40000000000 */
[----:B------:R-:W2:Y:S02]  /*04e0*/  LDG.E R15, desc[UR6][R14.64] ;  /* 0x000000060e0f7981 */ /* 0x000ea4000c1e1900 */
[----:B------:R-:W-:-:S04]  /*04f0*/  IMAD.WIDE.U32 R28, R27, 0x4, R12 ;  /* 0x000000041b1c7825 */ /* 0x000fc800078e000c */
[----:B------:R-:W-:Y:S02]  /*0500*/  VIADD R27, R4, 0xe00 ;  /* 0x00000e00041b7836 */ /* 0x000fe40000000000 */
[----:B------:R-:W2:Y:S02]  /*0510*/  LDG.E R29, desc[UR6][R28.64] ;  /* 0x000000061c1d7981 */ /* 0x000ea4000c1e1900 */
[----:B-1----:R-:W-:-:S04]  /*0520*/  IMAD.WIDE.U32 R20, R27, 0x4, R12 ;  /* 0x000000041b147825 */ /* 0x002fc800078e000c */
[----:B------:R-:W-:Y:S02]  /*0530*/  IMAD.WIDE.U32 R12, R17, 0x4, R12 ;  /* 0x00000004110c7825 */ /* 0x000fe400078e000c */
[----:B------:R-:W2:Y:S04]  /*0540*/  LDG.E R20, desc[UR6][R20.64] ;  /* 0x0000000614147981 */ /* 0x000ea8000c1e1900 */
[----:B------:R-:W2:Y:S01]  /*0550*/  LDG.E R12, desc[UR6][R12.64] ;  /* 0x000000060c0c7981 */ /* 0x000ea2000c1e1900 */
[----:B---3--:R-:W-:Y:S02]  /*0560*/  IADD3 R9, PT, PT, R26, R25, R9 ;  /* 0x000000191a097210 */ /* 0x008fe40007ffe009 */
[----:B------:R-:W-:Y:S02]  /*0570*/  IADD3 R8, PT, PT, R8, 0x10, RZ ;  /* 0x0000001008087810 */ /* 0x000fe40007ffe0ff */
[----:B----4-:R-:W-:-:S02]  /*0580*/  IADD3 R9, PT, PT, R23, R24, R9 ;  /* 0x0000001817097210 */ /* 0x010fc40007ffe009 */
[----:B------:R-:W-:Y:S02]  /*0590*/  ISETP.NE.AND P0, PT, R8, RZ, PT ;  /* 0x000000ff0800720c */ /* 0x000fe40003f05270 */
[----:B------:R-:W-:Y:S01]  /*05a0*/  IADD3 R9, PT, PT, R19, R22, R9 ;  /* 0x0000001613097210 */ /* 0x000fe20007ffe009 */
[----:B------:R-:W-:Y:S02]  /*05b0*/  VIADD R7, R7, 0x1000 ;  /* 0x0000100007077836 */ /* 0x000fe40000000000 */
[----:B------:R-:W-:Y:S01]  /*05c0*/  VIADD R4, R4, 0x1000 ;  /* 0x0000100004047836 */ /* 0x000fe20000000000 */
[----:B------:R-:W-:-:S04]  /*05d0*/  IADD3 R9, PT, PT, R11, R18, R9 ;  /* 0x000000120b097210 */ /* 0x000fc80007ffe009 */
[----:B--2---:R-:W-:-:S04]  /*05e0*/  IADD3 R9, PT, PT, R15, R10, R9 ;  /* 0x0000000a0f097210 */ /* 0x004fc80007ffe009 */
[----:B------:R-:W-:-:S04]  /*05f0*/  IADD3 R9, PT, PT, R29, R16, R9 ;  /* 0x000000101d097210 */ /* 0x000fc80007ffe009 */
[----:B------:R-:W-:Y:S01]  /*0600*/  IADD3 R14, PT, PT, R12, R20, R9 ;  /* 0x000000140c0e7210 */ /* 0x000fe20007ffe009 */
[----:B------:R-:W-:Y:S06]  /*0610*/  @P0 BRA `(.L_x_188) ;  /* 0xfffffffc000c0947 */ /* 0x000fec000383ffff */
[----:B------:R-:W-:Y:S05]  /*0620*/  BSYNC.RECONVERGENT B3 ;  /* 0x0000000000037941 */ /* 0x000fea0003800200 */
.L_x_187:
[----:B------:R-:W-:-:S07]  /*0630*/  VIADD R4, R7, 0xfffff800 ;  /* 0xfffff80007047836 */ /* 0x000fce0000000000 */
.L_x_186:
[----:B------:R-:W-:Y:S05]  /*0640*/  BSYNC.RECONVERGENT B2 ;  /* 0x0000000000027941 */ /* 0x000fea0003800200 */
.L_x_185:
[----:B------:R-:W-:-:S13]  /*0650*/  ISETP.NE.AND P0, PT, R6, RZ, PT ;  /* 0x000000ff0600720c */ /* 0x000fda0003f05270 */
[----:B------:R-:W-:Y:S05]  /*0660*/  @!P0 BRA `(.L_x_184) ;  /* 0x0000000400188947 */ /* 0x000fea0003800000 */
[----:B------:R-:W-:Y:S01]  /*0670*/  ISETP.GE.U32.AND P0, PT, R6, 0x8, PT ;  /* 0x000000080600780c */ /* 0x000fe20003f06070 */
[----:B------:R-:W-:Y:S01]  /*0680*/  BSSY.RECONVERGENT B2, `(.L_x_189) ;  /* 0x0000022000027945 */ /* 0x000fe20003800200 */
[----:B------:R-:W-:-:S04]  /*0690*/  LOP3.LUT R24, R5, 0x7, RZ, 0xc0, !PT ;  /* 0x0000000705187812 */ /* 0x000fc800078ec0ff */
[----:B------:R-:W-:-:S07]  /*06a0*/  ISETP.NE.AND P1, PT, R24, RZ, PT ;  /* 0x000000ff1800720c */ /* 0x000fce0003f25270 */
[----:B------:R-:W-:Y:S06]  /*06b0*/  @!P0 BRA `(.L_x_190) ;  /* 0x0000000000788947 */ /* 0x000fec0003800000 */
[----:B------:R-:W1:Y:S01]  /*06c0*/  LDC.64 R10, c[0x0][0x380] ;  /* 0x0000e000ff0a7b82 */ /* 0x000e620000000a00 */
[----:B------:R-:W-:-:S04]  /*06d0*/  IMAD R27, R3, 0x1000, R4 ;  /* 0x00001000031b7824 */ /* 0x000fc800078e0204 */
[C---:B------:R-:W-:Y:S02]  /*06e0*/  VIADD R21, R27.reuse, 0x100 ;  /* 0x000001001b157836 */ /* 0x040fe40000000000 */
[C---:B------:R-:W-:Y:S02]  /*06f0*/  VIADD R17, R27.reuse, 0x300 ;  /* 0x000003001b117836 */ /* 0x040fe40000000000 */
[C---:B------:R-:W-:Y:S01]  /*0700*/  VIADD R23, R27.reuse, 0x200 ;  /* 0x000002001b177836 */ /* 0x040fe20000000000 */
[C---:B------:R-:W-:Y:S01]  /*0710*/  IADD3 R7, PT, PT, R27.reuse, 0x400, RZ ;  /* 0x000004001b077810 */ /* 0x040fe20007ffe0ff */
[C---:B------:R-:W-:Y:S02]  /*0720*/  VIADD R9, R27.reuse, 0x500 ;  /* 0x000005001b097836 */ /* 0x040fe40000000000 */
[C---:B------:R-:W-:Y:S02]  /*0730*/  VIADD R25, R27.reuse, 0x600 ;  /* 0x000006001b197836 */ /* 0x040fe40000000000 */
[----:B-1----:R-:W-:-:S04]  /*0740*/  IMAD.WIDE.U32 R12, R27, 0x4, R10 ;  /* 0x000000041b0c7825 */ /* 0x002fc800078e000a */
[--C-:B------:R-:W-:Y:S01]  /*0750*/  IMAD.WIDE.U32 R20, R21, 0x4, R10.reuse ;  /* 0x0000000415147825 */ /* 0x100fe200078e000a */
[----:B0-----:R0:W2:Y:S03]  /*0760*/  LDG.E R15, desc[UR6][R12.64] ;  /* 0x000000060c0f7981 */ /* 0x0010a6000c1e1900 */
[--C-:B------:R-:W-:Y:S01]  /*0770*/  IMAD.WIDE.U32 R16, R17, 0x4, R10.reuse ;  /* 0x0000000411107825 */ /* 0x100fe200078e000a */
[----:B------:R-:W2:Y:S03]  /*0780*/  LDG.E R18, desc[UR6][R20.64] ;  /* 0x0000000614127981 */ /* 0x000ea6000c1e1900 */
[----:B------:R-:W-:Y:S02]  /*0790*/  IMAD.WIDE.U32 R22, R23, 0x4, R10 ;  /* 0x0000000417167825 */ /* 0x000fe400078e000a */
[----:B------:R-:W3:Y:S02]  /*07a0*/  LDG.E R16, desc[UR6][R16.64] ;  /* 0x0000000610107981 */ /* 0x000ee4000c1e1900 */
[----:B------:R-:W-:-:S02]  /*07b0*/  VIADD R27, R27, 0x700 ;  /* 0x000007001b1b7836 */ /* 0x000fc40000000000 */
[--C-:B------:R-:W-:Y:S01]  /*07c0*/  IMAD.WIDE.U32 R6, R7, 0x4, R10.reuse ;  /* 0x0000000407067825 */ /* 0x100fe200078e000a */
[----:B------:R-:W3:Y:S03]  /*07d0*/  LDG.E R19, desc[UR6][R22.64] ;  /* 0x0000000616137981 */ /* 0x000ee6000c1e1900 */
[--C-:B------:R-:W-:Y:S02]  /*07e0*/  IMAD.WIDE.U32 R8, R9, 0x4, R10.reuse ;  /* 0x0000000409087825 */ /* 0x100fe400078e000a */
[----:B------:R-:W4:Y:S02]  /*07f0*/  LDG.E R7, desc[UR6][R6.64] ;  /* 0x0000000606077981 */ /* 0x000f24000c1e1900 */
[--C-:B0-----:R-:W-:Y:S02]  /*0800*/  IMAD.WIDE.U32 R12, R25, 0x4, R10.reuse ;  /* 0x00000004190c7825 */ /* 0x101fe400078e000a */
[----:B------:R-:W4:Y:S02]  /*0810*/  LDG.E R8, desc[UR6][R8.64] ;  /* 0x0000000608087981 */ /* 0x000f24000c1e1900 */
[----:B------:R-:W-:-:S02]  /*0820*/  IMAD.WIDE.U32 R10, R27, 0x4, R10 ;  /* 0x000000041b0a7825 */ /* 0x000fc400078e000a */
[----:B------:R-:W4:Y:S04]  /*0830*/  LDG.E R13, desc[UR6][R12.64] ;  /* 0x000000060c0d7981 */ /* 0x000f28000c1e1900 */
[----:B------:R-:W4:Y:S01]  /*0840*/  LDG.E R10, desc[UR6][R10.64] ;  /* 0x000000060a0a7981 */ /* 0x000f22000c1e1900 */
[----:B------:R-:W-:Y:S01]  /*0850*/  VIADD R4, R4, 0x800 ;  /* 0x0000080004047836 */ /* 0x000fe20000000000 */
[----:B--2--5:R-:W-:-:S04]  /*0860*/  IADD3 R18, PT, PT, R18, R15, R14 ;  /* 0x0000000f12127210 */ /* 0x024fc80007ffe00e */
[----:B---3--:R-:W-:-:S04]  /*0870*/  IADD3 R18, PT, PT, R16, R19, R18 ;  /* 0x0000001310127210 */ /* 0x008fc80007ffe012 */
[----:B----4-:R-:W-:-:S04]  /*0880*/  IADD3 R18, PT, PT, R8, R7, R18 ;  /* 0x0000000708127210 */ /* 0x010fc80007ffe012 */
[----:B------:R-:W-:-:S07]  /*0890*/  IADD3 R14, PT, PT, R10, R13, R18 ;  /* 0x0000000d0a0e7210 */ /* 0x000fce0007ffe012 */
.L_x_190:
[----:B------:R-:W-:Y:S05]  /*08a0*/  BSYNC.RECONVERGENT B2 ;  /* 0x0000000000027941 */ /* 0x000fea0003800200 */
.L_x_189:
        /* <DEDUP_REMOVED lines=8> */
[C---:B------:R-:W-:Y:S01]  /*0930*/  VIADD R13, R11.reuse, 0x100 ;  /* 0x000001000b0d7836 */ /* 0x040fe20000000000 */
[C---:B------:R-:W-:Y:S01]  /*0940*/  IADD3 R17, PT, PT, R11.reuse, 0x300, RZ ;  /* 0x000003000b117810 */ /* 0x040fe20007ffe0ff */
[C---:B0-----:R-:W-:Y:S02]  /*0950*/  VIADD R15, R11.reuse, 0x200 ;  /* 0x000002000b0f7836 */ /* 0x041fe40000000000 */
[----:B-1----:R-:W-:-:S04]  /*0960*/  IMAD.WIDE.U32 R8, R11, 0x4, R6 ;  /* 0x000000040b087825 */ /* 0x002fc800078e0006 */
[--C-:B------:R-:W-:Y:S02]  /*0970*/  IMAD.WIDE.U32 R10, R13, 0x4, R6.reuse ;  /* 0x000000040d0a7825 */ /* 0x100fe400078e0006 */
[----:B------:R-:W2:Y:S02]  /*0980*/  LDG.E R9, desc[UR6][R8.64] ;  /* 0x0000000608097981 */ /* 0x000ea4000c1e1900 */
[--C-:B------:R-:W-:Y:S02]  /*0990*/  IMAD.WIDE.U32 R12, R15, 0x4, R6.reuse ;  /* 0x000000040f0c7825 */ /* 0x100fe400078e0006 */
[----:B------:R-:W2:Y:S02]  /*09a0*/  LDG.E R10, desc[UR6][R10.64] ;  /* 0x000000060a0a7981 */ /* 0x000ea4000c1e1900 */
[----:B------:R-:W-:Y:S02]  /*09b0*/  IMAD.WIDE.U32 R6, R17, 0x4, R6 ;  /* 0x0000000411067825 */ /* 0x000fe400078e0006 */
[----:B------:R-:W3:Y:S04]  /*09c0*/  LDG.E R13, desc[UR6][R12.64] ;  /* 0x000000060c0d7981 */ /* 0x000ee8000c1e1900 */
[----:B------:R-:W3:Y:S01]  /*09d0*/  LDG.E R6, desc[UR6][R6.64] ;  /* 0x0000000606067981 */ /* 0x000ee2000c1e1900 */
[----:B------:R-:W-:Y:S01]  /*09e0*/  VIADD R4, R4, 0x400 ;  /* 0x0000040004047836 */ /* 0x000fe20000000000 */
[----:B--2--5:R-:W-:-:S04]  /*09f0*/  IADD3 R14, PT, PT, R10, R9, R14 ;  /* 0x000000090a0e7210 */ /* 0x024fc80007ffe00e */
[----:B---3--:R-:W-:-:S07]  /*0a00*/  IADD3 R14, PT, PT, R6, R13, R14 ;  /* 0x0000000d060e7210 */ /* 0x008fce0007ffe00e */
.L_x_192:
[----:B------:R-:W-:Y:S05]  /*0a10*/  BSYNC.RECONVERGENT B2 ;  /* 0x0000000000027941 */ /* 0x000fea0003800200 */
.L_x_191:
[----:B------:R-:W-:Y:S05]  /*0a20*/  @!P1 BRA `(.L_x_184) ;  /* 0x0000000000289947 */ /* 0x000fea0003800000 */
[----:B------:R-:W1:Y:S01]  /*0a30*/  LDC.64 R6, c[0x0][0x380] ;  /* 0x0000e000ff067b82 */ /* 0x000e620000000a00 */
[----:B------:R-:W-:Y:S02]  /*0a40*/  IMAD R9, R3, 0x1000, R4 ;  /* 0x0000100003097824 */ /* 0x000fe400078e0204 */
[----:B------:R-:W-:-:S07]  /*0a50*/  IMAD.MOV R8, RZ, RZ, -R5 ;  /* 0x000000ffff087224 */ /* 0x000fce00078e0a05 */
.L_x_193:
[----:B-1----:R-:W-:-:S06]  /*0a60*/  IMAD.WIDE.U32 R4, R9, 0x4, R6 ;  /* 0x0000000409047825 */ /* 0x002fcc00078e0006 */
[----:B------:R-:W2:Y:S01]  /*0a70*/  LDG.E R5, desc[UR6][R4.64] ;  /* 0x0000000604057981 */ /* 0x000ea2000c1e1900 */
[----:B------:R-:W-:Y:S02]  /*0a80*/  VIADD R8, R8, 0x1 ;  /* 0x0000000108087836 */ /* 0x000fe40000000000 */
[----:B------:R-:W-:-:S03]  /*0a90*/  VIADD R9, R9, 0x100 ;  /* 0x0000010009097836 */ /* 0x000fc60000000000 */
[----:B------:R-:W-:Y:S01]  /*0aa0*/  ISETP.NE.AND P0, PT, R8, RZ, PT ;  /* 0x000000ff0800720c */ /* 0x000fe20003f05270 */
[----:B--2--5:R-:W-:-:S12]  /*0ab0*/  IMAD.IADD R14, R5, 0x1, R14 ;  /* 0x00000001050e7824 */ /* 0x024fd800078e020e */
[----:B------:R-:W-:Y:S05]  /*0ac0*/  @P0 BRA `(.L_x_193) ;  /* 0xfffffffc00e40947 */ /* 0x000fea000383ffff */
.L_x_184:
[----:B------:R-:W-:Y:S05]  /*0ad0*/  BSYNC.RECONVERGENT B1 ;  /* 0x0000000000017941 */ /* 0x000fea0003800200 */
.L_x_183:
[----:B------:R-:W-:-:S13]  /*0ae0*/  ISETP.GE.U32.AND P0, PT, R0, 0x100, PT ;  /* 0x000001000000780c */ /* 0x000fda0003f06070 */
[----:B------:R-:W-:Y:S05]  /*0af0*/  @!P0 BRA `(.L_x_194) ;  /* 0x0000000000ac8947 */ /* 0x000fea0003800000 */
[----:B------:R-:W1:Y:S01]  /*0b00*/  S2R R8, SR_LANEID ;  /* 0x0000000000087919 */ /* 0x000e620000000000 */
[----:B-----5:R-:W2:Y:S01]  /*0b10*/  SHFL.DOWN PT, R0, R14, 0x1, 0x1f ;  /* 0x08201f000e007f89 */ /* 0x020ea200000e0000 */
[C---:B-1----:R-:W-:Y:S02]  /*0b20*/  ISETP.GT.AND P0, PT, R8.reuse, 0x1e, PT ;  /* 0x0000001e0800780c */ /* 0x042fe40003f04270 */
[----:B------:R-:W-:Y:S02]  /*0b30*/  ISETP.NE.AND P1, PT, R8, RZ, PT ;  /* 0x000000ff0800720c */ /* 0x000fe40003f25270 */
[----:B--2---:R-:W-:Y:S02]  /*0b40*/  SEL R5, R0, RZ, !P0 ;  /* 0x000000ff00057207 */ /* 0x004fe40004000000 */
[----:B------:R-:W-:Y:S02]  /*0b50*/  ISETP.GT.AND P0, PT, R8, 0x1d, PT ;  /* 0x0000001d0800780c */ /* 0x000fe40003f04270 */
[----:B------:R-:W-:-:S05]  /*0b60*/  IADD3 R5, PT, PT, R5, R14, RZ ;  /* 0x0000000e05057210 */ /* 0x000fca0007ffe0ff */
[----:B------:R-:W1:Y:S02]  /*0b70*/  SHFL.DOWN PT, R0, R5, 0x2, 0x1f ;  /* 0x08401f0005007f89 */ /* 0x000e6400000e0000 */
[----:B------:R-:W-:Y:S01]  /*0b80*/  @!P1 MOV R6, 0x400 ;  /* 0x0000040000069802 */ /* 0x000fe20000000f00 */
[----:B------:R-:W2:Y:S01]  /*0b90*/  @!P1 S2R R9, SR_CgaCtaId ;  /* 0x0000000000099919 */ /* 0x000ea20000008800 */
[----:B-1----:R-:W-:Y:S02]  /*0ba0*/  SEL R0, R0, RZ, !P0 ;  /* 0x000000ff00007207 */ /* 0x002fe40004000000 */
[----:B------:R-:W-:-:S03]  /*0bb0*/  ISETP.GT.AND P0, PT, R8, 0x1b, PT ;  /* 0x0000001b0800780c */ /* 0x000fc60003f04270 */
[----:B------:R-:W-:-:S05]  /*0bc0*/  IMAD.IADD R0, R5, 0x1, R0 ;  /* 0x0000000105007824 */ /* 0x000fca00078e0200 */
[----:B------:R-:W1:Y:S01]  /*0bd0*/  SHFL.DOWN PT, R4, R0, 0x4, 0x1f ;  /* 0x08801f0000047f89 */ /* 0x000e6200000e0000 */
[----:B--2---:R-:W-:Y:S02]  /*0be0*/  @!P1 LEA R9, R9, R6, 0x18 ;  /* 0x0000000609099211 */ /* 0x004fe400078ec0ff */
[----:B-1----:R-:W-:Y:S02]  /*0bf0*/  SEL R7, R4, RZ, !P0 ;  /* 0x000000ff04077207 */ /* 0x002fe40004000000 */
[----:B------:R-:W-:-:S03]  /*0c00*/  ISETP.GT.AND P0, PT, R8, 0x17, PT ;  /* 0x000000170800780c */ /* 0x000fc60003f04270 */
[----:B------:R-:W-:Y:S01]  /*0c10*/  IMAD.IADD R7, R0, 0x1, R7 ;  /* 0x0000000100077824 */ /* 0x000fe200078e0207 */
[----:B------:R-:W-:-:S04]  /*0c20*/  @!P1 SHF.R.U32.HI R0, RZ, 0x3, R2 ;  /* 0x00000003ff009819 */ /* 0x000fc80000011602 */
[----:B------:R-:W1:Y:S01]  /*0c30*/  SHFL.DOWN PT, R4, R7, 0x8, 0x1f ;  /* 0x09001f0007047f89 */ /* 0x000e6200000e0000 */
[----:B------:R-:W-:-:S05]  /*0c40*/  @!P1 LOP3.LUT R0, R0, 0x7c, RZ, 0xc0, !PT ;  /* 0x0000007c00009812 */ /* 0x000fca00078ec0ff */
[----:B------:R-:W-:Y:S01]  /*0c50*/  @!P1 IMAD.IADD R0, R0, 0x1, R9 ;  /* 0x0000000100009824 */ /* 0x000fe200078e0209 */
[----:B-1----:R-:W-:Y:S02]  /*0c60*/  SEL R4, R4, RZ, !P0 ;  /* 0x000000ff04047207 */ /* 0x002fe40004000000 */
[----:B------:R-:W-:-:S03]  /*0c70*/  ISETP.GT.AND P0, PT, R8, 0xf, PT ;  /* 0x0000000f0800780c */ /* 0x000fc60003f04270 */
[----:B------:R-:W-:-:S05]  /*0c80*/  IMAD.IADD R4, R7, 0x1, R4 ;  /* 0x0000000107047824 */ /* 0x000fca00078e0204 */
[----:B------:R-:W1:Y:S02]  /*0c90*/  SHFL.DOWN PT, R5, R4, 0x10, 0x1f ;  /* 0x0a001f0004057f89 */ /* 0x000e6400000e0000 */
[----:B-1----:R-:W-:Y:S02]  /*0ca0*/  SEL R5, R5, RZ, !P0 ;  /* 0x000000ff05057207 */ /* 0x002fe40004000000 */
        /* <DEDUP_REMOVED lines=8> */
[----:B--2---:R-:W-:Y:S04]  /*0d30*/  LDS R0, [UR4+0xc] ;  /* 0x00000c04ff007984 */ /* 0x004fe80008000800 */
[----:B------:R-:W1:Y:S04]  /*0d40*/  LDS.128 R4, [UR4+0x10] ;  /* 0x00001004ff047984 */ /* 0x000e680008000c00 */
[----:B------:R-:W2:Y:S01]  /*0d50*/  LDS.64 R8, [UR4+0x20] ;  /* 0x00002004ff087984 */ /* 0x000ea20008000a00 */
[----:B-1----:R-:W-:-:S04]  /*0d60*/  IADD3 R0, PT, PT, R4, R0, R11 ;  /* 0x0000000004007210 */ /* 0x002fc80007ffe00b */
[----:B------:R-:W-:-:S04]  /*0d70*/  IADD3 R0, PT, PT, R6, R0, R5 ;  /* 0x0000000006007210 */ /* 0x000fc80007ffe005 */
[----:B--2---:R-:W-:-:S05]  /*0d80*/  IADD3 R0, PT, PT, R8, R0, R7 ;  /* 0x0000000008007210 */ /* 0x004fca0007ffe007 */
[----:B------:R-:W-:Y:S01]  /*0d90*/  IMAD.IADD R11, R0, 0x1, R9 ;  /* 0x00000001000b7824 */ /* 0x000fe200078e0209 */
[----:B------:R-:W-:Y:S06]  /*0da0*/  BRA `(.L_x_195) ;  /* 0x00000014007c7947 */ /* 0x000fec0003800000 */
.L_x_194:
[----:B------:R-:W-:Y:S01]  /*0db0*/  LOP3.LUT R4, R2, 0x3e0, RZ, 0xc0, !PT ;  /* 0x000003e002047812 */ /* 0x000fe200078ec0ff */
[----:B------:R-:W1:Y:S03]  /*0dc0*/  S2R R10, SR_LANEID ;  /* 0x00000000000a7919 */ /* 0x000e660000000000 */
[----:B------:R-:W-:Y:S02]  /*0dd0*/  LOP3.LUT R7, RZ, R4, RZ, 0x33, !PT ;  /* 0x00000004ff077212 */ /* 0x000fe400078e33ff */
[----:B------:R-:W-:-:S03]  /*0de0*/  IADD3 R5, PT, PT, R4, 0x20, RZ ;  /* 0x0000002004057810 */ /* 0x000fc60007ffe0ff */
[----:B------:R-:W-:Y:S01]  /*0df0*/  IMAD.IADD R7, R0, 0x1, R7 ;  /* 0x0000000100077824 */ /* 0x000fe200078e0207 */
[----:B------:R-:W-:-:S04]  /*0e00*/  ISETP.GT.U32.AND P0, PT, R5, R0, PT ;  /* 0x000000000500720c */ /* 0x000fc80003f04070 */
[----:B------:R-:W-:-:S05]  /*0e10*/  SEL R7, R7, 0x1f, P0 ;  /* 0x0000001f07077807 */ /* 0x000fca0000000000 */
[----:B-----5:R-:W2:Y:S01]  /*0e20*/  SHFL.DOWN PT, R4, R14, 0x1, R7 ;  /* 0x082000000e047989 */ /* 0x020ea200000e0007 */
[CC--:B-1----:R-:W-:Y:S01]  /*0e30*/  ISETP.GE.AND P0, PT, R10.reuse, R7.reuse, PT ;  /* 0x000000070a00720c */ /* 0x0c2fe20003f06270 */
[C---:B------:R-:W-:Y:S01]  /*0e40*/  VIADD R6, R10.reuse, 0x2 ;  /* 0x000000020a067836 */ /* 0x040fe20000000000 */
[C---:B------:R-:W-:Y:S01]  /*0e50*/  ISETP.NE.AND P1, PT, R10.reuse, RZ, PT ;  /* 0x000000ff0a00720c */ /* 0x040fe20003f25270 */
[----:B------:R-:W-:Y:S01]  /*0e60*/  VIADD R8, R10, 0x4 ;  /* 0x000000040a087836 */ /* 0x000fe20000000000 */
[----:B--2---:R-:W-:Y:S02]  /*0e70*/  SEL R5, R4, RZ, !P0 ;  /* 0x000000ff04057207 */ /* 0x004fe40004000000 */
[----:B------:R-:W-:-:S03]  /*0e80*/  ISETP.GT.AND P0, PT, R6, R7, PT ;  /* 0x000000070600720c */ /* 0x000fc60003f04270 */
[----:B------:R-:W-:-:S06]  /*0e90*/  IMAD.IADD R4, R5, 0x1, R14 ;  /* 0x0000000105047824 */ /* 0x000fcc00078e020e */
[----:B------:R-:W1:Y:S01]  /*0ea0*/  @!P1 S2R R11, SR_CgaCtaId ;  /* 0x00000000000b9919 */ /* 0x000e620000008800 */
[----:B------:R-:W-:Y:S01]  /*0eb0*/  @!P1 SHF.R.U32.HI R9, RZ, 0x3, R2 ;  /* 0x00000003ff099819 */ /* 0x000fe20000011602 */
[----:B------:R-:W2:Y:S03]  /*0ec0*/  SHFL.DOWN PT, R5, R4, 0x2, R7 ;  /* 0x0840000004057989 */ /* 0x000ea600000e0007 */
[----:B------:R-:W-:Y:S02]  /*0ed0*/  @!P1 LOP3.LUT R9, R9, 0x7c, RZ, 0xc0, !PT ;  /* 0x0000007c09099812 */ /* 0x000fe400078ec0ff */
[----:B--2---:R-:W-:Y:S02]  /*0ee0*/  SEL R5, R5, RZ, !P0 ;  /* 0x000000ff05057207 */ /* 0x004fe40004000000 */
[----:B------:R-:W-:-:S03]  /*0ef0*/  ISETP.GT.AND P0, PT, R8, R7, PT ;  /* 0x000000070800720c */ /* 0x000fc60003f04270 */
[----:B------:R-:W-:Y:S01]  /*0f00*/  IMAD.IADD R6, R4, 0x1, R5 ;  /* 0x0000000104067824 */ /* 0x000fe200078e0205 */
[----:B------:R-:W-:-:S04]  /*0f10*/  IADD3 R4, PT, PT, R10, 0x8, RZ ;  /* 0x000000080a047810 */ /* 0x000fc80007ffe0ff */
[----:B------:R-:W2:Y:S02]  /*0f20*/  SHFL.DOWN PT, R5, R6, 0x4, R7 ;  /* 0x0880000006057989 */ /* 0x000ea400000e0007 */
[----:B--2---:R-:W-:Y:S02]  /*0f30*/  SEL R5, R5, RZ, !P0 ;  /* 0x000000ff05057207 */ /* 0x004fe40004000000 */
[----:B------:R-:W-:-:S03]  /*0f40*/  ISETP.GT.AND P0, PT, R4, R7, PT ;  /* 0x000000070400720c */ /* 0x000fc60003f04270 */
[----:B------:R-:W-:Y:S02]  /*0f50*/  IMAD.IADD R8, R6, 0x1, R5 ;  /* 0x0000000106087824 */ /* 0x000fe400078e0205 */
[----:B------:R-:W-:Y:S01]  /*0f60*/  VIADD R6, R10, 0x10 ;  /* 0x000000100a067836 */ /* 0x000fe20000000000 */
[----:B------:R-:W-:Y:S02]  /*0f70*/  @!P1 MOV R10, 0x400 ;  /* 0x00000400000a9802 */ /* 0x000fe40000000f00 */
[----:B------:R-:W2:Y:S02]  /*0f80*/  SHFL.DOWN PT, R5, R8, 0x8, R7 ;  /* 0x0900000008057989 */ /* 0x000ea400000e0007 */
[----:B-1----:R-:W-:-:S05]  /*0f90*/  @!P1 LEA R10, R11, R10, 0x18 ;  /* 0x0000000a0b0a9211 */ /* 0x002fca00078ec0ff */
[----:B------:R-:W-:Y:S01]  /*0fa0*/  @!P1 IMAD.IADD R10, R9, 0x1, R10 ;  /* 0x00000001090a9824 */ /* 0x000fe200078e020a */
[----:B--2---:R-:W-:Y:S02]  /*0fb0*/  SEL R5, R5, RZ, !P0 ;  /* 0x000000ff05057207 */ /* 0x004fe40004000000 */
[----:B------:R-:W-:-:S03]  /*0fc0*/  ISETP.GT.AND P0, PT, R6, R7, PT ;  /* 0x000000070600720c */ /* 0x000fc60003f04270 */
[----:B------:R-:W-:-:S05]  /*0fd0*/  IMAD.IADD R4, R8, 0x1, R5 ;  /* 0x0000000108047824 */ /* 0x000fca00078e0205 */
[----:B------:R-:W1:Y:S02]  /*0fe0*/  SHFL.DOWN PT, R5, R4, 0x10, R7 ;  /* 0x0a00000004057989 */ /* 0x000e6400000e0007 */
[----:B-1----:R-:W-:Y:S02]  /*0ff0*/  SEL R5, R5, RZ, !P0 ;  /* 0x000000ff05057207 */ /* 0x002fe40004000000 */
[----:B------:R-:W-:-:S03]  /*1000*/  ISETP.NE.AND P0, PT, R2, RZ, PT ;  /* 0x000000ff0200720c */ /* 0x000fc60003f05270 */
[----:B------:R-:W-:-:S05]  /*1010*/  IMAD.IADD R11, R4, 0x1, R5 ;  /* 0x00000001040b7824 */ /* 0x000fca00078e0205 */
[----:B------:R1:W-:Y:S01]  /*1020*/  @!P1 STS [R10+0x8], R11 ;  /* 0x0000080b0a009388 */ /* 0x0003e20000000800 */
[----:B------:R-:W-:Y:S06]  /*1030*/  BAR.SYNC.DEFER_BLOCKING 0x0 ;  /* 0x0000000000007b1d */ /* 0x000fec0000010000 */
[----:B------:R-:W-:Y:S05]  /*1040*/  @P0 BRA `(.L_x_195) ;  /* 0x0000001000d40947 */ /* 0x000fea0003800000 */
[----:B------:R-:W2:Y:S01]  /*1050*/  S2UR UR5, SR_CgaCtaId ;  /* 0x00000000000579c3 */ /* 0x000ea20000008800 */
[----:B------:R-:W-:Y:S01]  /*1060*/  UMOV UR4, 0x400 ;  /* 0x0000040000047882 */ /* 0x000fe20000000000 */
[C---:B------:R-:W-:Y:S02]  /*1070*/  ISETP.GT.U32.AND P2, PT, R0.reuse, 0x40, PT ;  /* 0x000000400000780c */ /* 0x040fe40003f44070 */
[C---:B------:R-:W-:Y:S02]  /*1080*/  ISETP.GT.U32.AND P1, PT, R0.reuse, 0x20, PT ;  /* 0x000000200000780c */ /* 0x040fe40003f24070 */
[----:B------:R-:W-:Y:S01]  /*1090*/  ISETP.GT.U32.AND P3, PT, R0, 0x80, PT ;  /* 0x000000800000780c */ /* 0x000fe20003f64070 */
[----:B--2---:R-:W-:-:S09]  /*10a0*/  ULEA UR4, UR5, UR4, 0x18 ;  /* 0x0000000405047291 */ /* 0x004fd2000f8ec0ff */
[----:B------:R-:W2:Y:S04]  /*10b0*/  LDS.128 R4, [UR4+0x10] ;  /* 0x00001004ff047984 */ /* 0x000ea80008000c00 */
[----:B------:R-:W3:Y:S04]  /*10c0*/  LDS R2, [UR4+0xc] ;  /* 0x00000c04ff027984 */ /* 0x000ee80008000800 */
[----:B------:R-:W4:Y:S01]  /*10d0*/  LDS.64 R8, [UR4+0x20] ;  /* 0x00002004ff087984 */ /* 0x000f220008000a00 */
[----:B--2---:R-:W-:Y:S02]  /*10e0*/  SEL R4, R4, RZ, P2 ;  /* 0x000000ff04047207 */ /* 0x004fe40001000000 */
[----:B------:R-:W-:-:S02]  /*10f0*/  ISETP.GT.U32.AND P2, PT, R0, 0x60, PT ;  /* 0x000000600000780c */ /* 0x000fc40003f44070 */
[----:B---3--:R-:W-:Y:S02]  /*1100*/  SEL R2, R2, RZ, P1 ;  /* 0x000000ff02027207 */ /* 0x008fe40000800000 */
[----:B------:R-:W-:Y:S02]  /*1110*/  SEL R5, R5, RZ, P2 ;  /* 0x000000ff05057207 */ /* 0x000fe40001000000 */
[----:B------:R-:W-:Y:S02]  /*1120*/  IADD3 R2, PT, PT, R4, R2, R11 ;  /* 0x0000000204027210 */ /* 0x000fe40007ffe00b */
[----:B------:R-:W-:Y:S02]  /*1130*/  ISETP.GT.U32.AND P1, PT, R0, 0xa0, PT ;  /* 0x000000a00000780c */ /* 0x000fe40003f24070 */
[----:B------:R-:W-:Y:S02]  /*1140*/  SEL R6, R6, RZ, P3 ;  /* 0x000000ff06067207 */ /* 0x000fe40001800000 */
[----:B------:R-:W-:-:S02]  /*1150*/  ISETP.GT.U32.AND P2, PT, R0, 0xc0, PT ;  /* 0x000000c00000780c */ /* 0x000fc40003f44070 */
[----:B------:R-:W-:Y:S02]  /*1160*/  ISETP.GT.U32.AND P3, PT, R0, 0xe0, PT ;  /* 0x000000e00000780c */ /* 0x000fe40003f64070 */
[----:B------:R-:W-:Y:S02]  /*1170*/  SEL R7, R7, RZ, P1 ;  /* 0x000000ff07077207 */ /* 0x000fe40000800000 */
[----:B------:R-:W-:Y:S02]  /*1180*/  IADD3 R2, PT, PT, R6, R2, R5 ;  /* 0x0000000206027210 */ /* 0x000fe40007ffe005 */
[----:B----4-:R-:W-:Y:S02]  /*1190*/  SEL R8, R8, RZ, P2 ;  /* 0x000000ff08087207 */ /* 0x010fe40001000000 */
[----:B------:R-:W-:Y:S02]  /*11a0*/  SEL R9, R9, RZ, P3 ;  /* 0x000000ff09097207 */ /* 0x000fe40001800000 */
[----:B------:R-:W-:-:S05]  /*11b0*/  IADD3 R2, PT, PT, R8, R2, R7 ;  /* 0x0000000208027210 */ /* 0x000fca0007ffe007 */
[----:B-1----:R-:W-:Y:S01]  /*11c0*/  IMAD.IADD R11, R2, 0x1, R9 ;  /* 0x00000001020b7824 */ /* 0x002fe200078e0209 */
[----:B------:R-:W-:Y:S06]  /*11d0*/  BRA `(.L_x_195) ;  /* 0x0000001000707947 */ /* 0x000fec0003800000 */
.L_x_180:
[----:B------:R-:W0:Y:S01]  /*11e0*/  S2R R2, SR_TID.X ;  /* 0x0000000000027919 */ /* 0x000e220000002100 */
[----:B------:R-:W1:Y:S02]  /*11f0*/  LDCU.64 UR4, c[0x0][0x380] ;  /* 0x00007000ff0477ac */ /* 0x000e640008000a00 */
[----:B-1----:R-:W-:Y:S01]  /*1200*/  MOV R4, UR4 ;  /* 0x0000000400047c02 */ /* 0x002fe20008000f00 */
[----:B------:R-:W-:Y:S02]  /*1210*/  IMAD.U32 R5, RZ, RZ, UR5 ;  /* 0x00000005ff057e24 */ /* 0x000fe4000f8e00ff */
[----:B0-----:R-:W-:-:S04]  /*1220*/  IMAD R7, R3, 0x1000, R2 ;  /* 0x0000100003077824 */ /* 0x001fc800078e0202 */
[----:B------:R-:W-:-:S05]  /*1230*/  IMAD.WIDE.U32 R6, R7, 0x4, R4 ;  /* 0x0000000407067825 */ /* 0x000fca00078e0004 */
        /* <DEDUP_REMOVED lines=16> */
[----:B------:R-:W-:-:S02]  /*1340*/  ISETP.GE.U32.AND P0, PT, R0, R13, PT ;  /* 0x0000000d0000720c */ /* 0x000fc40003f06070 */
        /* <DEDUP_REMOVED lines=9> */
[----:B------:R-:W-:Y:S01]  /*13e0*/  IMAD R9, R3, 0x1000, R13 ;  /* 0x0000100003097824 */ /* 0x000fe200078e020d */
[----:B------:R-:W-:Y:S01]  /*13f0*/  LOP3.LUT R6, RZ, R2, RZ, 0x33, !PT ;  /* 0x00000002ff067212 */ /* 0x000fe200078e33ff */
[----:B------:R-:W-:Y:S01]  /*1400*/  VIADD R0, R8, 0xfffff000 ;  /* 0xfffff00008007836 */ /* 0x000fe20000000000 */
[----:B------:R-:W-:Y:S02]  /*1410*/  UMOV UR4, URZ ;  /* 0x000000ff00047c82 */ /* 0x000fe40008000000 */
[----:B------:R-:W-:Y:S02]  /*1420*/  IADD3 R6, PT, PT, -R13, R8, R6 ;  /* 0x000000080d067210 */ /* 0x000fe40007ffe106 */
[C---:B------:R-:W-:Y:S02]  /*1430*/  ISETP.GT.U32.AND P0, PT, R9.reuse, R0, PT ;  /* 0x000000000900720c */ /* 0x040fe40003f04070 */
[----:B------:R-:W-:Y:S01]  /*1440*/  IADD3 R7, PT, PT, R9, 0x800, R2 ;  /* 0x0000080009077810 */ /* 0x000fe20007ffe002 */
[----:B------:R-:W-:-:S02]  /*1450*/  IMAD.MOV.U32 R2, RZ, RZ, R9 ;  /* 0x000000ffff027224 */ /* 0x000fc400078e0009 */
[----:B------:R-:W-:-:S08]  /*1460*/  IMAD R6, R3, -0x1000, R6 ;  /* 0xfffff00003067824 */ /* 0x000fd000078e0206 */
[----:B------:R-:W-:Y:S05]  /*1470*/  @P0 BRA `(.L_x_197) ;  /* 0x00000000009c0947 */ /* 0x000fea0003800000 */
[----:B------:R-:W0:Y:S08]  /*1480*/  LDC R8, c[0x0][0x3a8] ;  /* 0x0000ea00ff087b82 */ /* 0x000e300000000800 */
[----:B------:R-:W1:Y:S02]  /*1490*/  LDC.64 R4, c[0x0][0x380] ;  /* 0x0000e000ff047b82 */ /* 0x000e640000000a00 */
.L_x_198:
[----:B------:R-:W2:Y:S02]  /*14a0*/  S2R R10, SR_TID.X ;  /* 0x00000000000a7919 */ /* 0x000ea40000002100 */
[----:B--2---:R-:W-:-:S04]  /*14b0*/  IMAD.IADD R11, R10, 0x1, R9 ;  /* 0x000000010a0b7824 */ /* 0x004fc800078e0209 */
[----:B-1----:R-:W-:-:S05]  /*14c0*/  IMAD.WIDE.U32 R10, R11, 0x4, R4 ;  /* 0x000000040b0a7825 */ /* 0x002fca00078e0004 */
        /* <DEDUP_REMOVED lines=10> */
[----:B------:R-:W5:Y:S01]  /*1570*/  LDG.E R21, desc[UR6][R10.64+0x2c00] ;  /* 0x002c00060a157981 */ /* 0x000f62000c1e1900 */
[----:B--2---:R-:W-:-:S03]  /*1580*/  IADD3 R20, PT, PT, R20, R18, R27 ;  /* 0x0000001214147210 */ /* 0x004fc60007ffe01b */
[----:B------:R-:W2:Y:S04]  /*1590*/  LDG.E R18, desc[UR6][R10.64+0x2800] ;  /* 0x002800060a127981 */ /* 0x000ea8000c1e1900 */
[----:B------:R-:W2:Y:S01]  /*15a0*/  LDG.E R27, desc[UR6][R10.64+0x3800] ;  /* 0x003800060a1b7981 */ /* 0x000ea2000c1e1900 */
[----:B---3--:R-:W-:-:S03]  /*15b0*/  IADD3 R24, PT, PT, R23, R22, R20 ;  /* 0x0000001617187210 */ /* 0x008fc60007ffe014 */
[----:B------:R-:W3:Y:S04]  /*15c0*/  LDG.E R23, desc[UR6][R10.64+0x3000] ;  /* 0x003000060a177981 */ /* 0x000ee8000c1e1900 */
[----:B------:R-:W3:Y:S04]  /*15d0*/  LDG.E R20, desc[UR6][R10.64+0x3400] ;  /* 0x003400060a147981 */ /* 0x000ee8000c1e1900 */
[----:B------:R-:W3:Y:S01]  /*15e0*/  LDG.E R22, desc[UR6][R10.64+0x3c00] ;  /* 0x003c00060a167981 */ /* 0x000ee2000c1e1900 */
[----:B----4-:R-:W-:-:S04]  /*15f0*/  IADD3 R14, PT, PT, R17, R14, R24 ;  /* 0x0000000e110e7210 */ /* 0x010fc80007ffe018 */
[----:B-----5:R-:W-:-:S04]  /*1600*/  IADD3 R14, PT, PT, R19, R16, R14 ;  /* 0x00000010130e7210 */ /* 0x020fc80007ffe00e */
[----:B------:R-:W-:Y:S02]  /*1610*/  IADD3 R12, PT, PT, R15, R12, R14 ;  /* 0x0000000c0f0c7210 */ /* 0x000fe40007ffe00e */
[----:B0-----:R-:W-:-:S04]  /*1620*/  IADD3 R14, PT, PT, -R9, R8, RZ ;  /* 0x00000008090e7210 */ /* 0x001fc80007ffe1ff */
[----:B------:R-:W-:Y:S02]  /*1630*/  ISETP.GE.U32.AND P0, PT, R14, R13, PT ;  /* 0x0000000d0e00720c */ /* 0x000fe40003f06070 */
[----:B--2---:R-:W-:-:S04]  /*1640*/  IADD3 R12, PT, PT, R21, R18, R12 ;  /* 0x00000012150c7210 */ /* 0x004fc80007ffe00c */
[----:B---3--:R-:W-:-:S04]  /*1650*/  IADD3 R12, PT, PT, R20, R23, R12 ;  /* 0x00000017140c7210 */ /* 0x008fc80007ffe00c */
[----:B------:R-:W-:-:S03]  /*1660*/  IADD3 R27, PT, PT, R22, R27, R12 ;  /* 0x0000001b161b7210 */ /* 0x000fc60007ffe00c */
[----:B------:R-:W-:Y:S05]  /*1670*/  @!P0 BRA `(.L_x_196) ;  /* 0x00000008009c8947 */ /* 0x000fea0003800000 */
[C---:B------:R-:W-:Y:S01]  /*1680*/  IMAD.IADD R9, R13.reuse, 0x1, R9 ;  /* 0x000000010d097824 */ /* 0x040fe200078e0209 */
[----:B------:R-:W-:Y:S01]  /*1690*/  UIADD3 UR4, UPT, UPT, UR4, 0x1, URZ ;  /* 0x0000000104047890 */ /* 0x000fe2000fffe0ff */
[----:B------:R-:W-:Y:S02]  /*16a0*/  IMAD.IADD R2, R13, 0x1, R2 ;  /* 0x000000010d027824 */ /* 0x000fe400078e0202 */
[----:B------:R-:W-:Y:S01]  /*16b0*/  IMAD.IADD R6, R6, 0x1, -R13 ;  /* 0x0000000106067824 */ /* 0x000fe200078e0a0d */
[----:B------:R-:W-:Y:S01]  /*16c0*/  ISETP.GT.U32.AND P0, PT, R9, R0, PT ;  /* 0x000000000900720c */ /* 0x000fe20003f04070 */
[----:B------:R-:W-:-:S12]  /*16d0*/  IMAD.IADD R7, R13, 0x1, R7 ;  /* 0x000000010d077824 */ /* 0x000fd800078e0207 */
[----:B------:R-:W-:Y:S05]  /*16e0*/  @!P0 BRA `(.L_x_198) ;  /* 0xfffffffc006c8947 */ /* 0x000fea000383ffff */
.L_x_197:
[----:B------:R-:W0:Y:S01]  /*16f0*/  S2R R13, SR_TID.X ;  /* 0x00000000000d7919 */ /* 0x000e220000002100 */
[----:B------:R-:W-:Y:S01]  /*1700*/  IMAD.IADD R0, R8, 0x1, -R9 ;  /* 0x0000000108007824 */ /* 0x000fe200078e0a09 */
[----:B------:R-:W-:Y:S04]  /*1710*/  BSSY.RECONVERGENT B1, `(.L_x_196) ;  /* 0x000009d000017945 */ /* 0x000fe80003800200 */
[----:B0-----:R-:W-:-:S04]  /*1720*/  ISETP.GE.AND P0, PT, R13, R0, PT ;  /* 0x000000000d00720c */ /* 0x001fc80003f06270 */
[----:B------:R-:W-:-:S13]  /*1730*/  ISETP.GE.U32.OR P0, PT, R9, R8, P0 ;  /* 0x000000080900720c */ /* 0x000fda0000706470 */
[----:B------:R-:W-:Y:S05]  /*1740*/  @P0 BRA `(.L_x_199) ;  /* 0x0000000800640947 */ /* 0x000fea0003800000 */
[----:B------:R-:W0:Y:S01]  /*1750*/  LDC R10, c[0x0][0x3ac] ;  /* 0x0000eb00ff0a7b82 */ /* 0x000e220000000800 */
[----:B------:R-:W-:Y:S01]  /*1760*/  LOP3.LUT R11, RZ, R13, RZ, 0x33, !PT ;  /* 0x0000000dff0b7212 */ /* 0x000fe200078e33ff */
[----:B------:R-:W-:Y:S06]  /*1770*/  BSSY.RECONVERGENT B2, `(.L_x_200) ;  /* 0x000004f000027945 */ /* 0x000fec0003800200 */
[----:B------:R-:W1:Y:S01]  /*1780*/  LDC R0, c[0x0][0x3ac] ;  /* 0x0000eb00ff007b82 */ /* 0x000e620000000800 */
[----:B0-----:R-:W-:-:S05]  /*1790*/  IMAD.SHL.U32 R10, R10, 0x1000, RZ ;  /* 0x000010000a0a7824 */ /* 0x001fca00078e00ff */
[----:B------:R-:W-:-:S04]  /*17a0*/  LEA R10, R3, R10, 0xc ;  /* 0x0000000a030a7211 */ /* 0x000fc800078e60ff */
[----:B------:R-:W-:Y:S01]  /*17b0*/  IADD3 R8, PT, PT, -R10, R8, R11 ;  /* 0x000000080a087210 */ /* 0x000fe20007ffe10b */
[----:B-1----:R-:W-:Y:S02]  /*17c0*/  IMAD R11, R0, UR4, RZ ;  /* 0x00000004000b7c24 */ /* 0x002fe4000f8e02ff */
[----:B------:R-:W-:Y:S02]  /*17d0*/  IMAD.MOV.U32 R0, RZ, RZ, R13 ;  /* 0x000000ffff007224 */ /* 0x000fe400078e000d */
[----:B------:R-:W-:-:S05]  /*17e0*/  IMAD R8, R11, -0x1000, R8 ;  /* 0xfffff0000b087824 */ /* 0x000fca00078e0208 */
[C---:B------:R-:W-:Y:S02]  /*17f0*/  ISETP.GE.U32.AND P0, PT, R8.reuse, 0xf00, PT ;  /* 0x00000f000800780c */ /* 0x040fe40003f06070 */
[----:B------:R-:W-:-:S04]  /*1800*/  LEA.HI R8, R8, 0x1, RZ, 0x18 ;  /* 0x0000000108087811 */ /* 0x000fc800078fc0ff */
[----:B------:R-:W-:-:S07]  /*1810*/  LOP3.LUT R10, R8, 0xf, RZ, 0xc0, !PT ;  /* 0x0000000f080a7812 */ /* 0x000fce00078ec0ff */
[----:B------:R-:W-:Y:S05]  /*1820*/  @!P0 BRA `(.L_x_201) ;  /* 0x00000004000c8947 */ /* 0x000fea0003800000 */
[----:B------:R-:W-:Y:S01]  /*1830*/  LEA.HI R0, R6, 0x1, RZ, 0x18 ;  /* 0x0000000106007811 */ /* 0x000fe200078fc0ff */
[----:B------:R-:W-:Y:S01]  /*1840*/  BSSY.RECONVERGENT B3, `(.L_x_202) ;  /* 0x0000040000037945 */ /* 0x000fe20003800200 */
[----:B------:R-:W-:Y:S02]  /*1850*/  LOP3.LUT R11, R13, 0x800, RZ, 0xfc, !PT ;  /* 0x000008000d0b7812 */ /* 0x000fe400078efcff */
[----:B------:R-:W-:-:S05]  /*1860*/  LOP3.LUT R0, R0, 0x1fffff0, RZ, 0xc0, !PT ;  /* 0x01fffff000007812 */ /* 0x000fca00078ec0ff */
[----:B------:R-:W-:-:S07]  /*1870*/  IMAD.MOV R0, RZ, RZ, -R0 ;  /* 0x000000ffff007224 */ /* 0x000fce00078e0a00 */
.L_x_203:
[C---:B------:R-:W-:Y:S02]  /*1880*/  VIADD R15, R7.reuse, 0xfffff800 ;  /* 0xfffff800070f7836 */ /* 0x040fe40000000000 */
[----:B------:R-:W-:Y:S02]  /*1890*/  VIADD R21, R7, 0xfffff900 ;  /* 0xfffff90007157836 */ /* 0x000fe40000000000 */
[----:B------:R-:W-:-:S04]  /*18a0*/  IMAD.WIDE.U32 R14, R15, 0x4, R4 ;  /* 0x000000040f0e7825 */ /* 0x000fc800078e0004 */
[--C-:B------:R-:W-:Y:S01]  /*18b0*/  IMAD.WIDE.U32 R20, R21, 0x4, R4.reuse ;  /* 0x0000000415147825 */ /* 0x100fe200078e0004 */
[----:B------:R0:W2:Y:S04]  /*18c0*/  LDG.E R28, desc[UR6][R14.64] ;  /* 0x000000060e1c7981 */ /* 0x0000a8000c1e1900 */
[----:B------:R-:W2:Y:S01]  /*18d0*/  LDG.E R29, desc[UR6][R20.64] ;  /* 0x00000006141d7981 */ /* 0x000ea2000c1e1900 */
[C---:B------:R-:W-:Y:S02]  /*18e0*/  VIADD R17, R7.reuse, 0xfffffa00 ;  /* 0xfffffa0007117836 */ /* 0x040fe40000000000 */
[----:B------:R-:W-:Y:S02]  /*18f0*/  VIADD R19, R7, 0xfffffb00 ;  /* 0xfffffb0007137836 */ /* 0x000fe40000000000 */
[----:B------:R-:W-:-:S04]  /*1900*/  IMAD.WIDE.U32 R16, R17, 0x4, R4 ;  /* 0x0000000411107825 */ /* 0x000fc800078e0004 */
[--C-:B------:R-:W-:Y:S01]  /*1910*/  IMAD.WIDE.U32 R18, R19, 0x4, R4.reuse ;  /* 0x0000000413127825 */ /* 0x100fe200078e0004 */
[----:B------:R1:W3:Y:S04]  /*1920*/  LDG.E R13, desc[UR6][R16.64] ;  /* 0x00000006100d7981 */ /* 0x0002e8000c1e1900 */
[----:B------:R4:W3:Y:S01]  /*1930*/  LDG.E R12, desc[UR6][R18.64] ;  /* 0x00000006120c7981 */ /* 0x0008e2000c1e1900 */
[C---:B------:R-:W-:Y:S01]  /*1940*/  VIADD R22, R7.reuse, 0xfffffd00 ;  /* 0xfffffd0007167836 */ /* 0x040fe20000000000 */
[C---:B------:R-:W-:Y:S01]  /*1950*/  IADD3 R23, PT, PT, R7.reuse, -0x400, RZ ;  /* 0xfffffc0007177810 */ /* 0x040fe20007ffe0ff */
[----:B------:R-:W-:Y:S02]  /*1960*/  VIADD R26, R7, 0xfffffe00 ;  /* 0xfffffe00071a7836 */ /* 0x000fe40000000000 */
[----:B0-----:R-:W-:-:S04]  /*1970*/  IMAD.WIDE.U32 R14, R22, 0x4, R4 ;  /* 0x00000004160e7825 */ /* 0x001fc800078e0004 */
[--C-:B-1----:R-:W-:Y:S02]  /*1980*/  IMAD.WIDE.U32 R16, R26, 0x4, R4.reuse ;  /* 0x000000041a107825 */ /* 0x102fe400078e0004 */
[----:B------:R0:W5:Y:S02]  /*1990*/  LDG.E R26, desc[UR6][R14.64] ;  /* 0x000000060e1a7981 */ /* 0x000164000c1e1900 */
[C-C-:B------:R-:W-:Y:S02]  /*19a0*/  IMAD.WIDE.U32 R24, R7.reuse, 0x4, R4.reuse ;  /* 0x0000000407187825 */ /* 0x140fe400078e0004 */
[----:B------:R-:W5:Y:S02]  /*19b0*/  LDG.E R16, desc[UR6][R16.64] ;  /* 0x0000000610107981 */ /* 0x000f64000c1e1900 */
[----:B----4-:R-:W-:Y:S02]  /*19c0*/  VIADD R19, R7, 0xffffff00 ;  /* 0xffffff0007137836 */ /* 0x010fe40000000000 */
[----:B------:R-:W-:Y:S01]  /*19d0*/  IMAD.WIDE.U32 R20, R23, 0x4, R4 ;  /* 0x0000000417147825 */ /* 0x000fe200078e0004 */
[----:B------:R-:W4:Y:S03]  /*19e0*/  LDG.E R24, desc[UR6][R24.64] ;  /* 0x0000000618187981 */ /* 0x000f26000c1e1900 */
[----:B0-----:R-:W-:-:S02]  /*19f0*/  VIADD R15, R7, 0x200 ;  /* 0x00000200070f7836 */ /* 0x001fc40000000000 */
[----:B------:R-:W-:Y:S02]  /*1a00*/  VIADD R23, R7, 0x100 ;  /* 0x0000010007177836 */ /* 0x000fe40000000000 */
[--C-:B------:R-:W-:Y:S01]  /*1a10*/  IMAD.WIDE.U32 R18, R19, 0x4, R4.reuse ;  /* 0x0000000413127825 */ /* 0x100fe200078e0004 */
[----:B------:R0:W5:Y:S03]  /*1a20*/  LDG.E R25, desc[UR6][R20.64] ;  /* 0x0000000614197981 */ /* 0x000166000c1e1900 */
[----:B------:R-:W-:Y:S02]  /*1a30*/  IMAD.WIDE.U32 R22, R23, 0x4, R4 ;  /* 0x0000000417167825 */ /* 0x000fe400078e0004 */
[----:B------:R-:W4:Y:S04]  /*1a40*/  LDG.E R19, desc[UR6][R18.64] ;  /* 0x0000000612137981 */ /* 0x000f28000c1e1900 */
[----:B------:R1:W4:Y:S01]  /*1a50*/  LDG.E R23, desc[UR6][R22.64] ;  /* 0x0000000616177981 */ /* 0x000322000c1e1900 */
[----:B0-----:R-:W-:-:S04]  /*1a60*/  VIADD R21, R7, 0x300 ;  /* 0x0000030007157836 */ /* 0x001fc80000000000 */
[----:B------:R-:W-:-:S04]  /*1a70*/  IMAD.WIDE.U32 R20, R21, 0x4, R4 ;  /* 0x0000000415147825 */ /* 0x000fc800078e0004 */
[----:B-1----:R-:W-:Y:S02]  /*1a80*/  VIADD R22, R7, 0x700 ;  /* 0x0000070007167836 */ /* 0x002fe40000000000 */
[----:B------:R-:W4:Y:S01]  /*1a90*/  LDG.E R21, desc[UR6][R20.64] ;  /* 0x0000000614157981 */ /* 0x000f22000c1e1900 */
[----:B--2---:R-:W-:Y:S01]  /*1aa0*/  IADD3 R27, PT, PT, R29, R28, R27 ;  /* 0x0000001c1d1b7210 */ /* 0x004fe20007ffe01b */
[----:B------:R-:W-:Y:S01]  /*1ab0*/  IMAD.WIDE.U32 R28, R15, 0x4, R4 ;  /* 0x000000040f1c7825 */ /* 0x000fe200078e0004 */
[----:B------:R-:W-:-:S05]  /*1ac0*/  IADD3 R15, PT, PT, R7, 0x400, RZ ;  /* 0x00000400070f7810 */ /* 0x000fca0007ffe0ff */
[----:B------:R0:W2:Y:S01]  /*1ad0*/  LDG.E R28, desc[UR6][R28.64] ;  /* 0x000000061c1c7981 */ /* 0x0000a2000c1e1900 */
[----:B------:R-:W-:-:S05]  /*1ae0*/  IMAD.WIDE.U32 R14, R15, 0x4, R4 ;  /* 0x000000040f0e7825 */ /* 0x000fca00078e0004 */
[----:B------:R1:W2:Y:S01]  /*1af0*/  LDG.E R17, desc[UR6][R14.64] ;  /* 0x000000060e117981 */ /* 0x0002a2000c1e1900 */
[----:B---3--:R-:W-:Y:S01]  /*1b00*/  IADD3 R27, PT, PT, R12, R13, R27 ;  /* 0x0000000d0c1b7210 */ /* 0x008fe20007ffe01b */
[----:B0-----:R-:W-:-:S04]  /*1b10*/  VIADD R29, R7, 0x500 ;  /* 0x00000500071d7836 */ /* 0x001fc80000000000 */
[----:B------:R-:W-:-:S04]  /*1b20*/  IMAD.WIDE.U32 R12, R29, 0x4, R4 ;  /* 0x000000041d0c7825 */ /* 0x000fc800078e0004 */
[----:B-1----:R-:W-:Y:S01]  /*1b30*/  VIADD R15, R7, 0x600 ;  /* 0x00000600070f7836 */ /* 0x002fe20000000000 */
[----:B------:R0:W3:Y:S03]  /*1b40*/  LDG.E R18, desc[UR6][R12.64] ;  /* 0x000000060c127981 */ /* 0x0000e6000c1e1900 */
[----:B------:R-:W-:-:S04]  /*1b50*/  IMAD.WIDE.U32 R14, R15, 0x4, R4 ;  /* 0x000000040f0e7825 */ /* 0x000fc800078e0004 */
[----:B0-----:R-:W-:Y:S02]  /*1b60*/  IMAD.WIDE.U32 R12, R22, 0x4, R4 ;  /* 0x00000004160c7825 */ /* 0x001fe400078e0004 */
[----:B------:R-:W3:Y:S04]  /*1b70*/  LDG.E R22, desc[UR6][R14.64] ;  /* 0x000000060e167981 */ /* 0x000ee8000c1e1900 */
[----:B------:R-:W3:Y:S01]  /*1b80*/  LDG.E R20, desc[UR6][R12.64] ;  /* 0x000000060c147981 */ /* 0x000ee2000c1e1900 */
[----:B------:R-:W-:Y:S01]  /*1b90*/  VIADD R0, R0, 0x10 ;  /* 0x0000001000007836 */ /* 0x000fe20000000000 */
[----:B-----5:R-:W-:-:S04]  /*1ba0*/  IADD3 R25, PT, PT, R26, R25, R27 ;  /* 0x000000191a197210 */ /* 0x020fc80007ffe01b */
[----:B----4-:R-:W-:Y:S02]  /*1bb0*/  IADD3 R16, PT, PT, R19, R16, R25 ;  /* 0x0000001013107210 */ /* 0x010fe40007ffe019 */
[----:B------:R-:W-:Y:S02]  /*1bc0*/  ISETP.NE.AND P0, PT, R0, RZ, PT ;  /* 0x000000ff0000720c */ /* 0x000fe40003f05270 */
[----:B------:R-:W-:Y:S01]  /*1bd0*/  IADD3 R16, PT, PT, R23, R24, R16 ;  /* 0x0000001817107210 */ /* 0x000fe20007ffe010 */
[----:B------:R-:W-:Y:S02]  /*1be0*/  VIADD R11, R11, 0x1000 ;  /* 0x000010000b0b7836 */ /* 0x000fe40000000000 */
[----:B------:R-:W-:Y:S01]  /*1bf0*/  VIADD R7, R7, 0x1000 ;  /* 0x0000100007077836 */ /* 0x000fe20000000000 */
[----:B--2---:R-:W-:-:S04]  /*1c00*/  IADD3 R16, PT, PT, R21, R28, R16 ;  /* 0x0000001c15107210 */ /* 0x004fc80007ffe010 */
[----:B---3--:R-:W-:-:S04]  /*1c10*/  IADD3 R17, PT, PT, R18, R17, R16 ;  /* 0x0000001112117210 */ /* 0x008fc80007ffe010 */
[----:B------:R-:W-:Y:S01]  /*1c20*/  IADD3 R27, PT, PT, R20, R22, R17 ;  /* 0x00000016141b7210 */ /* 0x000fe20007ffe011 */
[----:B------:R-:W-:Y:S06]  /*1c30*/  @P0 BRA `(.L_x_203) ;  /* 0xfffffffc00100947 */ /* 0x000fec000383ffff */
[----:B------:R-:W-:Y:S05]  /*1c40*/  BSYNC.RECONVERGENT B3 ;  /* 0x0000000000037941 */ /* 0x000fea0003800200 */
.L_x_202:
[----:B------:R-:W-:-:S07]  /*1c50*/  IADD3 R0, PT, PT, R11, -0x800, RZ ;  /* 0xfffff8000b007810 */ /* 0x000fce0007ffe0ff */
.L_x_201:
[----:B------:R-:W-:Y:S05]  /*1c60*/  BSYNC.RECONVERGENT B2 ;  /* 0x0000000000027941 */ /* 0x000fea0003800200 */
.L_x_200:
[----:B------:R-:W-:-:S13]  /*1c70*/  ISETP.NE.AND P0, PT, R10, RZ, PT ;  /* 0x000000ff0a00720c */ /* 0x000fda0003f05270 */
[----:B------:R-:W-:Y:S05]  /*1c80*/  @!P0 BRA `(.L_x_199) ;  /* 0x0000000400148947 */ /* 0x000fea0003800000 */
[----:B------:R-:W-:Y:S01]  /*1c90*/  ISETP.GE.U32.AND P0, PT, R10, 0x8, PT ;  /* 0x000000080a00780c */ /* 0x000fe20003f06070 */
[----:B------:R-:W-:Y:S01]  /*1ca0*/  BSSY.RECONVERGENT B2, `(.L_x_204) ;  /* 0x0000021000027945 */ /* 0x000fe20003800200 */
[----:B------:R-:W-:-:S04]  /*1cb0*/  LOP3.LUT R23, R8, 0x7, RZ, 0xc0, !PT ;  /* 0x0000000708177812 */ /* 0x000fc800078ec0ff */
[----:B------:R-:W-:-:S07]  /*1cc0*/  ISETP.NE.AND P1, PT, R23, RZ, PT ;  /* 0x000000ff1700720c */ /* 0x000fce0003f25270 */
[----:B------:R-:W-:Y:S06]  /*1cd0*/  @!P0 BRA `(.L_x_205) ;  /* 0x0000000000748947 */ /* 0x000fec0003800000 */
[----:B------:R-:W-:-:S04]  /*1ce0*/  IMAD.IADD R11, R0, 0x1, R9 ;  /* 0x00000001000b7824 */ /* 0x000fc800078e0209 */
[C---:B------:R-:W-:Y:S02]  /*1cf0*/  VIADD R19, R11.reuse, 0x100 ;  /* 0x000001000b137836 */ /* 0x040fe40000000000 */
[C---:B------:R-:W-:Y:S02]  /*1d00*/  VIADD R21, R11.reuse, 0x200 ;  /* 0x000002000b157836 */ /* 0x040fe40000000000 */
[C---:B------:R-:W-:Y:S02]  /*1d10*/  VIADD R13, R11.reuse, 0x300 ;  /* 0x000003000b0d7836 */ /* 0x040fe40000000000 */
[----:B------:R-:W-:-:S04]  /*1d20*/  IMAD.WIDE.U32 R16, R11, 0x4, R4 ;  /* 0x000000040b107825 */ /* 0x000fc800078e0004 */
[--C-:B------:R-:W-:Y:S01]  /*1d30*/  IMAD.WIDE.U32 R18, R19, 0x4, R4.reuse ;  /* 0x0000000413127825 */ /* 0x100fe200078e0004 */
[----:B------:R0:W2:Y:S03]  /*1d40*/  LDG.E R22, desc[UR6][R16.64] ;  /* 0x0000000610167981 */ /* 0x0000a6000c1e1900 */
[--C-:B------:R-:W-:Y:S01]  /*1d50*/  IMAD.WIDE.U32 R20, R21, 0x4, R4.reuse ;  /* 0x0000000415147825 */ /* 0x100fe200078e0004 */
[----:B------:R1:W2:Y:S03]  /*1d60*/  LDG.E R7, desc[UR6][R18.64] ;  /* 0x0000000612077981 */ /* 0x0002a6000c1e1900 */
[C---:B------:R-:W-:Y:S02]  /*1d70*/  VIADD R15, R11.reuse, 0x400 ;  /* 0x000004000b0f7836 */ /* 0x040fe40000000000 */
[C---:B------:R-:W-:Y:S01]  /*1d80*/  VIADD R25, R11.reuse, 0x500 ;  /* 0x000005000b197836 */ /* 0x040fe20000000000 */
[----:B------:R-:W-:Y:S01]  /*1d90*/  IADD3 R29, PT, PT, R11, 0x600, RZ ;  /* 0x000006000b1d7810 */ /* 0x000fe20007ffe0ff */
[----:B------:R-:W-:Y:S01]  /*1da0*/  IMAD.WIDE.U32 R12, R13, 0x4, R4 ;  /* 0x000000040d0c7825 */ /* 0x000fe200078e0004 */
[----:B------:R-:W3:Y:S03]  /*1db0*/  LDG.E R20, desc[UR6][R20.64] ;  /* 0x0000000614147981 */ /* 0x000ee6000c1e1900 */
[----:B------:R-:W-:-:S02]  /*1dc0*/  VIADD R24, R11, 0x700 ;  /* 0x000007000b187836 */ /* 0x000fc40000000000 */
[--C-:B------:R-:W-:Y:S01]  /*1dd0*/  IMAD.WIDE.U32 R14, R15, 0x4, R4.reuse ;  /* 0x000000040f0e7825 */ /* 0x100fe200078e0004 */
[----:B------:R-:W3:Y:S03]  /*1de0*/  LDG.E R12, desc[UR6][R12.64] ;  /* 0x000000060c0c7981 */ /* 0x000ee6000c1e1900 */
[--C-:B------:R-:W-:Y:S02]  /*1df0*/  IMAD.WIDE.U32 R10, R25, 0x4, R4.reuse ;  /* 0x00000004190a7825 */ /* 0x100fe400078e0004 */
[----:B------:R-:W4:Y:S02]  /*1e00*/  LDG.E R14, desc[UR6][R14.64] ;  /* 0x000000060e0e7981 */ /* 0x000f24000c1e1900 */
[--C-:B0-----:R-:W-:Y:S02]  /*1e10*/  IMAD.WIDE.U32 R16, R29, 0x4, R4.reuse ;  /* 0x000000041d107825 */ /* 0x101fe400078e0004 */
[----:B------:R-:W4:Y:S02]  /*1e20*/  LDG.E R10, desc[UR6][R10.64] ;  /* 0x000000060a0a7981 */ /* 0x000f24000c1e1900 */
[----:B-1----:R-:W-:-:S02]  /*1e30*/  IMAD.WIDE.U32 R18, R24, 0x4, R4 ;  /* 0x0000000418127825 */ /* 0x002fc400078e0004 */
[----:B------:R-:W5:Y:S04]  /*1e40*/  LDG.E R16, desc[UR6][R16.64] ;  /* 0x0000000610107981 */ /* 0x000f68000c1e1900 */
[----:B------:R-:W5:Y:S01]  /*1e50*/  LDG.E R18, desc[UR6][R18.64] ;  /* 0x0000000612127981 */ /* 0x000f62000c1e1900 */
[----:B------:R-:W-:Y:S01]  /*1e60*/  VIADD R0, R0, 0x800 ;  /* 0x0000080000007836 */ /* 0x000fe20000000000 */
[----:B--2---:R-:W-:-:S04]  /*1e70*/  IADD3 R7, PT, PT, R7, R22, R27 ;  /* 0x0000001607077210 */ /* 0x004fc80007ffe01b */
[----:B---3--:R-:W-:-:S04]  /*1e80*/  IADD3 R7, PT, PT, R12, R20, R7 ;  /* 0x000000140c077210 */ /* 0x008fc80007ffe007 */
[----:B----4-:R-:W-:-:S04]  /*1e90*/  IADD3 R7, PT, PT, R10, R14, R7 ;  /* 0x0000000e0a077210 */ /* 0x010fc80007ffe007 */
[----:B-----5:R-:W-:-:S07]  /*1ea0*/  IADD3 R27, PT, PT, R18, R16, R7 ;  /* 0x00000010121b7210 */ /* 0x020fce0007ffe007 */
.L_x_205:
[----:B------:R-:W-:Y:S05]  /*1eb0*/  BSYNC.RECONVERGENT B2 ;  /* 0x0000000000027941 */ /* 0x000fea0003800200 */
.L_x_204:
[----:B------:R-:W-:Y:S05]  /*1ec0*/  @!P1 BRA `(.L_x_199) ;  /* 0x0000000000849947 */ /* 0x000fea0003800000 */
[----:B------:R-:W-:Y:S01]  /*1ed0*/  ISETP.GE.U32.AND P0, PT, R23, 0x4, PT ;  /* 0x000000041700780c */ /* 0x000fe20003f06070 */
[----:B------:R-:W-:Y:S01]  /*1ee0*/  BSSY.RECONVERGENT B2, `(.L_x_206) ;  /* 0x0000012000027945 */ /* 0x000fe20003800200 */
[----:B------:R-:W-:-:S11]  /*1ef0*/  LOP3.LUT P1, RZ, R8, 0x3, RZ, 0xc0, !PT ;  /* 0x0000000308ff7812 */ /* 0x000fd6000782c0ff */
[----:B------:R-:W-:Y:S05]  /*1f00*/  @!P0 BRA `(.L_x_207) ;  /* 0x00000000003c8947 */ /* 0x000fea0003800000 */
[----:B------:R-:W-:-:S04]  /*1f10*/  IMAD.IADD R7, R0, 0x1, R9 ;  /* 0x0000000100077824 */ /* 0x000fc800078e0209 */
[C---:B------:R-:W-:Y:S02]  /*1f20*/  VIADD R11, R7.reuse, 0x100 ;  /* 0x00000100070b7836 */ /* 0x040fe40000000000 */
[----:B------:R-:W-:-:S04]  /*1f30*/  IMAD.WIDE.U32 R8, R7, 0x4, R4 ;  /* 0x0000000407087825 */ /* 0x000fc800078e0004 */
[C---:B------:R-:W-:Y:S02]  /*1f40*/  VIADD R13, R7.reuse, 0x200 ;  /* 0x00000200070d7836 */ /* 0x040fe40000000000 */
[----:B------:R-:W-:Y:S01]  /*1f50*/  VIADD R15, R7, 0x300 ;  /* 0x00000300070f7836 */ /* 0x000fe20000000000 */
[----:B------:R-:W2:Y:S01]  /*1f60*/  LDG.E R8, desc[UR6][R8.64] ;  /* 0x0000000608087981 */ /* 0x000ea2000c1e1900 */
[----:B------:R-:W-:-:S04]  /*1f70*/  IMAD.WIDE.U32 R10, R11, 0x4, R4 ;  /* 0x000000040b0a7825 */ /* 0x000fc800078e0004 */
[--C-:B------:R-:W-:Y:S02]  /*1f80*/  IMAD.WIDE.U32 R12, R13, 0x4, R4.reuse ;  /* 0x000000040d0c7825 */ /* 0x100fe400078e0004 */
[----:B------:R-:W2:Y:S02]  /*1f90*/  LDG.E R10, desc[UR6][R10.64] ;  /* 0x000000060a0a7981 */ /* 0x000ea4000c1e1900 */
[----:B------:R-:W-:Y:S02]  /*1fa0*/  IMAD.WIDE.U32 R14, R15, 0x4, R4 ;  /* 0x000000040f0e7825 */ /* 0x000fe400078e0004 */
[----:B------:R-:W3:Y:S04]  /*1fb0*/  LDG.E R12, desc[UR6][R12.64] ;  /* 0x000000060c0c7981 */ /* 0x000ee8000c1e1900 */
[----:B------:R-:W3:Y:S01]  /*1fc0*/  LDG.E R14, desc[UR6][R14.64] ;  /* 0x000000060e0e7981 */ /* 0x000ee2000c1e1900 */
[----:B------:R-:W-:-:S02]  /*1fd0*/  IADD3 R0, PT, PT, R0, 0x400, RZ ;  /* 0x0000040000007810 */ /* 0x000fc40007ffe0ff */
[----:B--2---:R-:W-:-:S04]  /*1fe0*/  IADD3 R27, PT, PT, R10, R8, R27 ;  /* 0x000000080a1b7210 */ /* 0x004fc80007ffe01b */
[----:B---3--:R-:W-:-:S07]  /*1ff0*/  IADD3 R27, PT, PT, R14, R12, R27 ;  /* 0x0000000c0e1b7210 */ /* 0x008fce0007ffe01b */
.L_x_207:
[----:B------:R-:W-:Y:S05]  /*2000*/  BSYNC.RECONVERGENT B2 ;  /* 0x0000000000027941 */ /* 0x000fea0003800200 */
.L_x_206:
[----:B------:R-:W-:Y:S05]  /*2010*/  @!P1 BRA `(.L_x_199) ;  /* 0x0000000000309947 */ /* 0x000fea0003800000 */
[----:B------:R-:W-:Y:S01]  /*2020*/  LOP3.LUT R6, R6, 0xffff, RZ, 0xc0, !PT ;  /* 0x0000ffff06067812 */ /* 0x000fe200078ec0ff */
[----:B------:R-:W-:-:S03]  /*2030*/  IMAD.IADD R9, R0, 0x1, R2 ;  /* 0x0000000100097824 */ /* 0x000fc600078e0202 */
[----:B------:R-:W-:-:S04]  /*2040*/  LEA.HI R6, R6, 0x1, RZ, 0x18 ;  /* 0x0000000106067811 */ /* 0x000fc800078fc0ff */
[----:B------:R-:W-:-:S05]  /*2050*/  LOP3.LUT R6, R6, 0x3, RZ, 0xc0, !PT ;  /* 0x0000000306067812 */ /* 0x000fca00078ec0ff */
[----:B------:R-:W-:-:S07]  /*2060*/  IMAD.MOV R0, RZ, RZ, -R6 ;  /* 0x000000ffff007224 */ /* 0x000fce00078e0a06 */
.L_x_208:
[----:B------:R-:W-:-:S06]  /*2070*/  IMAD.WIDE.U32 R6, R9, 0x4, R4 ;  /* 0x0000000409067825 */ /* 0x000fcc00078e0004 */
[----:B------:R-:W2:Y:S01]  /*2080*/  LDG.E R6, desc[UR6][R6.64] ;  /* 0x0000000606067981 */ /* 0x000ea2000c1e1900 */
[----:B------:R-:W-:Y:S02]  /*2090*/  VIADD R0, R0, 0x1 ;  /* 0x0000000100007836 */ /* 0x000fe40000000000 */
[----:B------:R-:W-:-:S03]  /*20a0*/  VIADD R9, R9, 0x100 ;  /* 0x0000010009097836 */ /* 0x000fc60000000000 */
[----:B------:R-:W-:Y:S01]  /*20b0*/  ISETP.NE.AND P0, PT, R0, RZ, PT ;  /* 0x000000ff0000720c */ /* 0x000fe20003f05270 */
[----:B--2---:R-:W-:-:S12]  /*20c0*/  IMAD.IADD R27, R6, 0x1, R27 ;  /* 0x00000001061b7824 */ /* 0x004fd800078e021b */
[----:B------:R-:W-:Y:S05]  /*20d0*/  @P0 BRA `(.L_x_208) ;  /* 0xfffffffc00e40947 */ /* 0x000fea000383ffff */
.L_x_199:
[----:B------:R-:W-:Y:S05]  /*20e0*/  BSYNC.RECONVERGENT B1 ;  /* 0x0000000000017941 */ /* 0x000fea0003800200 */
.L_x_196:
[----:B------:R-:W0:Y:S01]  /*20f0*/  S2R R9, SR_LANEID ;  /* 0x0000000000097919 */ /* 0x000e220000000000 */
[----:B------:R-:W1:Y:S01]  /*2100*/  SHFL.DOWN PT, R0, R27, 0x1, 0x1f ;  /* 0x08201f001b007f89 */ /* 0x000e6200000e0000 */
[----:B------:R-:W2:Y:S01]  /*2110*/  S2R R8, SR_TID.X ;  /* 0x0000000000087919 */ /* 0x000ea20000002100 */
[C---:B0-----:R-:W-:Y:S02]  /*2120*/  ISETP.GT.AND P0, PT, R9.reuse, 0x1e, PT ;  /* 0x0000001e0900780c */ /* 0x041fe40003f04270 */
[C---:B------:R-:W-:Y:S02]  /*2130*/  ISETP.NE.AND P1, PT, R9.reuse, RZ, PT ;  /* 0x000000ff0900720c */ /* 0x040fe40003f25270 */
[----:B-1----:R-:W-:Y:S02]  /*2140*/  SEL R0, R0, RZ, !P0 ;  /* 0x000000ff00007207 */ /* 0x002fe40004000000 */
[----:B------:R-:W-:-:S03]  /*2150*/  ISETP.GT.AND P0, PT, R9, 0x1d, PT ;  /* 0x0000001d0900780c */ /* 0x000fc60003f04270 */
[----:B------:R-:W-:-:S05]  /*2160*/  IMAD.IADD R0, R0, 0x1, R27 ;  /* 0x0000000100007824 */ /* 0x000fca00078e021b */
[----:B------:R-:W0:Y:S01]  /*2170*/  SHFL.DOWN PT, R2, R0, 0x2, 0x1f ;  /* 0x08401f0000027f89 */ /* 0x000e2200000e0000 */
[----:B------:R-:W1:Y:S01]  /*2180*/  @!P1 S2R R6, SR_CgaCtaId ;  /* 0x0000000000069919 */ /* 0x000e620000008800 */
[----:B0-----:R-:W-:Y:S02]  /*2190*/  SEL R5, R2, RZ, !P0 ;  /* 0x000000ff02057207 */ /* 0x001fe40004000000 */
[----:B------:R-:W-:Y:S02]  /*21a0*/  ISETP.GT.AND P0, PT, R9, 0x1b, PT ;  /* 0x0000001b0900780c */ /* 0x000fe40003f04270 */
[----:B------:R-:W-:-:S05]  /*21b0*/  IADD3 R5, PT, PT, R0, R5, RZ ;  /* 0x0000000500057210 */ /* 0x000fca0007ffe0ff */
[----:B------:R-:W0:Y:S02]  /*21c0*/  SHFL.DOWN PT, R2, R5, 0x4, 0x1f ;  /* 0x08801f0005027f89 */ /* 0x000e2400000e0000 */
[----:B0-----:R-:W-:Y:S02]  /*21d0*/  SEL R2, R2, RZ, !P0 ;  /* 0x000000ff02027207 */ /* 0x001fe40004000000 */
[----:B------:R-:W-:-:S03]  /*21e0*/  ISETP.GT.AND P0, PT, R9, 0x17, PT ;  /* 0x000000170900780c */ /* 0x000fc60003f04270 */
[----:B------:R-:W-:Y:S01]  /*21f0*/  IMAD.IADD R2, R5, 0x1, R2 ;  /* 0x0000000105027824 */ /* 0x000fe200078e0202 */
[----:B------:R-:W-:-:S04]  /*2200*/  @!P1 MOV R5, 0x400 ;  /* 0x0000040000059802 */ /* 0x000fc80000000f00 */
[----:B------:R-:W0:Y:S01]  /*2210*/  SHFL.DOWN PT, R4, R2, 0x8, 0x1f ;  /* 0x09001f0002047f89 */ /* 0x000e2200000e0000 */
[----:B-1----:R-:W-:Y:S02]  /*2220*/  @!P1 LEA R5, R6, R5, 0x18 ;  /* 0x0000000506059211 */ /* 0x002fe400078ec0ff */
[----:B0-----:R-:W-:Y:S02]  /*2230*/  SEL R7, R4, RZ, !P0 ;  /* 0x000000ff04077207 */ /* 0x001fe40004000000 */
[----:B------:R-:W-:Y:S02]  /*2240*/  ISETP.GT.AND P0, PT, R9, 0xf, PT ;  /* 0x0000000f0900780c */ /* 0x000fe40003f04270 */
[----:B--2---:R-:W-:Y:S01]  /*2250*/  @!P1 SHF.R.U32.HI R4, RZ, 0x3, R8 ;  /* 0x00000003ff049819 */ /* 0x004fe20000011608 */
[----:B------:R-:W-:-:S03]  /*2260*/  IMAD.IADD R7, R2, 0x1, R7 ;  /* 0x0000000102077824 */ /* 0x000fc600078e0207 */
[----:B------:R-:W-:Y:S02]  /*2270*/  @!P1 LOP3.LUT R4, R4, 0x7c, RZ, 0xc0, !PT ;  /* 0x0000007c04049812 */ /* 0x000fe400078ec0ff */
[----:B------:R-:W0:Y:S03]  /*2280*/  SHFL.DOWN PT, R0, R7, 0x10, 0x1f ;  /* 0x0a001f0007007f89 */ /* 0x000e2600000e0000 */
[----:B------:R-:W-:Y:S01]  /*2290*/  @!P1 IMAD.IADD R4, R4, 0x1, R5 ;  /* 0x0000000104049824 */ /* 0x000fe200078e0205 */
        /* <DEDUP_REMOVED lines=15> */
[----:B------:R-:W-:-:S07]  /*2390*/  IMAD.IADD R11, R0, 0x1, R9 ;  /* 0x00000001000b7824 */ /* 0x000fce00078e0209 */
.L_x_195:
[----:B------:R-:W-:Y:S05]  /*23a0*/  BSYNC.RECONVERGENT B0 ;  /* 0x0000000000007941 */ /* 0x000fea0003800200 */
.L_x_179:
[----:B------:R-:W-:Y:S05]  /*23b0*/  @P0 EXIT ;  /* 0x000000000000094d */ /* 0x000fea0003800000 */
[----:B---3--:R-:W3:Y:S02]  /*23c0*/  LDC.64 R4, c[0x0][0x388] ;  /* 0x0000e200ff047b82 */ /* 0x008ee40000000a00 */
[----:B---3--:R-:W-:-:S05]  /*23d0*/  IMAD.WIDE.U32 R2, R3, 0x4, R4 ;  /* 0x0000000403027825 */ /* 0x008fca00078e0004 */
[----:B------:R-:W-:Y:S01]  /*23e0*/  STG.E desc[UR6][R2.64], R11 ;  /* 0x0000000b02007986 */ /* 0x000fe2000c101906 */
[----:B------:R-:W-:Y:S05]  /*23f0*/  EXIT ;  /* 0x000000000000794d */ /* 0x000fea0003800000 */
.L_x_209:
        /* <DEDUP_REMOVED lines=16> */
.L_x_268:


//--------------------- .text._ZN3cub18CUB_300001_SM_10006detail6reduce28DeviceReduceSingleTileKernelINS2_10policy_hubIijN4cuda3std3__44plusIiEEE10Policy1000EN6thrust24THRUST_300001_SM_1000_NS6detail15normal_iteratorINSD_10device_ptrIjEEEEPijS9_iiNS7_10__identityEEEvT0_T1_T2_T3_T4_T6_ --------------------------
	.section	.text._ZN3cub18CUB_300001_SM_10006detail6reduce28DeviceReduceSingleTileKernelINS2_10policy_hubIijN4cuda3std3__44plusIiEEE10Policy1000EN6thrust24THRUST_300001_SM_1000_NS6detail15normal_iteratorINSD_10device_ptrIjEEEEPijS9_iiNS7_10__identityEEEvT0_T1_T2_T3_T4_T6_,"ax",@progbits
	.align	128
        .global         _ZN3cub18CUB_300001_SM_10006detail6reduce28DeviceReduceSingleTileKernelINS2_10policy_hubIijN4cuda3std3__44plusIiEEE10Policy1000EN6thrust24THRUST_300001_SM_1000_NS6detail15normal_iteratorINSD_10device_ptrIjEEEEPijS9_iiNS7_10__identityEEEvT0_T1_T2_T3_T4_T6_
        .type           _ZN3cub18CUB_300001_SM_10006detail6reduce28DeviceReduceSingleTileKernelINS2_10policy_hubIijN4cuda3std3__44plusIiEEE10Policy1000EN6thrust24THRUST_300001_SM_1000_NS6detail15normal_iteratorINSD_10device_ptrIjEEEEPijS9_iiNS7_10__identityEEEvT0_T1_T2_T3_T4_T6_,@function
        .size           _ZN3cub18CUB_300001_SM_10006detail6reduce28DeviceReduceSingleTileKernelINS2_10policy_hubIijN4cuda3std3__44plusIiEEE10Policy1000EN6thrust24THRUST_300001_SM_1000_NS6detail15normal_iteratorINSD_10device_ptrIjEEEEPijS9_iiNS7_10__identityEEEvT0_T1_T2_T3_T4_T6_,(.L_x_269 - _ZN3cub18CUB_300001_SM_10006detail6reduce28DeviceReduceSingleTileKernelINS2_10policy_hubIijN4cuda3std3__44plusIiEEE10Policy1000EN6thrust24THRUST_300001_SM_1000_NS6detail15normal_iteratorINSD_10device_ptrIjEEEEPijS9_iiNS7_10__identityEEEvT0_T1_T2_T3_T4_T6_)
        .other          _ZN3cub18CUB_300001_SM_10006detail6reduce28DeviceReduceSingleTileKernelINS2_10policy_hubIijN4cuda3std3__44plusIiEEE10Policy1000EN6thrust24THRUST_300001_SM_1000_NS6detail15normal_iteratorINSD_10device_ptrIjEEEEPijS9_iiNS7_10__identityEEEvT0_T1_T2_T3_T4_T6_,@"STO_CUDA_ENTRY STV_DEFAULT"
_ZN3cub18CUB_300001_SM_10006detail6reduce28DeviceReduceSingleTileKernelINS2_10policy_hubIijN4cuda3std3__44plusIiEEE10Policy1000EN6thrust24THRUST_300001_SM_1000_NS6detail15normal_iteratorINSD_10device_ptrIjEEEEPijS9_iiNS7_10__identityEEEvT0_T1_T2_T3_T4_T6_:
.text._ZN3cub18CUB_300001_SM_10006detail6reduce28DeviceReduceSingleTileKernelINS2_10policy_hubIijN4cuda3std3__44plusIiEEE10Policy1000EN6thrust24THRUST_300001_SM_1000_NS6detail15normal_iteratorINSD_10device_ptrIjEEEEPijS9_iiNS7_10__identityEEEvT0_T1_T2_T3_T4_T6_:
        /* <DEDUP_REMOVED lines=13> */
.L_x_210:
[----:B------:R-:W-:Y:S01]  /*00d0*/  ISETP.GT.U32.AND P0, PT, R2, 0xfff, PT ;  /* 0x00000fff0200780c */ /* 0x000fe20003f04070 */
[----:B------:R-:W-:-:S12]  /*00e0*/  BSSY.RECONVERGENT B0, `(.L_x_211) ;  /* 0x00001e7000007945 */ /* 0x000fd80003800200 */
        /* <DEDUP_REMOVED lines=11> */
.L_x_214:
[----:B------:R-:W-:Y:S05]  /*01a0*/  BSYNC.RECONVERGENT B1 ;  /* 0x0000000000017941 */ /* 0x000fea0003800200 */
.L_x_213:
        /* <DEDUP_REMOVED lines=17> */
.L_x_219:
        /* <DEDUP_REMOVED lines=31> */
.L_x_218:
[----:B------:R-:W-:Y:S05]  /*04b0*/  BSYNC.RECONVERGENT B2 ;  /* 0x0000000000027941 */ /* 0x000fea0003800200 */
.L_x_217:
[----:B------:R-:W-:Y:S05]  /*04c0*/  @!P0 BRA `(.L_x_216) ;  /* 0x0000000000c88947 */ /* 0x000fea0003800000 */
[----:B------:R-:W-:Y:S01]  /*04d0*/  ISETP.GE.U32.AND P0, PT, R21, 0x8, PT ;  /* 0x000000081500780c */ /* 0x000fe20003f06070 */
[----:B------:R-:W-:Y:S01]  /*04e0*/  BSSY.RECONVERGENT B2, `(.L_x_220) ;  /* 0x0000013000027945 */ /* 0x000fe20003800200 */
[----:B------:R-:W-:-:S04]  /*04f0*/  LOP3.LUT R16, R4, 0x7, RZ, 0xc0, !PT ;  /* 0x0000000704107812 */ /* 0x000fc800078ec0ff */
[----:B------:R-:W-:-:S07]  /*0500*/  ISETP.NE.AND P1, PT, R16, RZ, PT ;  /* 0x000000ff1000720c */ /* 0x000fce0003f25270 */
[----:B------:R-:W-:Y:S06]  /*0510*/  @!P0 BRA `(.L_x_221) ;  /* 0x00000000003c8947 */ /* 0x000fec0003800000 */
[----:B------:R-:W0:Y:S02]  /*0520*/  LDC.64 R6, c[0x0][0x380] ;  /* 0x0000e000ff067b82 */ /* 0x000e240000000a00 */
[----:B0-----:R-:W-:-:S05]  /*0530*/  IMAD.WIDE.U32 R6, R5, 0x4, R6 ;  /* 0x0000000405067825 */ /* 0x001fca00078e0006 */
        /* <DEDUP_REMOVED lines=13> */
.L_x_221:
[----:B------:R-:W-:Y:S05]  /*0610*/  BSYNC.RECONVERGENT B2 ;  /* 0x0000000000027941 */ /* 0x000fea0003800200 */
.L_x_220:
        /* <DEDUP_REMOVED lines=11> */
[----:B------:R-:W3:Y:S01]  /*06d0*/  LDG.E R10, desc[UR6][R6.64+0xc00] ;  /* 0x000c0006060a7981 */ /* 0x000ee2000c1e1900 */
[----:B------:R-:W-:Y:S01]  /*06e0*/  VIADD R5, R5, 0x400 ;  /* 0x0000040005057836 */ /* 0x000fe20000000000 */
[----:B--2--5:R-:W-:-:S04]  /*06f0*/  IADD3 R0, PT, PT, R4, R9, R0 ;  /* 0x0000000904007210 */ /* 0x024fc80007ffe000 */
[----:B---3--:R-:W-:-:S07]  /*0700*/  IADD3 R0, PT, PT, R10, R11, R0 ;  /* 0x0000000b0a007210 */ /* 0x008fce0007ffe000 */
.L_x_223:
[----:B------:R-:W-:Y:S05]  /*0710*/  BSYNC.RECONVERGENT B2 ;  /* 0x0000000000027941 */ /* 0x000fea0003800200 */
.L_x_222:
[----:B------:R-:W-:Y:S05]  /*0720*/  @!P1 BRA `(.L_x_216) ;  /* 0x0000000000309947 */ /* 0x000fea0003800000 */
[----:B------:R-:W0:Y:S02]  /*0730*/  LDC.64 R6, c[0x0][0x380] ;  /* 0x0000e000ff067b82 */ /* 0x000e240000000a00 */
[----:B0-----:R-:W-:-:S04]  /*0740*/  IMAD.WIDE.U32 R4, R5, 0x4, R6 ;  /* 0x0000000405047825 */ /* 0x001fc800078e0006 */
[----:B------:R-:W-:Y:S02]  /*0750*/  IMAD.MOV R6, RZ, RZ, -R8 ;  /* 0x000000ffff067224 */ /* 0x000fe400078e0a08 */
[----:B------:R-:W-:-:S07]  /*0760*/  IMAD.MOV.U32 R7, RZ, RZ, R5 ;  /* 0x000000ffff077224 */ /* 0x000fce00078e0005 */
.L_x_224:
[----:B------:R-:W-:-:S06]  /*0770*/  IMAD.MOV.U32 R5, RZ, RZ, R7 ;  /* 0x000000ffff057224 */ /* 0x000fcc00078e0007 */
[----:B------:R0:W2:Y:S01]  /*0780*/  LDG.E R5, desc[UR6][R4.64] ;  /* 0x0000000604057981 */ /* 0x0000a2000c1e1900 */
[----:B------:R-:W-:-:S05]  /*0790*/  VIADD R6, R6, 0x1 ;  /* 0x0000000106067836 */ /* 0x000fca0000000000 */
[----:B------:R-:W-:Y:S02]  /*07a0*/  ISETP.NE.AND P0, PT, R6, RZ, PT ;  /* 0x000000ff0600720c */ /* 0x000fe40003f05270 */
[----:B0-----:R-:W-:-:S05]  /*07b0*/  IADD3 R4, P1, PT, R4, 0x400, RZ ;  /* 0x0000040004047810 */ /* 0x001fca0007f3e0ff */
[----:B------:R-:W-:Y:S02]  /*07c0*/  IMAD.X R7, RZ, RZ, R7, P1 ;  /* 0x000000ffff077224 */ /* 0x000fe400008e0607 */
[----:B--2--5:R-:W-:-:S04]  /*07d0*/  IMAD.IADD R0, R5, 0x1, R0 ;  /* 0x0000000105007824 */ /* 0x024fc800078e0200 */
[----:B------:R-:W-:Y:S05]  /*07e0*/  @P0 BRA `(.L_x_224) ;  /* 0xfffffffc00e00947 */ /* 0x000fea000383ffff */
.L_x_216:
[----:B------:R-:W-:Y:S05]  /*07f0*/  BSYNC.RECONVERGENT B1 ;  /* 0x0000000000017941 */ /* 0x000fea0003800200 */
.L_x_215:
[----:B------:R-:W-:-:S13]  /*0800*/  ISETP.GE.U32.AND P0, PT, R2, 0x100, PT ;  /* 0x000001000200780c */ /* 0x000fda0003f06070 */
        /* <DEDUP_REMOVED lines=38> */
[----:B-1----:R-:W1:Y:S01]  /*0a70*/  LDS.64 R2, [UR4+0x20] ;  /* 0x00002004ff027984 */ /* 0x002e620008000a00 */
[----:B0-----:R-:W-:-:S04]  /*0a80*/  IADD3 R0, PT, PT, R4, R0, R9 ;  /* 0x0000000004007210 */ /* 0x001fc80007ffe009 */
[----:B------:R-:W-:-:S04]  /*0a90*/  IADD3 R0, PT, PT, R6, R0, R5 ;  /* 0x0000000006007210 */ /* 0x000fc80007ffe005 */
[----:B-1----:R-:W-:-:S05]  /*0aa0*/  IADD3 R0, PT, PT, R2, R0, R7 ;  /* 0x0000000002007210 */ /* 0x002fca0007ffe007 */
[----:B------:R-:W-:Y:S01]  /*0ab0*/  IMAD.IADD R9, R0, 0x1, R3 ;  /* 0x0000000100097824 */ /* 0x000fe200078e0203 */
[----:B------:R-:W-:Y:S06]  /*0ac0*/  BRA `(.L_x_226) ;  /* 0x0000001400207947 */ /* 0x000fec0003800000 */
.L_x_225:
[----:B------:R-:W-:Y:S01]  /*0ad0*/  LOP3.LUT R4, R3, 0x3e0, RZ, 0xc0, !PT ;  /* 0x000003e003047812 */ /* 0x000fe200078ec0ff */
[----:B------:R-:W1:Y:S03]  /*0ae0*/  S2R R10, SR_LANEID ;  /* 0x00000000000a7919 */ /* 0x000e660000000000 */
[----:B0-----:R-:W-:Y:S01]  /*0af0*/  LOP3.LUT R7, RZ, R4, RZ, 0x33, !PT ;  /* 0x00000004ff077212 */ /* 0x001fe200078e33ff */
[----:B------:R-:W-:-:S04]  /*0b00*/  VIADD R5, R4, 0x20 ;  /* 0x0000002004057836 */ /* 0x000fc80000000000 */
[----:B------:R-:W-:Y:S01]  /*0b10*/  IMAD.IADD R7, R7, 0x1, R2 ;  /* 0x0000000107077824 */ /* 0x000fe200078e0202 */
[----:B------:R-:W-:-:S04]  /*0b20*/  ISETP.GT.U32.AND P0, PT, R5, R2, PT ;  /* 0x000000020500720c */ /* 0x000fc80003f04070 */
        /* <DEDUP_REMOVED lines=40> */
[----:B------:R-:W-:Y:S01]  /*0db0*/  ISETP.GT.U32.AND P3, PT, R2, 0x80, PT ;  /* 0x000000800200780c */ /* 0x000fe20003f64070 */
[----:B-1----:R-:W-:-:S09]  /*0dc0*/  ULEA UR4, UR5, UR4, 0x18 ;  /* 0x0000000405047291 */ /* 0x002fd2000f8ec0ff */
[----:B------:R-:W1:Y:S04]  /*0dd0*/  LDS.128 R4, [UR4+0x10] ;  /* 0x00001004ff047984 */ /* 0x000e680008000c00 */
[----:B------:R-:W2:Y:S04]  /*0de0*/  LDS R0, [UR4+0xc] ;  /* 0x00000c04ff007984 */ /* 0x000ea80008000800 */
[----:B------:R-:W3:Y:S01]  /*0df0*/  LDS.64 R10, [UR4+0x20] ;  /* 0x00002004ff0a7984 */ /* 0x000ee20008000a00 */
[----:B-1----:R-:W-:Y:S02]  /*0e00*/  SEL R4, R4, RZ, P2 ;  /* 0x000000ff04047207 */ /* 0x002fe40001000000 */
[----:B------:R-:W-:-:S02]  /*0e10*/  ISETP.GT.U32.AND P2, PT, R2, 0x60, PT ;  /* 0x000000600200780c */ /* 0x000fc40003f44070 */
[----:B--2---:R-:W-:Y:S02]  /*0e20*/  SEL R0, R0, RZ, P1 ;  /* 0x000000ff00007207 */ /* 0x004fe40000800000 */
        /* <DEDUP_REMOVED lines=8> */
[----:B---3--:R-:W-:Y:S02]  /*0eb0*/  SEL R10, R10, RZ, P2 ;  /* 0x000000ff0a0a7207 */ /* 0x008fe40001000000 */
[----:B------:R-:W-:Y:S02]  /*0ec0*/  SEL R11, R11, RZ, P3 ;  /* 0x000000ff0b0b7207 */ /* 0x000fe40001800000 */
[----:B------:R-:W-:-:S05]  /*0ed0*/  IADD3 R0, PT, PT, R10, R0, R7 ;  /* 0x000000000a007210 */ /* 0x000fca0007ffe007 */
[----:B0-----:R-:W-:Y:S01]  /*0ee0*/  IMAD.IADD R9, R0, 0x1, R11 ;  /* 0x0000000100097824 */ /* 0x001fe200078e020b */
[----:B------:R-:W-:Y:S06]  /*0ef0*/  BRA `(.L_x_226) ;  /* 0x0000001000147947 */ /* 0x000fec0003800000 */
.L_x_212:
[----:B------:R-:W0:Y:S01]  /*0f00*/  S2R R0, SR_TID.X ;  /* 0x0000000000007919 */ /* 0x000e220000002100 */
[----:B------:R-:W1:Y:S02]  /*0f10*/  LDCU.64 UR4, c[0x0][0x380] ;  /* 0x00007000ff0477ac */ /* 0x000e640008000a00 */
[----:B-1----:R-:W-:Y:S02]  /*0f20*/  IMAD.U32 R12, RZ, RZ, UR4 ;  /* 0x00000004ff0c7e24 */ /* 0x002fe4000f8e00ff */
[----:B------:R-:W-:Y:S02]  /*0f30*/  IMAD.U32 R13, RZ, RZ, UR5 ;  /* 0x00000005ff0d7e24 */ /* 0x000fe4000f8e00ff */
        /* <DEDUP_REMOVED lines=17> */
[----:B------:R-:W-:Y:S01]  /*1050*/  UMOV UR4, 0x1000 ;  /* 0x0000100000047882 */ /* 0x000fe20000000000 */
[----:B--2---:R-:W-:-:S04]  /*1060*/  IADD3 R3, PT, PT, R7, R6, R3 ;  /* 0x0000000607037210 */ /* 0x004fc80007ffe003 */
[----:B---3--:R-:W-:-:S04]  /*1070*/  IADD3 R3, PT, PT, R9, R8, R3 ;  /* 0x0000000809037210 */ /* 0x008fc80007ffe003 */
[----:B----4-:R-:W-:-:S04]  /*1080*/  IADD3 R3, PT, PT, R11, R10, R3 ;  /* 0x0000000a0b037210 */ /* 0x010fc80007ffe003 */
[----:B-----5:R-:W-:-:S04]  /*1090*/  IADD3 R3, PT, PT, R15, R14, R3 ;  /* 0x0000000e0f037210 */ /* 0x020fc80007ffe003 */
[----:B------:R-:W-:Y:S01]  /*10a0*/  IADD3 R16, PT, PT, R17, R16, R3 ;  /* 0x0000001011107210 */ /* 0x000fe20007ffe003 */
[----:B------:R-:W-:-:S05]  /*10b0*/  VIADD R3, R2, 0xfffff000 ;  /* 0xfffff00002037836 */ /* 0x000fca0000000000 */
[----:B------:R-:W-:Y:S02]  /*10c0*/  ISETP.GE.U32.AND P0, PT, R3, 0x1000, PT ;  /* 0x000010000300780c */ /* 0x000fe40003f06070 */
[----:B------:R-:W-:-:S04]  /*10d0*/  IADD3 R16, PT, PT, R19, R18, R16 ;  /* 0x0000001213107210 */ /* 0x000fc80007ffe010 */
[----:B------:R-:W-:-:S05]  /*10e0*/  IADD3 R21, PT, PT, R21, R20, R16 ;  /* 0x0000001415157210 */ /* 0x000fca0007ffe010 */
[----:B------:R-:W-:Y:S02]  /*10f0*/  IMAD.IADD R7, R22, 0x1, R21 ;  /* 0x0000000116077824 */ /* 0x000fe400078e0215 */
[----:B------:R-:W-:Y:S05]  /*1100*/  @!P0 BRA `(.L_x_227) ;  /* 0x00000000008c8947 */ /* 0x000fea0003800000 */
[----:B------:R-:W0:Y:S01]  /*1110*/  LDC R2, c[0x0][0x390] ;  /* 0x0000e400ff027b82 */ /* 0x000e220000000800 */
[----:B------:R-:W-:-:S07]  /*1120*/  UMOV UR4, 0x1000 ;  /* 0x0000100000047882 */ /* 0x000fce0000000000 */
[----:B------:R-:W1:Y:S02]  /*1130*/  LDC.64 R12, c[0x0][0x380] ;  /* 0x0000e000ff0c7b82 */ /* 0x000e640000000a00 */
.L_x_229:
[----:B------:R-:W-:-:S04]  /*1140*/  VIADD R5, R0, UR4 ;  /* 0x0000000400057c36 */ /* 0x000fc80008000000 */
        /* <DEDUP_REMOVED lines=17> */
[----:B--2---:R-:W-:Y:S01]  /*1260*/  IADD3 R16, PT, PT, R18, R16, R7 ;  /* 0x0000001012107210 */ /* 0x004fe20007ffe007 */
[----:B0-----:R-:W-:-:S05]  /*1270*/  VIADD R7, R2, -UR4 ;  /* 0x8000000402077c36 */ /* 0x001fca0008000000 */
[----:B------:R-:W-:Y:S02]  /*1280*/  ISETP.GE.U32.AND P0, PT, R7, 0x1000, PT ;  /* 0x000010000700780c */ /* 0x000fe40003f06070 */
        /* <DEDUP_REMOVED lines=8> */
[----:B------:R-:W-:-:S06]  /*1310*/  UIADD3 UR4, UPT, UPT, UR4, 0x1000, URZ ;  /* 0x0000100004047890 */ /* 0x000fcc000fffe0ff */
[----:B------:R-:W-:-:S13]  /*1320*/  ISETP.LT.U32.AND P0, PT, R3, UR4, PT ;  /* 0x0000000403007c0c */ /* 0x000fda000bf01070 */
[----:B------:R-:W-:Y:S05]  /*1330*/  @!P0 BRA `(.L_x_229) ;  /* 0xfffffffc00808947 */ /* 0x000fea000383ffff */
.L_x_227:
[----:B------:R-:W-:Y:S01]  /*1340*/  VIADD R3, R2, -UR4 ;  /* 0x8000000402037c36 */ /* 0x000fe20008000000 */
[----:B------:R-:W-:Y:S04]  /*1350*/  BSSY.RECONVERGENT B1, `(.L_x_228) ;  /* 0x0000095000017945 */ /* 0x000fe80003800200 */
[----:B------:R-:W-:-:S04]  /*1360*/  ISETP.GE.AND P0, PT, R0, R3, PT ;  /* 0x000000030000720c */ /* 0x000fc80003f06270 */
[----:B------:R-:W-:-:S13]  /*1370*/  ISETP.LE.U32.OR P0, PT, R2, UR4, P0 ;  /* 0x0000000402007c0c */ /* 0x000fda0008703470 */
[----:B------:R-:W-:Y:S05]  /*1380*/  @P0 BRA `(.L_x_230) ;  /* 0x0000000800440947 */ /* 0x000fea0003800000 */
[----:B------:R-:W-:Y:S01]  /*1390*/  LOP3.LUT R3, RZ, R0, RZ, 0x33, !PT ;  /* 0x00000000ff037212 */ /* 0x000fe200078e33ff */
[----:B------:R-:W-:Y:S01]  /*13a0*/  BSSY.RECONVERGENT B2, `(.L_x_231) ;  /* 0x000004a000027945 */ /* 0x000fe20003800200 */
[----:B------:R-:W-:Y:S02]  /*13b0*/  IMAD.MOV.U32 R5, RZ, RZ, R0 ;  /* 0x000000ffff057224 */ /* 0x000fe400078e0000 */
[----:B------:R-:W-:-:S04]  /*13c0*/  IADD3 R3, PT, PT, R2, -UR4, R3 ;  /* 0x8000000402037c10 */ /* 0x000fc8000fffe003 */
[C---:B------:R-:W-:Y:S02]  /*13d0*/  ISETP.GE.U32.AND P0, PT, R3.reuse, 0xf00, PT ;  /* 0x00000f000300780c */ /* 0x040fe40003f06070 */
[----:B------:R-:W-:-:S04]  /*13e0*/  LEA.HI R3, R3, 0x1, RZ, 0x18 ;  /* 0x0000000103037811 */ /* 0x000fc800078fc0ff */
[----:B------:R-:W-:-:S07]  /*13f0*/  LOP3.LUT R4, R3, 0xf, RZ, 0xc0, !PT ;  /* 0x0000000f03047812 */ /* 0x000fce00078ec0ff */
[----:B------:R-:W-:Y:S05]  /*1400*/  @!P0 BRA `(.L_x_232) ;  /* 0x00000004000c8947 */ /* 0x000fea0003800000 */
[----:B------:R-:W-:Y:S01]  /*1410*/  LOP3.LUT R6, R3, 0x1fffff0, RZ, 0xc0, !PT ;  /* 0x01fffff003067812 */ /* 0x000fe200078ec0ff */
[----:B------:R-:W-:Y:S01]  /*1420*/  BSSY.RECONVERGENT B3, `(.L_x_233) ;  /* 0x0000040000037945 */ /* 0x000fe20003800200 */
[C---:B------:R-:W-:Y:S01]  /*1430*/  LOP3.LUT R5, R0.reuse, 0x800, RZ, 0xfc, !PT ;  /* 0x0000080000057812 */ /* 0x040fe200078efcff */
[----:B------:R-:W-:Y:S02]  /*1440*/  VIADD R2, R0, UR4 ;  /* 0x0000000400027c36 */ /* 0x000fe40008000000 */
[----:B------:R-:W-:-:S07]  /*1450*/  IMAD.MOV R6, RZ, RZ, -R6 ;  /* 0x000000ffff067224 */ /* 0x000fce00078e0a06 */
.L_x_234:
[----:B------:R-:W-:-:S04]  /*1460*/  IMAD.WIDE.U32 R26, R2, 0x4, R12 ;  /* 0x00000004021a7825 */ /* 0x000fc800078e000c */
[C---:B------:R-:W-:Y:S02]  /*1470*/  VIADD R9, R2.reuse, 0x100 ;  /* 0x0000010002097836 */ /* 0x040fe40000000000 */
[----:B------:R-:W-:Y:S01]  /*1480*/  VIADD R15, R2, 0x400 ;  /* 0x00000400020f7836 */ /* 0x000fe20000000000 */
[----:B------:R0:W2:Y:S01]  /*1490*/  LDG.E R26, desc[UR6][R26.64] ;  /* 0x000000061a1a7981 */ /* 0x0000a2000c1e1900 */
[----:B------:R-:W-:-:S04]  /*14a0*/  IMAD.WIDE.U32 R8, R9, 0x4, R12 ;  /* 0x0000000409087825 */ /* 0x000fc800078e000c */
[C---:B------:R-:W-:Y:S01]  /*14b0*/  VIADD R17, R2.reuse, 0x200 ;  /* 0x0000020002117836 */ /* 0x040fe20000000000 */
[----:B------:R1:W2:Y:S01]  /*14c0*/  LDG.E R25, desc[UR6][R8.64] ;  /* 0x0000000608197981 */ /* 0x0002a2000c1e1900 */
[C---:B------:R-:W-:Y:S02]  /*14d0*/  VIADD R11, R2.reuse, 0x300 ;  /* 0x00000300020b7836 */ /* 0x040fe40000000000 */
[----:B0-----:R-:W-:Y:S02]  /*14e0*/  VIADD R27, R2, 0x700 ;  /* 0x00000700021b7836 */ /* 0x001fe40000000000 */
[----:B------:R-:W-:-:S04]  /*14f0*/  IMAD.WIDE.U32 R14, R15, 0x4, R12 ;  /* 0x000000040f0e7825 */ /* 0x000fc800078e000c */
[--C-:B------:R-:W-:Y:S01]  /*1500*/  IMAD.WIDE.U32 R16, R17, 0x4, R12.reuse ;  /* 0x0000000411107825 */ /* 0x100fe200078e000c */
[----:B------:R0:W3:Y:S03]  /*1510*/  LDG.E R22, desc[UR6][R14.64] ;  /* 0x000000060e167981 */ /* 0x0000e6000c1e1900 */
[----:B------:R-:W-:Y:S01]  /*1520*/  VIADD R29, R2, 0x500 ;  /* 0x00000500021d7836 */ /* 0x000fe20000000000 */
[----:B------:R-:W4:Y:S01]  /*1530*/  LDG.E R24, desc[UR6][R16.64] ;  /* 0x0000000610187981 */ /* 0x000f22000c1e1900 */
[----:B------:R-:W-:-:S04]  /*1540*/  IMAD.WIDE.U32 R10, R11, 0x4, R12 ;  /* 0x000000040b0a7825 */ /* 0x000fc800078e000c */
[--C-:B-1----:R-:W-:Y:S01]  /*1550*/  IMAD.WIDE.U32 R8, R27, 0x4, R12.reuse ;  /* 0x000000041b087825 */ /* 0x102fe200078e000c */
[----:B------:R-:W4:Y:S03]  /*1560*/  LDG.E R23, desc[UR6][R10.64] ;  /* 0x000000060a177981 */ /* 0x000f26000c1e1900 */
[----:B------:R-:W-:Y:S02]  /*1570*/  VIADD R27, R2, 0x900 ;  /* 0x00000900021b7836 */ /* 0x000fe40000000000 */
[----:B------:R-:W-:-:S04]  /*1580*/  IMAD.WIDE.U32 R28, R29, 0x4, R12 ;  /* 0x000000041d1c7825 */ /* 0x000fc800078e000c */
[C---:B------:R-:W-:Y:S01]  /*1590*/  VIADD R19, R2.reuse, 0x600 ;  /* 0x0000060002137836 */ /* 0x040fe20000000000 */
[----:B------:R1:W5:Y:S01]  /*15a0*/  LDG.E R11, desc[UR6][R8.64] ;  /* 0x00000006080b7981 */ /* 0x000362000c1e1900 */
[C---:B0-----:R-:W-:Y:S02]  /*15b0*/  VIADD R15, R2.reuse, 0xa00 ;  /* 0x00000a00020f7836 */ /* 0x041fe40000000000 */
[----:B------:R-:W-:Y:S01]  /*15c0*/  VIADD R20, R2, 0x800 ;  /* 0x0000080002147836 */ /* 0x000fe20000000000 */
[----:B------:R0:W3:Y:S01]  /*15d0*/  LDG.E R21, desc[UR6][R28.64] ;  /* 0x000000061c157981 */ /* 0x0000e2000c1e1900 */
[----:B------:R-:W-:-:S04]  /*15e0*/  IMAD.WIDE.U32 R18, R19, 0x4, R12 ;  /* 0x0000000413127825 */ /* 0x000fc800078e000c */
[----:B-1----:R-:W-:-:S04]  /*15f0*/  IMAD.WIDE.U32 R8, R27, 0x4, R12 ;  /* 0x000000041b087825 */ /* 0x002fc800078e000c */
[--C-:B------:R-:W-:Y:S02]  /*1600*/  IMAD.WIDE.U32 R14, R15, 0x4, R12.reuse ;  /* 0x000000040f0e7825 */ /* 0x100fe400078e000c */
[----:B------:R-:W5:Y:S02]  /*1610*/  LDG.E R9, desc[UR6][R8.64] ;  /* 0x0000000608097981 */ /* 0x000f64000c1e1900 */
[--C-:B------:R-:W-:Y:S02]  /*1620*/  IMAD.WIDE.U32 R16, R20, 0x4, R12.reuse ;  /* 0x0000000414107825 */ /* 0x100fe400078e000c */
[----:B------:R1:W5:Y:S02]  /*1630*/  LDG.E R20, desc[UR6][R18.64] ;  /* 0x0000000612147981 */ /* 0x000364000c1e1900 */
[C---:B0-----:R-:W-:Y:S02]  /*1640*/  VIADD R29, R2.reuse, 0xb00 ;  /* 0x00000b00021d7836 */ /* 0x041fe40000000000 */
[----:B------:R-:W-:Y:S01]  /*1650*/  VIADD R27, R2, 0xc00 ;  /* 0x00000c00021b7836 */ /* 0x000fe20000000000 */
[----:B------:R0:W5:Y:S01]  /*1660*/  LDG.E R10, desc[UR6][R16.64] ;  /* 0x00000006100a7981 */ /* 0x000162000c1e1900 */
[----:B------:R-:W-:-:S03]  /*1670*/  IMAD.WIDE.U32 R28, R29, 0x4, R12 ;  /* 0x000000041d1c7825 */ /* 0x000fc600078e000c */
[----:B------:R0:W5:Y:S01]  /*1680*/  LDG.E R8, desc[UR6][R14.64] ;  /* 0x000000060e087981 */ /* 0x000162000c1e1900 */
[C---:B-1----:R-:W-:Y:S02]  /*1690*/  VIADD R19, R2.reuse, 0xe00 ;  /* 0x00000e0002137836 */ /* 0x042fe40000000000 */
[C---:B------:R-:W-:Y:S02]  /*16a0*/  VIADD R18, R2.reuse, 0xf00 ;  /* 0x00000f0002127836 */ /* 0x040fe40000000000 */
[----:B0-----:R-:W-:Y:S02]  /*16b0*/  IMAD.WIDE.U32 R16, R27, 0x4, R12 ;  /* 0x000000041b107825 */ /* 0x001fe400078e000c */
[----:B------:R-:W5:Y:S02]  /*16c0*/  LDG.E R27, desc[UR6][R28.64] ;  /* 0x000000061c1b7981 */ /* 0x000f64000c1e1900 */
[----:B------:R-:W-:-:S04]  /*16d0*/  VIADD R15, R2, 0xd00 ;  /* 0x00000d00020f7836 */ /* 0x000fc80000000000 */
[--C-:B------:R-:W-:Y:S01]  /*16e0*/  IMAD.WIDE.U32 R14, R15, 0x4, R12.reuse ;  /* 0x000000040f0e7825 */ /* 0x100fe200078e000c */
[----:B------:R0:W5:Y:S05]  /*16f0*/  LDG.E R28, desc[UR6][R16.64] ;  /* 0x00000006101c7981 */ /* 0x00016a000c1e1900 */
[----:B------:R-:W5:Y:S01]  /*1700*/  LDG.E R15, desc[UR6][R14.64] ;  /* 0x000000060e0f7981 */ /* 0x000f62000c1e1900 */
[----:B0-----:R-:W-:-:S04]  /*1710*/  IMAD.WIDE.U32 R16, R19, 0x4, R12 ;  /* 0x0000000413107825 */ /* 0x001fc800078e000c */
[----:B------:R-:W-:Y:S02]  /*1720*/  IMAD.WIDE.U32 R18, R18, 0x4, R12 ;  /* 0x0000000412127825 */ /* 0x000fe400078e000c */
[----:B------:R-:W5:Y:S04]  /*1730*/  LDG.E R16, desc[UR6][R16.64] ;  /* 0x0000000610107981 */ /* 0x000f68000c1e1900 */
[----:B------:R-:W5:Y:S01]  /*1740*/  LDG.E R19, desc[UR6][R18.64] ;  /* 0x0000000612137981 */ /* 0x000f62000c1e1900 */
[----:B------:R-:W-:-:S05]  /*1750*/  VIADD R6, R6, 0x10 ;  /* 0x0000001006067836 */ /* 0x000fca0000000000 */
[----:B------:R-:W-:Y:S01]  /*1760*/  ISETP.NE.AND P0, PT, R6, RZ, PT ;  /* 0x000000ff0600720c */ /* 0x000fe20003f05270 */
[----:B------:R-:W-:Y:S02]  /*1770*/  VIADD R5, R5, 0x1000 ;  /* 0x0000100005057836 */ /* 0x000fe40000000000 */
[----:B------:R-:W-:Y:S01]  /*1780*/  VIADD R2, R2, 0x1000 ;  /* 0x0000100002027836 */ /* 0x000fe20000000000 */
[----:B--2---:R-:W-:-:S04]  /*1790*/  IADD3 R25, PT, PT, R25, R26, R7 ;  /* 0x0000001a19197210 */ /* 0x004fc80007ffe007 */
[----:B----4-:R-:W-:-:S04]  /*17a0*/  IADD3 R23, PT, PT, R23, R24, R25 ;  /* 0x0000001817177210 */ /* 0x010fc80007ffe019 */
[----:B---3--:R-:W-:-:S04]  /*17b0*/  IADD3 R21, PT, PT, R21, R22, R23 ;  /* 0x0000001615157210 */ /* 0x008fc80007ffe017 */
[----:B-----5:R-:W-:-:S04]  /*17c0*/  IADD3 R11, PT, PT, R11, R20, R21 ;  /* 0x000000140b0b7210 */ /* 0x020fc80007ffe015 */
[----:B------:R-:W-:-:S04]  /*17d0*/  IADD3 R9, PT, PT, R9, R10, R11 ;  /* 0x0000000a09097210 */ /* 0x000fc80007ffe00b */
[----:B------:R-:W-:-:S04]  /*17e0*/  IADD3 R8, PT, PT, R27, R8, R9 ;  /* 0x000000081b087210 */ /* 0x000fc80007ffe009 */
[----:B------:R-:W-:-:S04]  /*17f0*/  IADD3 R8, PT, PT, R15, R28, R8 ;  /* 0x0000001c0f087210 */ /* 0x000fc80007ffe008 */
[----:B------:R-:W-:Y:S01]  /*1800*/  IADD3 R7, PT, PT, R19, R16, R8 ;  /* 0x0000001013077210 */ /* 0x000fe20007ffe008 */
[----:B------:R-:W-:Y:S06]  /*1810*/  @P0 BRA `(.L_x_234) ;  /* 0xfffffffc00100947 */ /* 0x000fec000383ffff */
[----:B------:R-:W-:Y:S05]  /*1820*/  BSYNC.RECONVERGENT B3 ;  /* 0x0000000000037941 */ /* 0x000fea0003800200 */
.L_x_233:
[----:B------:R-:W-:-:S07]  /*1830*/  VIADD R5, R5, 0xfffff800 ;  /* 0xfffff80005057836 */ /* 0x000fce0000000000 */
.L_x_232:
[----:B------:R-:W-:Y:S05]  /*1840*/  BSYNC.RECONVERGENT B2 ;  /* 0x0000000000027941 */ /* 0x000fea0003800200 */
.L_x_231:
[----:B------:R-:W-:-:S13]  /*1850*/  ISETP.NE.AND P0, PT, R4, RZ, PT ;  /* 0x000000ff0400720c */ /* 0x000fda0003f05270 */
[----:B------:R-:W-:Y:S05]  /*1860*/  @!P0 BRA `(.L_x_230) ;  /* 0x00000004000c8947 */ /* 0x000fea0003800000 */
[----:B------:R-:W-:Y:S01]  /*1870*/  ISETP.GE.U32.AND P0, PT, R4, 0x8, PT ;  /* 0x000000080400780c */ /* 0x000fe20003f06070 */
[----:B------:R-:W-:Y:S01]  /*1880*/  BSSY.RECONVERGENT B2, `(.L_x_235) ;  /* 0x0000021000027945 */ /* 0x000fe20003800200 */
[----:B------:R-:W-:-:S04]  /*1890*/  LOP3.LUT R24, R3, 0x7, RZ, 0xc0, !PT ;  /* 0x0000000703187812 */ /* 0x000fc800078ec0ff */
[----:B------:R-:W-:-:S07]  /*18a0*/  ISETP.NE.AND P1, PT, R24, RZ, PT ;  /* 0x000000ff1800720c */ /* 0x000fce0003f25270 */
[----:B------:R-:W-:Y:S06]  /*18b0*/  @!P0 BRA `(.L_x_236) ;  /* 0x0000000000748947 */ /* 0x000fec0003800000 */
[----:B------:R-:W-:-:S04]  /*18c0*/  VIADD R9, R5, UR4 ;  /* 0x0000000405097c36 */ /* 0x000fc80008000000 */
[C---:B------:R-:W-:Y:S02]  /*18d0*/  VIADD R21, R9.reuse, 0x100 ;  /* 0x0000010009157836 */ /* 0x040fe40000000000 */
[C---:B------:R-:W-:Y:S02]  /*18e0*/  VIADD R11, R9.reuse, 0x300 ;  /* 0x00000300090b7836 */ /* 0x040fe40000000000 */
[C---:B------:R-:W-:Y:S02]  /*18f0*/  VIADD R23, R9.reuse, 0x200 ;  /* 0x0000020009177836 */ /* 0x040fe40000000000 */
[----:B------:R-:W-:-:S04]  /*1900*/  IMAD.WIDE.U32 R16, R9, 0x4, R12 ;  /* 0x0000000409107825 */ /* 0x000fc800078e000c */
[--C-:B------:R-:W-:Y:S01]  /*1910*/  IMAD.WIDE.U32 R20, R21, 0x4, R12.reuse ;  /* 0x0000000415147825 */ /* 0x100fe200078e000c */
[----:B------:R0:W2:Y:S03]  /*1920*/  LDG.E R2, desc[UR6][R16.64] ;  /* 0x0000000610027981 */ /* 0x0000a6000c1e1900 */
[C---:B------:R-:W-:Y:S01]  /*1930*/  VIADD R15, R9.reuse, 0x400 ;  /* 0x00000400090f7836 */ /* 0x040fe20000000000 */
[----:B------:R-:W2:Y:S01]  /*1940*/  LDG.E R4, desc[UR6][R20.64] ;  /* 0x0000000614047981 */ /* 0x000ea2000c1e1900 */
[----:B------:R-:W-:Y:S02]  /*1950*/  VIADD R19, R9, 0x500 ;  /* 0x0000050009137836 */ /* 0x000fe40000000000 */
[----:B------:R-:W-:-:S04]  /*1960*/  IMAD.WIDE.U32 R10, R11, 0x4, R12 ;  /* 0x000000040b0a7825 */ /* 0x000fc800078e000c */
[--C-:B------:R-:W-:Y:S02]  /*1970*/  IMAD.WIDE.U32 R22, R23, 0x4, R12.reuse ;  /* 0x0000000417167825 */ /* 0x100fe400078e000c */
[----:B------:R-:W3:Y:S02]  /*1980*/  LDG.E R10, desc[UR6][R10.64] ;  /* 0x000000060a0a7981 */ /* 0x000ee4000c1e1900 */
[C---:B------:R-:W-:Y:S02]  /*1990*/  VIADD R25, R9.reuse, 0x600 ;  /* 0x0000060009197836 */ /* 0x040fe40000000000 */
[----:B------:R-:W-:Y:S01]  /*19a0*/  VIADD R27, R9, 0x700 ;  /* 0x00000700091b7836 */ /* 0x000fe20000000000 */
[----:B------:R-:W3:Y:S01]  /*19b0*/  LDG.E R6, desc[UR6][R22.64] ;  /* 0x0000000616067981 */ /* 0x000ee2000c1e1900 */
[----:B------:R-:W-:-:S04]  /*19c0*/  IMAD.WIDE.U32 R14, R15, 0x4, R12 ;  /* 0x000000040f0e7825 */ /* 0x000fc800078e000c */
[--C-:B------:R-:W-:Y:S02]  /*19d0*/  IMAD.WIDE.U32 R8, R19, 0x4, R12.reuse ;  /* 0x0000000413087825 */ /* 0x100fe400078e000c */
[----:B------:R-:W4:Y:S02]  /*19e0*/  LDG.E R15, desc[UR6][R14.64] ;  /* 0x000000060e0f7981 */ /* 0x000f24000c1e1900 */
[--C-:B------:R-:W-:Y:S02]  /*19f0*/  IMAD.WIDE.U32 R18, R25, 0x4, R12.reuse ;  /* 0x0000000419127825 */ /* 0x100fe400078e000c */
[----:B------:R-:W4:Y:S02]  /*1a00*/  LDG.E R8, desc[UR6][R8.64] ;  /* 0x0000000608087981 */ /* 0x000f24000c1e1900 */
[----:B0-----:R-:W-:Y:S02]  /*1a10*/  IMAD.WIDE.U32 R16, R27, 0x4, R12 ;  /* 0x000000041b107825 */ /* 0x001fe400078e000c */
[----:B------:R-:W5:Y:S04]  /*1a20*/  LDG.E R19, desc[UR6][R18.64] ;  /* 0x0000000612137981 */ /* 0x000f68000c1e1900 */
[----:B------:R-:W5:Y:S01]  /*1a30*/  LDG.E R16, desc[UR6][R16.64] ;  /* 0x0000000610107981 */ /* 0x000f62000c1e1900 */
[----:B------:R-:W-:Y:S01]  /*1a40*/  VIADD R5, R5, 0x800 ;  /* 0x0000080005057836 */ /* 0x000fe20000000000 */
[----:B--2---:R-:W-:-:S04]  /*1a50*/  IADD3 R7, PT, PT, R4, R2, R7 ;  /* 0x0000000204077210 */ /* 0x004fc80007ffe007 */
[----:B---3--:R-:W-:-:S04]  /*1a60*/  IADD3 R6, PT, PT, R10, R6, R7 ;  /* 0x000000060a067210 */ /* 0x008fc80007ffe007 */
[----:B----4-:R-:W-:-:S04]  /*1a70*/  IADD3 R6, PT, PT, R8, R15, R6 ;  /* 0x0000000f08067210 */ /* 0x010fc80007ffe006 */
[----:B-----5:R-:W-:-:S07]  /*1a80*/  IADD3 R7, PT, PT, R16, R19, R6 ;  /* 0x0000001310077210 */ /* 0x020fce0007ffe006 */
.L_x_236:
[----:B------:R-:W-:Y:S05]  /*1a90*/  BSYNC.RECONVERGENT B2 ;  /* 0x0000000000027941 */ /* 0x000fea0003800200 */
.L_x_235:
        /* <DEDUP_REMOVED lines=18> */
[----:B------:R-:W-:Y:S01]  /*1bc0*/  VIADD R5, R5, 0x400 ;  /* 0x0000040005057836 */ /* 0x000fe20000000000 */
[----:B--2---:R-:W-:-:S04]  /*1bd0*/  IADD3 R7, PT, PT, R8, R2, R7 ;  /* 0x0000000208077210 */ /* 0x004fc80007ffe007 */
[----:B---3--:R-:W-:-:S07]  /*1be0*/  IADD3 R7, PT, PT, R14, R10, R7 ;  /* 0x0000000a0e077210 */ /* 0x008fce0007ffe007 */
.L_x_238:
[----:B------:R-:W-:Y:S05]  /*1bf0*/  BSYNC.RECONVERGENT B2 ;  /* 0x0000000000027941 */ /* 0x000fea0003800200 */
.L_x_237:
[----:B------:R-:W-:Y:S05]  /*1c00*/  @!P1 BRA `(.L_x_230) ;  /* 0x0000000000249947 */ /* 0x000fea0003800000 */
[----:B------:R-:W-:Y:S02]  /*1c10*/  VIADD R5, R5, UR4 ;  /* 0x0000000405057c36 */ /* 0x000fe40008000000 */
[----:B------:R-:W-:-:S07]  /*1c20*/  IMAD.MOV R4, RZ, RZ, -R4 ;  /* 0x000000ffff047224 */ /* 0x000fce00078e0a04 */
.L_x_239:
[----:B------:R-:W-:-:S06]  /*1c30*/  IMAD.WIDE.U32 R2, R5, 0x4, R12 ;  /* 0x0000000405027825 */ /* 0x000fcc00078e000c */
[----:B------:R-:W2:Y:S01]  /*1c40*/  LDG.E R2, desc[UR6][R2.64] ;  /* 0x0000000602027981 */ /* 0x000ea2000c1e1900 */
[----:B------:R-:W-:Y:S02]  /*1c50*/  VIADD R4, R4, 0x1 ;  /* 0x0000000104047836 */ /* 0x000fe40000000000 */
[----:B------:R-:W-:-:S03]  /*1c60*/  VIADD R5, R5, 0x100 ;  /* 0x0000010005057836 */ /* 0x000fc60000000000 */
[----:B------:R-:W-:Y:S01]  /*1c70*/  ISETP.NE.AND P0, PT, R4, RZ, PT ;  /* 0x000000ff0400720c */ /* 0x000fe20003f05270 */
[----:B--2---:R-:W-:-:S12]  /*1c80*/  IMAD.IADD R7, R2, 0x1, R7 ;  /* 0x0000000102077824 */ /* 0x004fd800078e0207 */
[----:B------:R-:W-:Y:S05]  /*1c90*/  @P0 BRA `(.L_x_239) ;  /* 0xfffffffc00e40947 */ /* 0x000fea000383ffff */
.L_x_230:
[----:B------:R-:W-:Y:S05]  /*1ca0*/  BSYNC.RECONVERGENT B1 ;  /* 0x0000000000017941 */ /* 0x000fea0003800200 */
.L_x_228:
        /* <DEDUP_REMOVED lines=36> */
[----:B--2---:R-:W0:Y:S04]  /*1ef0*/  LDS.128 R4, [UR4+0x10] ;  /* 0x00001004ff047984 */ /* 0x004e280008000c00 */
[----:B------:R-:W1:Y:S01]  /*1f00*/  LDS.64 R2, [UR4+0x20] ;  /* 0x00002004ff027984 */ /* 0x000e620008000a00 */
[----:B0-----:R-:W-:-:S04]  /*1f10*/  IADD3 R0, PT, PT, R4, R0, R9 ;  /* 0x0000000004007210 */ /* 0x001fc80007ffe009 */
[----:B------:R-:W-:-:S04]  /*1f20*/  IADD3 R0, PT, PT, R6, R0, R5 ;  /* 0x0000000006007210 */ /* 0x000fc80007ffe005 */
[----:B-1----:R-:W-:-:S05]  /*1f30*/  IADD3 R0, PT, PT, R2, R0, R7 ;  /* 0x0000000002007210 */ /* 0x002fca0007ffe007 */
[----:B------:R-:W-:-:S07]  /*1f40*/  IMAD.IADD R9, R0, 0x1, R3 ;  /* 0x0000000100097824 */ /* 0x000fce00078e0203 */
.L_x_226:
[----:B------:R-:W-:Y:S05]  /*1f50*/  BSYNC.RECONVERGENT B0 ;  /* 0x0000000000007941 */ /* 0x000fea0003800200 */
.L_x_211:
[----:B------:R-:W-:Y:S05]  /*1f60*/  @P0 EXIT ;  /* 0x000000000000094d */ /* 0x000fea0003800000 */
[----:B-1----:R-:W1:Y:S01]  /*1f70*/  LDC.64 R2, c[0x0][0x388] ;  /* 0x0000e200ff027b82 */ /* 0x002e620000000a00 */
[----:B------:R-:W0:Y:S02]  /*1f80*/  LDCU UR4, c[0x0][0x398] ;  /* 0x00007300ff0477ac */ /* 0x000e240008000800 */
[----:B0-2---:R-:W-:-:S05]  /*1f90*/  VIADD R9, R9, UR4 ;  /* 0x0000000409097c36 */ /* 0x005fca0008000000 */
[----:B-1----:R-:W-:Y:S01]  /*1fa0*/  STG.E desc[UR6][R2.64], R9 ;  /* 0x0000000902007986 */ /* 0x002fe2000c101906 */
[----:B------:R-:W-:Y:S05]  /*1fb0*/  EXIT ;  /* 0x000000000000794d */ /* 0x000fea0003800000 */
.L_x_240:
        /* <DEDUP_REMOVED lines=12> */
.L_x_269:


//--------------------- .text._ZN3cub18CUB_300001_SM_10006detail11EmptyKernelIvEEvv --------------------------
	.section	.text._ZN3cub18CUB_300001_SM_10006detail11EmptyKernelIvEEvv,"ax",@progbits
	.align	128
        .global         _ZN3cub18CUB_300001_SM_10006detail11EmptyKernelIvEEvv
        .type           _ZN3cub18CUB_300001_SM_10006detail11EmptyKernelIvEEvv,@function
        .size           _ZN3cub18CUB_300001_SM_10006detail11EmptyKernelIvEEvv,(.L_x_270 - _ZN3cub18CUB_300001_SM_10006detail11EmptyKernelIvEEvv)
        .other          _ZN3cub18CUB_300001_SM_10006detail11EmptyKernelIvEEvv,@"STO_CUDA_ENTRY STV_DEFAULT"
_ZN3cub18CUB_300001_SM_10006detail11EmptyKernelIvEEvv:
.text._ZN3cub18CUB_300001_SM_10006detail11EmptyKernelIvEEvv:
[----:B------:R-:W-:Y:S01]  /*0000*/  LDC R1, c[0x0][0x37c] ;  /* 0x0000df00ff017b82 */ /* 0x000fe20000000800 */
[----:B------:R-:W-:Y:S05]  /*0010*/  EXIT ;  /* 0x000000000000794d */ /* 0x000fea0003800000 */
.L_x_241:
        /* <DEDUP_REMOVED lines=14> */
.L_x_270:


//--------------------- .text._Z19incrementaRespostasPji --------------------------
	.section	.text._Z19incrementaRespostasPji,"ax",@progbits
	.align	128
        .global         _Z19incrementaRespostasPji
        .type           _Z19incrementaRespostasPji,@function
        .size           _Z19incrementaRespostasPji,(.L_x_271 - _Z19incrementaRespostasPji)
        .other          _Z19incrementaRespostasPji,@"STO_CUDA_ENTRY STV_DEFAULT"
_Z19incrementaRespostasPji:
.text._Z19incrementaRespostasPji:
[----:B------:R-:W0:Y:S08]  /*0000*/  LDC R1, c[0x0][0x37c] ;  /* 0x0000df00ff017b82 */ /* 0x000e300000000800 */
[----:B------:R-:W1:Y:S01]  /*0010*/  LDC R0, c[0x0][0x388] ;  /* 0x0000e200ff007b82 */ /* 0x000e620000000800 */
[----:B------:R-:W2:Y:S01]  /*0020*/  LDCU UR4, c[0x0][0x2f8] ;  /* 0x00005f00ff0477ac */ /* 0x000ea20008000800 */
[----:B0-----:R-:W-:Y:S01]  /*0030*/  VIADD R1, R1, 0xfffffff8 ;  /* 0xfffffff801017836 */ /* 0x001fe20000000000 */
[----:B------:R-:W0:Y:S04]  /*0040*/  LDCU UR5, c[0x0][0x2fc] ;  /* 0x00005f80ff0577ac */ /* 0x000e280008000800 */
[----:B--2---:R-:W-:-:S02]  /*0050*/  IADD3 R18, P0, PT, R1, UR4, RZ ;  /* 0x0000000401127c10 */ /* 0x004fc4000ff1e0ff */
[----:B-1----:R-:W-:-:S13]  /*0060*/  ISETP.GE.AND P1, PT, R0, 0x1, PT ;  /* 0x000000010000780c */ /* 0x002fda0003f26270 */
[----:B0-----:R-:W-:Y:S05]  /*0070*/  @!P1 EXIT ;  /* 0x000000000000994d */ /* 0x001fea0003800000 */
[----:B------:R-:W-:Y:S01]  /*0080*/  ISETP.GE.U32.AND P1, PT, R0, 0x8, PT ;  /* 0x000000080000780c */ /* 0x000fe20003f26070 */
[----:B------:R-:W0:Y:S01]  /*0090*/  LDCU.64 UR36, c[0x0][0x358] ;  /* 0x00006b00ff2477ac */ /* 0x000e220008000a00 */
[----:B------:R-:W-:Y:S01]  /*00a0*/  IMAD.X R2, RZ, RZ, UR5, P0 ;  /* 0x00000005ff027e24 */ /* 0x000fe200080e06ff */
[----:B------:R-:W-:-:S10]  /*00b0*/  CS2R R22, SRZ ;  /* 0x0000000000167805 */ /* 0x000fd4000001ff00 */
[----:B------:R-:W-:Y:S05]  /*00c0*/  @!P1 BRA `(.L_x_242) ;  /* 0x0000000400a49947 */ /* 0x000fea0003800000 */
[----:B------:R-:W-:Y:S01]  /*00d0*/  HFMA2 R25, -RZ, RZ, 0, 0 ;  /* 0x00000000ff197431 */ /* 0x000fe200000001ff */
[----:B------:R-:W-:Y:S01]  /*00e0*/  BSSY.RECONVERGENT B6, `(.L_x_242) ;  /* 0x0000067000067945 */ /* 0x000fe20003800200 */
[----:B------:R-:W-:Y:S01]  /*00f0*/  LOP3.LUT R23, R0, 0x7ffffff8, RZ, 0xc0, !PT ;  /* 0x7ffffff800177812 */ /* 0x000fe200078ec0ff */
[----:B------:R-:W-:Y:S01]  /*0100*/  IMAD.MOV.U32 R22, RZ, RZ, RZ ;  /* 0x000000ffff167224 */ /* 0x000fe200078e00ff */
[----:B------:R-:W1:Y:S01]  /*0110*/  LDCU.64 UR38, c[0x0][0x380] ;  /* 0x00007000ff2677ac */ /* 0x000e620008000a00 */
[----:B------:R-:W-:-:S07]  /*0120*/  IMAD.MOV.U32 R26, RZ, RZ, RZ ;  /* 0x000000ffff1a7224 */ /* 0x000fce00078e00ff */
.L_x_251:
[C---:B-1----:R-:W-:Y:S01]  /*0130*/  LEA R16, P0, R26.reuse, UR38, 0x2 ;  /* 0x000000261a107c11 */ /* 0x042fe2000f8010ff */
[C---:B------:R-:W-:Y:S01]  /*0140*/  IMAD.SHL.U32 R24, R26.reuse, 0x2, RZ ;  /* 0x000000021a187824 */ /* 0x040fe200078e00ff */
[----:B------:R-:W-:Y:S01]  /*0150*/  MOV R19, 0x170 ;  /* 0x0000017000137802 */ /* 0x000fe20000000f00 */
[----:B------:R-:W1:Y:S01]  /*0160*/  LDCU.64 UR4, c[0x4][0x168] ;  /* 0x01002d00ff0477ac */ /* 0x000e620008000a00 */
[C---:B------:R-:W-:Y:S01]  /*0170*/  LEA.HI.X R17, R26.reuse, UR39, R25, 0x2, P0 ;  /* 0x000000271a117c11 */ /* 0x040fe200080f1419 */
[----:B------:R-:W-:Y:S01]  /*0180*/  IMAD.MOV.U32 R7, RZ, RZ, R2 ;  /* 0x000000ffff077224 */ /* 0x000fe200078e0002 */
[----:B------:R2:W-:Y:S01]  /*0190*/  STL [R1], R24 ;  /* 0x0000001801007387 */ /* 0x0005e20000100800 */
[----:B------:R2:W3:Y:S01]  /*01a0*/  LDC.64 R8, c[0x4][R19] ;  /* 0x0100000013087b82 */ /* 0x0004e20000000a00 */
[----:B------:R-:W-:Y:S02]  /*01b0*/  IADD3 R26, P0, PT, R26, 0x8, RZ ;  /* 0x000000081a1a7810 */ /* 0x000fe40007f1e0ff */
[----:B0-----:R2:W-:Y:S01]  /*01c0*/  STG.E desc[UR36][R16.64], R24 ;  /* 0x0000001810007986 */ /* 0x0015e2000c101924 */
[----:B------:R-:W-:-:S02]  /*01d0*/  MOV R6, R18 ;  /* 0x0000001200067202 */ /* 0x000fc40000000f00 */
[----:B------:R-:W-:Y:S01]  /*01e0*/  IMAD.X R25, RZ, RZ, R25, P0 ;  /* 0x000000ffff197224 */ /* 0x000fe200000e0619 */
[----:B------:R-:W-:-:S04]  /*01f0*/  ISETP.NE.U32.AND P0, PT, R26, R23, PT ;  /* 0x000000171a00720c */ /* 0x000fc80003f05070 */
[----:B------:R-:W-:Y:S01]  /*0200*/  ISETP.NE.AND.EX P0, PT, R25, R22, PT, P0 ;  /* 0x000000161900720c */ /* 0x000fe20003f05300 */
[----:B-1----:R-:W-:-:S03]  /*0210*/  IMAD.U32 R4, RZ, RZ, UR4 ;  /* 0x00000004ff047e24 */ /* 0x002fc6000f8e00ff */
[----:B------:R-:W-:Y:S01]  /*0220*/  P2R R27, PR, RZ, 0x1 ;  /* 0x00000001ff1b7803 */ /* 0x000fe20000000000 */
[----:B--2---:R-:W-:-:S08]  /*0230*/  IMAD.U32 R5, RZ, RZ, UR5 ;  /* 0x00000005ff057e24 */ /* 0x004fd0000f8e00ff */
[----:B------:R-:W-:-:S07]  /*0240*/  LEPC R20, `(.L_x_243) ;  /* 0x000000001014794e */ /* 0x000fce0000000000 */
[----:B---3--:R-:W-:Y:S05]  /*0250*/  CALL.ABS.NOINC R8 ;  /* 0x0000000008007343 */ /* 0x008fea0003c00000 */
.L_x_243:
[----:B------:R-:W-:Y:S01]  /*0260*/  VIADD R0, R24, 0x2 ;  /* 0x0000000218007836 */ /* 0x000fe20000000000 */
[----:B------:R0:W1:Y:S01]  /*0270*/  LDC.64 R8, c[0x4][R19] ;  /* 0x0100000013087b82 */ /* 0x0000620000000a00 */
[----:B------:R-:W2:Y:S01]  /*0280*/  LDCU.64 UR4, c[0x4][0x168] ;  /* 0x01002d00ff0477ac */ /* 0x000ea20008000a00 */
[----:B------:R-:W-:Y:S01]  /*0290*/  MOV R6, R18 ;  /* 0x0000001200067202 */ /* 0x000fe20000000f00 */
[----:B------:R-:W-:Y:S01]  /*02a0*/  IMAD.MOV.U32 R7, RZ, RZ, R2 ;  /* 0x000000ffff077224 */ /* 0x000fe200078e0002 */
[----:B------:R0:W-:Y:S04]  /*02b0*/  STG.E desc[UR36][R16.64+0x4], R0 ;  /* 0x0000040010007986 */ /* 0x0001e8000c101924 */
[----:B------:R0:W-:Y:S01]  /*02c0*/  STL [R1], R0 ;  /* 0x0000000001007387 */ /* 0x0001e20000100800 */
[----:B--2---:R-:W-:-:S02]  /*02d0*/  IMAD.U32 R4, RZ, RZ, UR4 ;  /* 0x00000004ff047e24 */ /* 0x004fc4000f8e00ff */
[----:B0-----:R-:W-:-:S07]  /*02e0*/  IMAD.U32 R5, RZ, RZ, UR5 ;  /* 0x00000005ff057e24 */ /* 0x001fce000f8e00ff */
[----:B------:R-:W-:-:S07]  /*02f0*/  LEPC R20, `(.L_x_244) ;  /* 0x000000001014794e */ /* 0x000fce0000000000 */
[----:B-1----:R-:W-:Y:S05]  /*0300*/  CALL.ABS.NOINC R8 ;  /* 0x0000000008007343 */ /* 0x002fea0003c00000 */
.L_x_244:
        /* <DEDUP_REMOVED lines=11> */
.L_x_245:
        /* <DEDUP_REMOVED lines=11> */
.L_x_246:
        /* <DEDUP_REMOVED lines=11> */
.L_x_247:
[----:B------:R-:W-:Y:S01]  /*0520*/  VIADD R0, R24, 0xa ;  /* 0x0000000a18007836 */ /* 0x000fe20000000000 */
[----:B------:R0:W1:Y:S01]  /*0530*/  LDC.64 R8, c[0x4][R19] ;  /* 0x0100000013087b82 */ /* 0x0000620000000a00 */
[----:B------:R-:W2:Y:S01]  /*0540*/  LDCU.64 UR4, c[0x4][0x168] ;  /* 0x01002d00ff0477ac */ /* 0x000ea20008000a00 */
[----:B------:R-:W-:Y:S02]  /*0550*/  IMAD.MOV.U32 R6, RZ, RZ, R18 ;  /* 0x000000ffff067224 */ /* 0x000fe400078e0012 */
[----:B------:R0:W-:Y:S01]  /*0560*/  STG.E desc[UR36][R16.64+0x14], R0 ;  /* 0x0000140010007986 */ /* 0x0001e2000c101924 */
[----:B------:R-:W-:-:S03]  /*0570*/  IMAD.MOV.U32 R7, RZ, RZ, R2 ;  /* 0x000000ffff077224 */ /* 0x000fc600078e0002 */
[----:B------:R0:W-:Y:S01]  /*0580*/  STL [R1], R0 ;  /* 0x0000000001007387 */ /* 0x0001e20000100800 */
[----:B--2---:R-:W-:Y:S01]  /*0590*/  IMAD.U32 R4, RZ, RZ, UR4 ;  /* 0x00000004ff047e24 */ /* 0x004fe2000f8e00ff */
[----:B0-----:R-:W-:-:S07]  /*05a0*/  MOV R5, UR5 ;  /* 0x0000000500057c02 */ /* 0x001fce0008000f00 */
[----:B------:R-:W-:-:S07]  /*05b0*/  LEPC R20, `(.L_x_248) ;  /* 0x000000001014794e */ /* 0x000fce0000000000 */
[----:B-1----:R-:W-:Y:S05]  /*05c0*/  CALL.ABS.NOINC R8 ;  /* 0x0000000008007343 */ /* 0x002fea0003c00000 */
.L_x_248:
[----:B------:R-:W-:Y:S01]  /*05d0*/  VIADD R0, R24, 0xc ;  /* 0x0000000c18007836 */ /* 0x000fe20000000000 */
[----:B------:R0:W1:Y:S01]  /*05e0*/  LDC.64 R8, c[0x4][R19] ;  /* 0x0100000013087b82 */ /* 0x0000620000000a00 */
[----:B------:R-:W2:Y:S01]  /*05f0*/  LDCU.64 UR4, c[0x4][0x168] ;  /* 0x01002d00ff0477ac */ /* 0x000ea20008000a00 */
[----:B------:R-:W-:Y:S02]  /*0600*/  IMAD.MOV.U32 R6, RZ, RZ, R18 ;  /* 0x000000ffff067224 */ /* 0x000fe400078e0012 */
[----:B------:R0:W-:Y:S01]  /*0610*/  STG.E desc[UR36][R16.64+0x18], R0 ;  /* 0x0000180010007986 */ /* 0x0001e2000c101924 */
[----:B------:R-:W-:-:S03]  /*0620*/  IMAD.MOV.U32 R7, RZ, RZ, R2 ;  /* 0x000000ffff077224 */ /* 0x000fc600078e0002 */
[----:B------:R0:W-:Y:S01]  /*0630*/  STL [R1], R0 ;  /* 0x0000000001007387 */ /* 0x0001e20000100800 */
[----:B--2---:R-:W-:Y:S01]  /*0640*/  MOV R4, UR4 ;  /* 0x0000000400047c02 */ /* 0x004fe20008000f00 */
[----:B0-----:R-:W-:-:S07]  /*0650*/  IMAD.U32 R5, RZ, RZ, UR5 ;  /* 0x00000005ff057e24 */ /* 0x001fce000f8e00ff */
[----:B------:R-:W-:-:S07]  /*0660*/  LEPC R20, `(.L_x_249) ;  /* 0x000000001014794e */ /* 0x000fce0000000000 */
[----:B-1----:R-:W-:Y:S05]  /*0670*/  CALL.ABS.NOINC R8 ;  /* 0x0000000008007343 */ /* 0x002fea0003c00000 */
.L_x_249:
[----:B------:R-:W-:Y:S01]  /*0680*/  IADD3 R24, PT, PT, R24, 0xe, RZ ;  /* 0x0000000e18187810 */ /* 0x000fe20007ffe0ff */
[----:B------:R0:W1:Y:S01]  /*0690*/  LDC.64 R8, c[0x4][R19] ;  /* 0x0100000013087b82 */ /* 0x0000620000000a00 */
[----:B------:R-:W2:Y:S01]  /*06a0*/  LDCU.64 UR4, c[0x4][0x168] ;  /* 0x01002d00ff0477ac */ /* 0x000ea20008000a00 */
[----:B------:R-:W-:Y:S01]  /*06b0*/  IMAD.MOV.U32 R6, RZ, RZ, R18 ;  /* 0x000000ffff067224 */ /* 0x000fe200078e0012 */
[----:B------:R-:W-:Y:S01]  /*06c0*/  MOV R7, R2 ;  /* 0x0000000200077202 */ /* 0x000fe20000000f00 */
[----:B------:R0:W-:Y:S04]  /*06d0*/  STG.E desc[UR36][R16.64+0x1c], R24 ;  /* 0x00001c1810007986 */ /* 0x0001e8000c101924 */
[----:B------:R0:W-:Y:S01]  /*06e0*/  STL [R1], R24 ;  /* 0x0000001801007387 */ /* 0x0001e20000100800 */
[----:B--2---:R-:W-:-:S02]  /*06f0*/  IMAD.U32 R4, RZ, RZ, UR4 ;  /* 0x00000004ff047e24 */ /* 0x004fc4000f8e00ff */
[----:B0-----:R-:W-:-:S07]  /*0700*/  IMAD.U32 R5, RZ, RZ, UR5 ;  /* 0x00000005ff057e24 */ /* 0x001fce000f8e00ff */
[----:B------:R-:W-:-:S07]  /*0710*/  LEPC R20, `(.L_x_250) ;  /* 0x000000001014794e */ /* 0x000fce0000000000 */
[----:B-1----:R-:W-:Y:S05]  /*0720*/  CALL.ABS.NOINC R8 ;  /* 0x0000000008007343 */ /* 0x002fea0003c00000 */
.L_x_250:
[----:B------:R-:W-:-:S13]  /*0730*/  ISETP.NE.AND P6, PT, R27, RZ, PT ;  /* 0x000000ff1b00720c */ /* 0x000fda0003fc5270 */
[----:B------:R-:W-:Y:S05]  /*0740*/  @P6 BRA `(.L_x_251) ;  /* 0xfffffff800786947 */ /* 0x000fea000383ffff */
[----:B------:R-:W-:Y:S05]  /*0750*/  BSYNC.RECONVERGENT B6 ;  /* 0x0000000000067941 */ /* 0x000fea0003800200 */
.L_x_242:
[----:B------:R-:W1:Y:S02]  /*0760*/  LDC R0, c[0x0][0x388] ;  /* 0x0000e200ff007b82 */ /* 0x000e640000000800 */
[----:B-1----:R-:W-:-:S13]  /*0770*/  LOP3.LUT P0, RZ, R0, 0x7, RZ, 0xc0, !PT ;  /* 0x0000000700ff7812 */ /* 0x002fda000780c0ff */
[----:B0-----:R-:W-:Y:S05]  /*0780*/  @!P0 EXIT ;  /* 0x000000000000894d */ /* 0x001fea0003800000 */
[----:B------:R-:W-:-:S04]  /*0790*/  LOP3.LUT R0, R0, 0x7, RZ, 0xc0, !PT ;  /* 0x0000000700007812 */ /* 0x000fc800078ec0ff */
[----:B------:R-:W-:-:S04]  /*07a0*/  IADD3 R0, P1, PT, R0, -0x1, RZ ;  /* 0xffffffff00007810 */ /* 0x000fc80007f3e0ff */
[----:B------:R-:W-:Y:S01]  /*07b0*/  ISETP.GE.U32.AND P0, PT, R0, 0x3, PT ;  /* 0x000000030000780c */ /* 0x000fe20003f06070 */
[----:B------:R-:W-:-:S05]  /*07c0*/  IMAD.X R0, RZ, RZ, -0x1, P1 ;  /* 0xffffffffff007424 */ /* 0x000fca00008e06ff */
[----:B------:R-:W-:-:S13]  /*07d0*/  ISETP.GE.U32.AND.EX P0, PT, R0, RZ, PT, P0 ;  /* 0x000000ff0000720c */ /* 0x000fda0003f06100 */
[----:B------:R-:W-:Y:S05]  /*07e0*/  @!P0 BRA `(.L_x_252) ;  /* 0x0000000000c88947 */ /* 0x000fea0003800000 */
[----:B------:R-:W0:Y:S01]  /*07f0*/  LDCU.64 UR4, c[0x0][0x380] ;  /* 0x00007000ff0477ac */ /* 0x000e220008000a00 */
[C---:B------:R-:W-:Y:S01]  /*0800*/  IMAD.SHL.U32 R24, R23.reuse, 0x2, RZ ;  /* 0x0000000217187824 */ /* 0x040fe200078e00ff */
[----:B------:R-:W-:Y:S01]  /*0810*/  MOV R19, 0x170 ;  /* 0x0000017000137802 */ /* 0x000fe20000000f00 */
[----:B------:R-:W-:Y:S02]  /*0820*/  IMAD.MOV.U32 R6, RZ, RZ, R18 ;  /* 0x000000ffff067224 */ /* 0x000fe400078e0012 */
[----:B------:R-:W-:Y:S01]  /*0830*/  IMAD.MOV.U32 R7, RZ, RZ, R2 ;  /* 0x000000ffff077224 */ /* 0x000fe200078e0002 */
[----:B------:R1:W-:Y:S01]  /*0840*/  STL [R1], R24 ;  /* 0x0000001801007387 */ /* 0x0003e20000100800 */
[----:B------:R1:W2:Y:S01]  /*0850*/  LDC.64 R8, c[0x4][R19] ;  /* 0x0100000013087b82 */ /* 0x0002a20000000a00 */
[----:B0-----:R-:W-:-:S04]  /*0860*/  LEA R16, P0, R23, UR4, 0x2 ;  /* 0x0000000417107c11 */ /* 0x001fc8000f8010ff */
[----:B------:R-:W-:Y:S01]  /*0870*/  LEA.HI.X R17, R23, UR5, R22, 0x2, P0 ;  /* 0x0000000517117c11 */ /* 0x000fe200080f1416 */
[----:B------:R-:W0:Y:S04]  /*0880*/  LDCU.64 UR4, c[0x4][0x168] ;  /* 0x01002d00ff0477ac */ /* 0x000e280008000a00 */
[----:B------:R1:W-:Y:S01]  /*0890*/  STG.E desc[UR36][R16.64], R24 ;  /* 0x0000001810007986 */ /* 0x0003e2000c101924 */
[----:B0-----:R-:W-:Y:S01]  /*08a0*/  IMAD.U32 R4, RZ, RZ, UR4 ;  /* 0x00000004ff047e24 */ /* 0x001fe2000f8e00ff */
[----:B-1----:R-:W-:-:S07]  /*08b0*/  MOV R5, UR5 ;  /* 0x0000000500057c02 */ /* 0x002fce0008000f00 */
[----:B------:R-:W-:-:S07]  /*08c0*/  LEPC R20, `(.L_x_253) ;  /* 0x000000001014794e */ /* 0x000fce0000000000 */
[----:B--2---:R-:W-:Y:S05]  /*08d0*/  CALL.ABS.NOINC R8 ;  /* 0x0000000008007343 */ /* 0x004fea0003c00000 */
.L_x_253:
        /* <DEDUP_REMOVED lines=11> */
.L_x_254:
        /* <DEDUP_REMOVED lines=11> */
.L_x_255:
        /* <DEDUP_REMOVED lines=11> */
.L_x_256:
[----:B------:R-:W-:-:S05]  /*0af0*/  IADD3 R23, P0, PT, R23, 0x4, RZ ;  /* 0x0000000417177810 */ /* 0x000fca0007f1e0ff */
[----:B------:R-:W-:-:S08]  /*0b00*/  IMAD.X R22, RZ, RZ, R22, P0 ;  /* 0x000000ffff167224 */ /* 0x000fd000000e0616 */
.L_x_252:
[----:B------:R-:W0:Y:S02]  /*0b10*/  LDC R0, c[0x0][0x388] ;  /* 0x0000e200ff007b82 */ /* 0x000e240000000800 */
[----:B0-----:R-:W-:-:S13]  /*0b20*/  LOP3.LUT P0, R0, R0, 0x3, RZ, 0xc0, !PT ;  /* 0x0000000300007812 */ /* 0x001fda000780c0ff */
[----:B------:R-:W-:Y:S05]  /*0b30*/  @!P0 EXIT ;  /* 0x000000000000894d */ /* 0x000fea0003800000 */
[----:B------:R-:W-:-:S13]  /*0b40*/  ISETP.NE.AND P0, PT, R0, 0x1, PT ;  /* 0x000000010000780c */ /* 0x000fda0003f05270 */
        /* <DEDUP_REMOVED lines=12> */
[----:B0-----:R-:W-:Y:S01]  /*0c10*/  MOV R4, UR4 ;  /* 0x0000000400047c02 */ /* 0x001fe20008000f00 */
[----:B-1----:R-:W-:-:S07]  /*0c20*/  IMAD.U32 R5, RZ, RZ, UR5 ;  /* 0x00000005ff057e24 */ /* 0x002fce000f8e00ff */
[----:B------:R-:W-:-:S07]  /*0c30*/  LEPC R20, `(.L_x_258) ;  /* 0x000000001014794e */ /* 0x000fce0000000000 */
[----:B--2---:R-:W-:Y:S05]  /*0c40*/  CALL.ABS.NOINC R8 ;  /* 0x0000000008007343 */ /* 0x004fea0003c00000 */
.L_x_258:
[----:B------:R-:W-:Y:S01]  /*0c50*/  IADD3 R0, PT, PT, R19, 0x2, RZ ;  /* 0x0000000213007810 */ /* 0x000fe20007ffe0ff */
[----:B------:R-:W0:Y:S01]  /*0c60*/  LDC.64 R24, c[0x4][R24] ;  /* 0x0100000018187b82 */ /* 0x000e220000000a00 */
[----:B------:R-:W1:Y:S01]  /*0c70*/  LDCU.64 UR4, c[0x4][0x168] ;  /* 0x01002d00ff0477ac */ /* 0x000e620008000a00 */
[----:B------:R-:W-:Y:S01]  /*0c80*/  IMAD.MOV.U32 R6, RZ, RZ, R18 ;  /* 0x000000ffff067224 */ /* 0x000fe200078e0012 */
[----:B------:R-:W-:Y:S01]  /*0c90*/  MOV R7, R2 ;  /* 0x0000000200077202 */ /* 0x000fe20000000f00 */
[----:B------:R2:W-:Y:S04]  /*0ca0*/  STG.E desc[UR36][R16.64+0x4], R0 ;  /* 0x0000040010007986 */ /* 0x0005e8000c101924 */
[----:B------:R2:W-:Y:S01]  /*0cb0*/  STL [R1], R0 ;  /* 0x0000000001007387 */ /* 0x0005e20000100800 */
[----:B-1----:R-:W-:-:S02]  /*0cc0*/  IMAD.U32 R4, RZ, RZ, UR4 ;  /* 0x00000004ff047e24 */ /* 0x002fc4000f8e00ff */
[----:B--2---:R-:W-:-:S07]  /*0cd0*/  IMAD.U32 R5, RZ, RZ, UR5 ;  /* 0x00000005ff057e24 */ /* 0x004fce000f8e00ff */
[----:B------:R-:W-:-:S07]  /*0ce0*/  LEPC R20, `(.L_x_259) ;  /* 0x000000001014794e */ /* 0x000fce0000000000 */
[----:B0-----:R-:W-:Y:S05]  /*0cf0*/  CALL.ABS.NOINC R24 ;  /* 0x0000000018007343 */ /* 0x001fea0003c00000 */
.L_x_259:
[----:B------:R-:W-:-:S05]  /*0d00*/  IADD3 R23, P0, PT, R23, 0x2, RZ ;  /* 0x0000000217177810 */ /* 0x000fca0007f1e0ff */
[----:B------:R-:W-:-:S08]  /*0d10*/  IMAD.X R22, RZ, RZ, R22, P0 ;  /* 0x000000ffff167224 */ /* 0x000fd000000e0616 */
.L_x_257:
[----:B------:R-:W0:Y:S02]  /*0d20*/  LDC R0, c[0x0][0x388] ;  /* 0x0000e200ff007b82 */ /* 0x000e240000000800 */
[----:B0-----:R-:W-:-:S04]  /*0d30*/  LOP3.LUT R0, R0, 0x1, RZ, 0xc0, !PT ;  /* 0x0000000100007812 */ /* 0x001fc800078ec0ff */
[----:B------:R-:W-:-:S13]  /*0d40*/  ISETP.NE.U32.AND P0, PT, R0, 0x1, PT ;  /* 0x000000010000780c */ /* 0x000fda0003f05070 */
[----:B------:R-:W-:Y:S05]  /*0d50*/  @P0 EXIT ;  /* 0x000000000000094d */ /* 0x000fea0003800000 */
        /* <DEDUP_REMOVED lines=15> */
.L_x_260:
[----:B------:R-:W-:Y:S05]  /*0e50*/  EXIT ;  /* 0x000000000000794d */ /* 0x000fea0003800000 */
.L_x_261:
        /* <DEDUP_REMOVED lines=10> */
.L_x_271:


//--------------------- .nv.global.init           --------------------------
	.section	.nv.global.init,"aw",@progbits
.nv.global.init:
	.type		$str,@object
	.size		$str,(.L_45 - $str)
$str:
        /*0000*/ 	.byte	0x25, 0x75, 0x0a, 0x00
.L_45:


//--------------------- .nv.shared.reserved.0     --------------------------
	.section	.nv.shared.reserved.0,"aw",@nobits
	.weak		__nv_reservedSMEM_offset_0_alias
	.size		__nv_reservedSMEM_offset_0_alias, 0, 64
	.other		__nv_reservedSMEM_offset_0_alias,@"STO_CUDA_RESERVED_SHARED STV_DEFAULT"
__nv_reservedSMEM_offset_0_alias:
	.zero		0
	.zero		64


//--------------------- .nv.global                --------------------------
	.section	.nv.global,"aw",@nobits
.nv.global:
	.type		_ZN34_INTERNAL_7d3ff536_4_k_cu_b7f0e9936thrust24THRUST_300001_SM_1000_NS12placeholders2_8E,@object
	.size		_ZN34_INTERNAL_7d3ff536_4_k_cu_b7f0e9936thrust24THRUST_300001_SM_1000_NS12placeholders2_8E,(_ZN34_INTERNAL_7d3ff536_4_k_cu_b7f0e9934cuda3std3__436_GLOBAL__N__7d3ff536_4_k_cu_b7f0e9936ignoreE - _ZN34_INTERNAL_7d3ff536_4_k_cu_b7f0e9936thrust24THRUST_300001_SM_1000_NS12placeholders2_8E)
_ZN34_INTERNAL_7d3ff536_4_k_cu_b7f0e9936thrust24THRUST_300001_SM_1000_NS12placeholders2_8E:
	.zero		1
	.type		_ZN34_INTERNAL_7d3ff536_4_k_cu_b7f0e9934cuda3std3__436_GLOBAL__N__7d3ff536_4_k_cu_b7f0e9936ignoreE,@object
	.size		_ZN34_INTERNAL_7d3ff536_4_k_cu_b7f0e9934cuda3std3__436_GLOBAL__N__7d3ff536_4_k_cu_b7f0e9936ignoreE,(_ZN34_INTERNAL_7d3ff536_4_k_cu_b7f0e9934cuda3std6ranges3__45__cpo4dataE - _ZN34_INTERNAL_7d3ff536_4_k_cu_b7f0e9934cuda3std3__436_GLOBAL__N__7d3ff536_4_k_cu_b7f0e9936ignoreE)
_ZN34_INTERNAL_7d3ff536_4_k_cu_b7f0e9934cuda3std3__436_GLOBAL__N__7d3ff536_4_k_cu_b7f0e9936ignoreE:
	.zero		1
	.type		_ZN34_INTERNAL_7d3ff536_4_k_cu_b7f0e9934cuda3std6ranges3__45__cpo4dataE,@object
	.size		_ZN34_INTERNAL_7d3ff536_4_k_cu_b7f0e9934cuda3std6ranges3__45__cpo4dataE,(_ZN34_INTERNAL_7d3ff536_4_k_cu_b7f0e9936thrust24THRUST_300001_SM_1000_NS6system3cpp3parE - _ZN34_INTERNAL_7d3ff536_4_k_cu_b7f0e9934cuda3std6ranges3__45__cpo4dataE)
_ZN34_INTERNAL_7d3ff536_4_k_cu_b7f0e9934cuda3std6ranges3__45__cpo4dataE:
	.zero		1
	.type		_ZN34_INTERNAL_7d3ff536_4_k_cu_b7f0e9936thrust24THRUST_300001_SM_1000_NS6system3cpp3parE,@object
	.size		_ZN34_INTERNAL_7d3ff536_4_k_cu_b7f0e9936thrust24THRUST_300001_SM_1000_NS6system3cpp3parE,(_ZN34_INTERNAL_7d3ff536_4_k_cu_b7f0e9934cuda3std3__45__cpo5beginE - _ZN34_INTERNAL_7d3ff536_4_k_cu_b7f0e9936thrust24THRUST_300001_SM_1000_NS6system3cpp3parE)
_ZN34_INTERNAL_7d3ff536_4_k_cu_b7f0e9936thrust24THRUST_300001_SM_1000_NS6system3cpp3parE:
	.zero		1
	.type		_ZN34_INTERNAL_7d3ff536_4_k_cu_b7f0e9934cuda3std3__45__cpo5beginE,@object
	.size		_ZN34_INTERNAL_7d3ff536_4_k_cu_b7f0e9934cuda3std3__45__cpo5beginE,(_ZN34_INTERNAL_7d3ff536_4_k_cu_b7f0e9934cuda3std6ranges3__45__cpo5beginE - _ZN34_INTERNAL_7d3ff536_4_k_cu_b7f0e9934cuda3std3__45__cpo5beginE)
_ZN34_INTERNAL_7d3ff536_4_k_cu_b7f0e9934cuda3std3__45__cpo5beginE:
	.zero		1
	.type		_ZN34_INTERNAL_7d3ff536_4_k_cu_b7f0e9934cuda3std6ranges3__45__cpo5beginE,@object
	.size		_ZN34_INTERNAL_7d3ff536_4_k_cu_b7f0e9934cuda3std6ranges3__45__cpo5beginE,(_ZN34_INTERNAL_7d3ff536_4_k_cu_b7f0e9936thrust24THRUST_300001_SM_1000_NS6deviceE - _ZN34_INTERNAL_7d3ff536_4_k_cu_b7f0e9934cuda3std6ranges3__45__cpo5beginE)
_ZN34_INTERNAL_7d3ff536_4_k_cu_b7f0e9934cuda3std6ranges3__45__cpo5beginE:
	.zero		1
	.type		_ZN34_INTERNAL_7d3ff536_4_k_cu_b7f0e9936thrust24THRUST_300001_SM_1000_NS6deviceE,@object
	.size		_ZN34_INTERNAL_7d3ff536_4_k_cu_b7f0e9936thrust24THRUST_300001_SM_1000_NS6deviceE,(_ZN34_INTERNAL_7d3ff536_4_k_cu_b7f0e9934cuda3std3__47nulloptE - _ZN34_INTERNAL_7d3ff536_4_k_cu_b7f0e9936thrust24THRUST_300001_SM_1000_NS6deviceE)
_ZN34_INTERNAL_7d3ff536_4_k_cu_b7f0e9936thrust24THRUST_300001_SM_1000_NS6deviceE:
	.zero		1
	.type		_ZN34_INTERNAL_7d3ff536_4_k_cu_b7f0e9934cuda3std3__47nulloptE,@object
	.size		_ZN34_INTERNAL_7d3ff536_4_k_cu_b7f0e9934cuda3std3__47nulloptE,(_ZN34_INTERNAL_7d3ff536_4_k_cu_b7f0e9934cuda3std6ranges3__45__cpo8distanceE - _ZN34_INTERNAL_7d3ff536_4_k_cu_b7f0e9934cuda3std3__47nulloptE)
_ZN34_INTERNAL_7d3ff536_4_k_cu_b7f0e9934cuda3std3__47nulloptE:
	.zero		1
	.type		_ZN34_INTERNAL_7d3ff536_4_k_cu_b7f0e9934cuda3std6ranges3__45__cpo8distanceE,@object
	.size		_ZN34_INTERNAL_7d3ff536_4_k_cu_b7f0e9934cuda3std6ranges3__45__cpo8distanceE,(_ZN34_INTERNAL_7d3ff536_4_k_cu_b7f0e9936thrust24THRUST_300001_SM_1000_NS12placeholders2_4E - _ZN34_INTERNAL_7d3ff536_4_k_cu_b7f0e9934cuda3std6ranges3__45__cpo8distanceE)
_ZN34_INTERNAL_7d3ff536_4_k_cu_b7f0e9934cuda3std6ranges3__45__cpo8distanceE:
	.zero		1
	.type		_ZN34_INTERNAL_7d3ff536_4_k_cu_b7f0e9936thrust24THRUST_300001_SM_1000_NS12placeholders2_4E,@object
	.size		_ZN34_INTERNAL_7d3ff536_4_k_cu_b7f0e9936thrust24THRUST_300001_SM_1000_NS12placeholders2_4E,(_ZN34_INTERNAL_7d3ff536_4_k_cu_b7f0e9934cuda3std3__45__cpo6rbeginE - _ZN34_INTERNAL_7d3ff536_4_k_cu_b7f0e9936thrust24THRUST_300001_SM_1000_NS12placeholders2_4E)
_ZN34_INTERNAL_7d3ff536_4_k_cu_b7f0e9936thrust24THRUST_300001_SM_1000_NS12placeholders2_4E:
	.zero		1
	.type		_ZN34_INTERNAL_7d3ff536_4_k_cu_b7f0e9934cuda3std3__45__cpo6rbeginE,@object
	.size		_ZN34_INTERNAL_7d3ff536_4_k_cu_b7f0e9934cuda3std3__45__cpo6rbeginE,(_ZN34_INTERNAL_7d3ff536_4_k_cu_b7f0e9934cuda3std6ranges3__45__cpo7advanceE - _ZN34_INTERNAL_7d3ff536_4_k_cu_b7f0e9934cuda3std3__45__cpo6rbeginE)
_ZN34_INTERNAL_7d3ff536_4_k_cu_b7f0e9934cuda3std3__45__cpo6rbeginE:
	.zero		1
	.type		_ZN34_INTERNAL_7d3ff536_4_k_cu_b7f0e9934cuda3std6ranges3__45__cpo7advanceE,@object
	.size		_ZN34_INTERNAL_7d3ff536_4_k_cu_b7f0e9934cuda3std6ranges3__45__cpo7advanceE,(_ZN34_INTERNAL_7d3ff536_4_k_cu_b7f0e9936thrust24THRUST_300001_SM_1000_NS12placeholders3_10E - _ZN34_INTERNAL_7d3ff536_4_k_cu_b7f0e9934cuda3std6ranges3__45__cpo7advanceE)
_ZN34_INTERNAL_7d3ff536_4_k_cu_b7f0e9934cuda3std6ranges3__45__cpo7advanceE:
	.zero		1
	.type		_ZN34_INTERNAL_7d3ff536_4_k_cu_b7f0e9936thrust24THRUST_300001_SM_1000_NS12placeholders3_10E,@object
	.size		_ZN34_INTERNAL_7d3ff536_4_k_cu_b7f0e9936thrust24THRUST_300001_SM_1000_NS12placeholders3_10E,(_ZN34_INTERNAL_7d3ff536_4_k_cu_b7f0e9934cuda3std3__48in_placeE - _ZN34_INTERNAL_7d3ff536_4_k_cu_b7f0e9936thrust24THRUST_300001_SM_1000_NS12placeholders3_10E)
_ZN34_INTERNAL_7d3ff536_4_k_cu_b7f0e9936thrust24THRUST_300001_SM_1000_NS12placeholders3_10E:
	.zero		1
	.type		_ZN34_INTERNAL_7d3ff536_4_k_cu_b7f0e9934cuda3std3__48in_placeE,@object
	.size		_ZN34_INTERNAL_7d3ff536_4_k_cu_b7f0e9934cuda3std3__48in_placeE,(_ZN34_INTERNAL_7d3ff536_4_k_cu_b7f0e9934cuda3std6ranges3__45__cpo4sizeE - _ZN34_INTERNAL_7d3ff536_4_k_cu_b7f0e9934cuda3std3__48in_placeE)
_ZN34_INTERNAL_7d3ff536_4_k_cu_b7f0e9934cuda3std3__48in_placeE:
	.zero		1
	.type		_ZN34_INTERNAL_7d3ff536_4_k_cu_b7f0e9934cuda3std6ranges3__45__cpo4sizeE,@object
	.size		_ZN34_INTERNAL_7d3ff536_4_k_cu_b7f0e9934cuda3std6ranges3__45__cpo4sizeE,(_ZN34_INTERNAL_7d3ff536_4_k_cu_b7f0e9936thrust24THRUST_300001_SM_1000_NS12placeholders2_2E - _ZN34_INTERNAL_7d3ff536_4_k_cu_b7f0e9934cuda3std6ranges3__45__cpo4sizeE)
_ZN34_INTERNAL_7d3ff536_4_k_cu_b7f0e9934cuda3std6ranges3__45__cpo4sizeE:
	.zero		1
	.type		_ZN34_INTERNAL_7d3ff536_4_k_cu_b7f0e9936thrust24THRUST_300001_SM_1000_NS12placeholders2_2E,@object
	.size		_ZN34_INTERNAL_7d3ff536_4_k_cu_b7f0e9936thrust24THRUST_300001_SM_1000_NS12placeholders2_2E,(_ZN34_INTERNAL_7d3ff536_4_k_cu_b7f0e9934cuda3std3__45__cpo6cbeginE - _ZN34_INTERNAL_7d3ff536_4_k_cu_b7f0e9936thrust24THRUST_300001_SM_1000_NS12placeholders2_2E)
_ZN34_INTERNAL_7d3ff536_4_k_cu_b7f0e9936thrust24THRUST_300001_SM_1000_NS12placeholders2_2E:
	.zero		1
	.type		_ZN34_INTERNAL_7d3ff536_4_k_cu_b7f0e9934cuda3std3__45__cpo6cbeginE,@object
	.size		_ZN34_INTERNAL_7d3ff536_4_k_cu_b7f0e9934cuda3std3__45__cpo6cbeginE,(_ZN34_INTERNAL_7d3ff536_4_k_cu_b7f0e9934cuda3std6ranges3__45__cpo6cbeginE - _ZN34_INTERNAL_7d3ff536_4_k_cu_b7f0e9934cuda3std3__45__cpo6cbeginE)
_ZN34_INTERNAL_7d3ff536_4_k_cu_b7f0e9934cuda3std3__45__cpo6cbeginE:
	.zero		1
	.type		_ZN34_INTERNAL_7d3ff536_4_k_cu_b7f0e9934cuda3std6ranges3__45__cpo6cbeginE,@object
	.size		_ZN34_INTERNAL_7d3ff536_4_k_cu_b7f0e9934cuda3std6ranges3__45__cpo6cbeginE,(_ZN34_INTERNAL_7d3ff536_4_k_cu_b7f0e9936thrust24THRUST_300001_SM_1000_NS12placeholders2_6E - _ZN34_INTERNAL_7d3ff536_4_k_cu_b7f0e9934cuda3std6ranges3__45__cpo6cbeginE)
_ZN34_INTERNAL_7d3ff536_4_k_cu_b7f0e9934cuda3std6ranges3__45__cpo6cbeginE:
	.zero		1
	.type		_ZN34_INTERNAL_7d3ff536_4_k_cu_b7f0e9936thrust24THRUST_300001_SM_1000_NS12placeholders2_6E,@object
	.size		_ZN34_INTERNAL_7d3ff536_4_k_cu_b7f0e9936thrust24THRUST_300001_SM_1000_NS12placeholders2_6E,(_ZN34_INTERNAL_7d3ff536_4_k_cu_b7f0e9934cuda3std3__45__cpo7crbeginE - _ZN34_INTERNAL_7d3ff536_4_k_cu_b7f0e9936thrust24THRUST_300001_SM_1000_NS12placeholders2_6E)
_ZN34_INTERNAL_7d3ff536_4_k_cu_b7f0e9936thrust24THRUST_300001_SM_1000_NS12placeholders2_6E:
	.zero		1
	.type		_ZN34_INTERNAL_7d3ff536_4_k_cu_b7f0e9934cuda3std3__45__cpo7crbeginE,@object
	.size		_ZN34_INTERNAL_7d3ff536_4_k_cu_b7f0e9934cuda3std3__45__cpo7crbeginE,(_ZN34_INTERNAL_7d3ff536_4_k_cu_b7f0e9934cuda3std6ranges3__45__cpo4nextE - _ZN34_INTERNAL_7d3ff536_4_k_cu_b7f0e9934cuda3std3__45__cpo7crbeginE)
_ZN34_INTERNAL_7d3ff536_4_k_cu_b7f0e9934cuda3std3__45__cpo7crbeginE:
	.zero		1
	.type		_ZN34_INTERNAL_7d3ff536_4_k_cu_b7f0e9934cuda3std6ranges3__45__cpo4nextE,@object
	.size		_ZN34_INTERNAL_7d3ff536_4_k_cu_b7f0e9934cuda3std6ranges3__45__cpo4nextE,(_ZN34_INTERNAL_7d3ff536_4_k_cu_b7f0e9934cuda3std6ranges3__45__cpo4swapE - _ZN34_INTERNAL_7d3ff536_4_k_cu_b7f0e9934cuda3std6ranges3__45__cpo4nextE)
_ZN34_INTERNAL_7d3ff536_4_k_cu_b7f0e9934cuda3std6ranges3__45__cpo4nextE:
	.zero		1
	.type		_ZN34_INTERNAL_7d3ff536_4_k_cu_b7f0e9934cuda3std6ranges3__45__cpo4swapE,@object
	.size		_ZN34_INTERNAL_7d3ff536_4_k_cu_b7f0e9934cuda3std6ranges3__45__cpo4swapE,(_ZN34_INTERNAL_7d3ff536_4_k_cu_b7f0e9936thrust24THRUST_300001_SM_1000_NS8cuda_cub10par_nosyncE - _ZN34_INTERNAL_7d3ff536_4_k_cu_b7f0e9934cuda3std6ranges3__45__cpo4swapE)
_ZN34_INTERNAL_7d3ff536_4_k_cu_b7f0e9934cuda3std6ranges3__45__cpo4swapE:
	.zero		1
	.type		_ZN34_INTERNAL_7d3ff536_4_k_cu_b7f0e9936thrust24THRUST_300001_SM_1000_NS8cuda_cub10par_nosyncE,@object
	.size		_ZN34_INTERNAL_7d3ff536_4_k_cu_b7f0e9936thrust24THRUST_300001_SM_1000_NS8cuda_cub10par_nosyncE,(_ZN34_INTERNAL_7d3ff536_4_k_cu_b7f0e9936thrust24THRUST_300001_SM_1000_NS3seqE - _ZN34_INTERNAL_7d3ff536_4_k_cu_b7f0e9936thrust24THRUST_300001_SM_1000_NS8cuda_cub10par_nosyncE)
_ZN34_INTERNAL_7d3ff536_4_k_cu_b7f0e9936thrust24THRUST_300001_SM_1000_NS8cuda_cub10par_nosyncE:
	.zero		1
	.type		_ZN34_INTERNAL_7d3ff536_4_k_cu_b7f0e9936thrust24THRUST_300001_SM_1000_NS3seqE,@object
	.size		_ZN34_INTERNAL_7d3ff536_4_k_cu_b7f0e9936thrust24THRUST_300001_SM_1000_NS3seqE,(_ZN34_INTERNAL_7d3ff536_4_k_cu_b7f0e9934cuda3std3__420unreachable_sentinelE - _ZN34_INTERNAL_7d3ff536_4_k_cu_b7f0e9936thrust24THRUST_300001_SM_1000_NS3seqE)
_ZN34_INTERNAL_7d3ff536_4_k_cu_b7f0e9936thrust24THRUST_300001_SM_1000_NS3seqE:
	.zero		1
	.type		_ZN34_INTERNAL_7d3ff536_4_k_cu_b7f0e9934cuda3std3__420unreachable_sentinelE,@object
	.size		_ZN34_INTERNAL_7d3ff536_4_k_cu_b7f0e9934cuda3std3__420unreachable_sentinelE,(_ZN34_INTERNAL_7d3ff536_4_k_cu_b7f0e9934cuda3std6ranges3__45__cpo5ssizeE - _ZN34_INTERNAL_7d3ff536_4_k_cu_b7f0e9934cuda3std3__420unreachable_sentinelE)
_ZN34_INTERNAL_7d3ff536_4_k_cu_b7f0e9934cuda3std3__420unreachable_sentinelE:
	.zero		1
	.type		_ZN34_INTERNAL_7d3ff536_4_k_cu_b7f0e9934cuda3std6ranges3__45__cpo5ssizeE,@object
	.size		_ZN34_INTERNAL_7d3ff536_4_k_cu_b7f0e9934cuda3std6ranges3__45__cpo5ssizeE,(_ZN34_INTERNAL_7d3ff536_4_k_cu_b7f0e9936thrust24THRUST_300001_SM_1000_NS12placeholders2_3E - _ZN34_INTERNAL_7d3ff536_4_k_cu_b7f0e9934cuda3std6ranges3__45__cpo5ssizeE)
_ZN34_INTERNAL_7d3ff536_4_k_cu_b7f0e9934cuda3std6ranges3__45__cpo5ssizeE:
	.zero		1
	.type		_ZN34_INTERNAL_7d3ff536_4_k_cu_b7f0e9936thrust24THRUST_300001_SM_1000_NS12placeholders2_3E,@object
	.size		_ZN34_INTERNAL_7d3ff536_4_k_cu_b7f0e9936thrust24THRUST_300001_SM_1000_NS12placeholders2_3E,(_ZN34_INTERNAL_7d3ff536_4_k_cu_b7f0e9934cuda3std3__45__cpo4cendE - _ZN34_INTERNAL_7d3ff536_4_k_cu_b7f0e9936thrust24THRUST_300001_SM_1000_NS12placeholders2_3E)
_ZN34_INTERNAL_7d3ff536_4_k_cu_b7f0e9936thrust24THRUST_300001_SM_1000_NS12placeholders2_3E:
	.zero		1
	.type		_ZN34_INTERNAL_7d3ff536_4_k_cu_b7f0e9934cuda3std3__45__cpo4cendE,@object
	.size		_ZN34_INTERNAL_7d3ff536_4_k_cu_b7f0e9934cuda3std3__45__cpo4cendE,(_ZN34_INTERNAL_7d3ff536_4_k_cu_b7f0e9934cuda3std6ranges3__45__cpo4cendE - _ZN34_INTERNAL_7d3ff536_4_k_cu_b7f0e9934cuda3std3__45__cpo4cendE)
_ZN34_INTERNAL_7d3ff536_4_k_cu_b7f0e9934cuda3std3__45__cpo4cendE:
	.zero		1
	.type		_ZN34_INTERNAL_7d3ff536_4_k_cu_b7f0e9934cuda3std6ranges3__45__cpo4cendE,@object
	.size		_ZN34_INTERNAL_7d3ff536_4_k_cu_b7f0e9934cuda3std6ranges3__45__cpo4cendE,(_ZN34_INTERNAL_7d3ff536_4_k_cu_b7f0e9936thrust24THRUST_300001_SM_1000_NS12placeholders2_7E - _ZN34_INTERNAL_7d3ff536_4_k_cu_b7f0e9934cuda3std6ranges3__45__cpo4cendE)
_ZN34_INTERNAL_7d3ff536_4_k_cu_b7f0e9934cuda3std6ranges3__45__cpo4cendE:
	.zero		1
	.type		_ZN34_INTERNAL_7d3ff536_4_k_cu_b7f0e9936thrust24THRUST_300001_SM_1000_NS12placeholders2_7E,@object
	.size		_ZN34_INTERNAL_7d3ff536_4_k_cu_b7f0e9936thrust24THRUST_300001_SM_1000_NS12placeholders2_7E,(_ZN34_INTERNAL_7d3ff536_4_k_cu_b7f0e9934cuda3std3__45__cpo5crendE - _ZN34_INTERNAL_7d3ff536_4_k_cu_b7f0e9936thrust24THRUST_300001_SM_1000_NS12placeholders2_7E)
_ZN34_INTERNAL_7d3ff536_4_k_cu_b7f0e9936thrust24THRUST_300001_SM_1000_NS12placeholders2_7E:
	.zero		1
	.type		_ZN34_INTERNAL_7d3ff536_4_k_cu_b7f0e9934cuda3std3__45__cpo5crendE,@object
	.size		_ZN34_INTERNAL_7d3ff536_4_k_cu_b7f0e9934cuda3std3__45__cpo5crendE,(_ZN34_INTERNAL_7d3ff536_4_k_cu_b7f0e9934cuda3std6ranges3__45__cpo4prevE - _ZN34_INTERNAL_7d3ff536_4_k_cu_b7f0e9934cuda3std3__45__cpo5crendE)
_ZN34_INTERNAL_7d3ff536_4_k_cu_b7f0e9934cuda3std3__45__cpo5crendE:
	.zero		1
	.type		_ZN34_INTERNAL_7d3ff536_4_k_cu_b7f0e9934cuda3std6ranges3__45__cpo4prevE,@object
	.size		_ZN34_INTERNAL_7d3ff536_4_k_cu_b7f0e9934cuda3std6ranges3__45__cpo4prevE,(_ZN34_INTERNAL_7d3ff536_4_k_cu_b7f0e9934cuda3std6ranges3__45__cpo9iter_moveE - _ZN34_INTERNAL_7d3ff536_4_k_cu_b7f0e9934cuda3std6ranges3__45__cpo4prevE)
_ZN34_INTERNAL_7d3ff536_4_k_cu_b7f0e9934cuda3std6ranges3__45__cpo4prevE:
	.zero		1
	.type		_ZN34_INTERNAL_7d3ff536_4_k_cu_b7f0e9934cuda3std6ranges3__45__cpo9iter_moveE,@object
	.size		_ZN34_INTERNAL_7d3ff536_4_k_cu_b7f0e9934cuda3std6ranges3__45__cpo9iter_moveE,(_ZN34_INTERNAL_7d3ff536_4_k_cu_b7f0e9936thrust24THRUST_300001_SM_1000_NS6system6detail10sequential3seqE - _ZN34_INTERNAL_7d3ff536_4_k_cu_b7f0e9934cuda3std6ranges3__45__cpo9iter_moveE)
_ZN34_INTERNAL_7d3ff536_4_k_cu_b7f0e9934cuda3std6ranges3__45__cpo9iter_moveE:
	.zero		1
	.type		_ZN34_INTERNAL_7d3ff536_4_k_cu_b7f0e9936thrust24THRUST_300001_SM_1000_NS6system6detail10sequential3seqE,@object
	.size		_ZN34_INTERNAL_7d3ff536_4_k_cu_b7f0e9936thrust24THRUST_300001_SM_1000_NS6system6detail10sequential3seqE,(_ZN34_INTERNAL_7d3ff536_4_k_cu_b7f0e9936thrust24THRUST_300001_SM_1000_NS12placeholders2_9E - _ZN34_INTERNAL_7d3ff536_4_k_cu_b7f0e9936thrust24THRUST_300001_SM_1000_NS6system6detail10sequential3seqE)
_ZN34_INTERNAL_7d3ff536_4_k_cu_b7f0e9936thrust24THRUST_300001_SM_1000_NS6system6detail10sequential3seqE:
	.zero		1
	.type		_ZN34_INTERNAL_7d3ff536_4_k_cu_b7f0e9936thrust24THRUST_300001_SM_1000_NS12placeholders2_9E,@object
	.size		_ZN34_INTERNAL_7d3ff536_4_k_cu_b7f0e9936thrust24THRUST_300001_SM_1000_NS12placeholders2_9E,(_ZN34_INTERNAL_7d3ff536_4_k_cu_b7f0e9934cuda3std3__419piecewise_constructE - _ZN34_INTERNAL_7d3ff536_4_k_cu_b7f0e9936thrust24THRUST_300001_SM_1000_NS12placeholders2_9E)
_ZN34_INTERNAL_7d3ff536_4_k_cu_b7f0e9936thrust24THRUST_300001_SM_1000_NS12placeholders2_9E:
	.zero		1
	.type		_ZN34_INTERNAL_7d3ff536_4_k_cu_b7f0e9934cuda3std3__419piecewise_constructE,@object
	.size		_ZN34_INTERNAL_7d3ff536_4_k_cu_b7f0e9934cuda3std3__419piecewise_constructE,(_ZN34_INTERNAL_7d3ff536_4_k_cu_b7f0e9934cuda3std6ranges3__45__cpo5cdataE - _ZN34_INTERNAL_7d3ff536_4_k_cu_b7f0e9934cuda3std3__419piecewise_constructE)
_ZN34_INTERNAL_7d3ff536_4_k_cu_b7f0e9934cuda3std3__419piecewise_constructE:
	.zero		1
	.type		_ZN34_INTERNAL_7d3ff536_4_k_cu_b7f0e9934cuda3std6ranges3__45__cpo5cdataE,@object
	.size		_ZN34_INTERNAL_7d3ff536_4_k_cu_b7f0e9934cuda3std6ranges3__45__cpo5cdataE,(_ZN34_INTERNAL_7d3ff536_4_k_cu_b7f0e9936thrust24THRUST_300001_SM_1000_NS12placeholders2_1E - _ZN34_INTERNAL_7d3ff536_4_k_cu_b7f0e9934cuda3std6ranges3__45__cpo5cdataE)
_ZN34_INTERNAL_7d3ff536_4_k_cu_b7f0e9934cuda3std6ranges3__45__cpo5cdataE:
	.zero		1
	.type		_ZN34_INTERNAL_7d3ff536_4_k_cu_b7f0e9936thrust24THRUST_300001_SM_1000_NS12placeholders2_1E,@object
	.size		_ZN34_INTERNAL_7d3ff536_4_k_cu_b7f0e9936thrust24THRUST_300001_SM_1000_NS12placeholders2_1E,(_ZN34_INTERNAL_7d3ff536_4_k_cu_b7f0e9934cuda3std3__45__cpo3endE - _ZN34_INTERNAL_7d3ff536_4_k_cu_b7f0e9936thrust24THRUST_300001_SM_1000_NS12placeholders2_1E)
_ZN34_INTERNAL_7d3ff536_4_k_cu_b7f0e9936thrust24THRUST_300001_SM_1000_NS12placeholders2_1E:
	.zero		1
	.type		_ZN34_INTERNAL_7d3ff536_4_k_cu_b7f0e9934cuda3std3__45__cpo3endE,@object
	.size		_ZN34_INTERNAL_7d3ff536_4_k_cu_b7f0e9934cuda3std3__45__cpo3endE,(_ZN34_INTERNAL_7d3ff536_4_k_cu_b7f0e9934cuda3std6ranges3__45__cpo3endE - _ZN34_INTERNAL_7d3ff536_4_k_cu_b7f0e9934cuda3std3__45__cpo3endE)
_ZN34_INTERNAL_7d3ff536_4_k_cu_b7f0e9934cuda3std3__45__cpo3endE:
	.zero		1
	.type		_ZN34_INTERNAL_7d3ff536_4_k_cu_b7f0e9934cuda3std6ranges3__45__cpo3endE,@object
	.size		_ZN34_INTERNAL_7d3ff536_4_k_cu_b7f0e9934cuda3std6ranges3__45__cpo3endE,(_ZN34_INTERNAL_7d3ff536_4_k_cu_b7f0e9936thrust24THRUST_300001_SM_1000_NS12placeholders2_5E - _ZN34_INTERNAL_7d3ff536_4_k_cu_b7f0e9934cuda3std6ranges3__45__cpo3endE)
_ZN34_INTERNAL_7d3ff536_4_k_cu_b7f0e9934cuda3std6ranges3__45__cpo3endE:
	.zero		1
	.type		_ZN34_INTERNAL_7d3ff536_4_k_cu_b7f0e9936thrust24THRUST_300001_SM_1000_NS12placeholders2_5E,@object
	.size		_ZN34_INTERNAL_7d3ff536_4_k_cu_b7f0e9936thrust24THRUST_300001_SM_1000_NS12placeholders2_5E,(_ZN34_INTERNAL_7d3ff536_4_k_cu_b7f0e9934cuda3std3__45__cpo4rendE - _ZN34_INTERNAL_7d3ff536_4_k_cu_b7f0e9936thrust24THRUST_300001_SM_1000_NS12placeholders2_5E)
_ZN34_INTERNAL_7d3ff536_4_k_cu_b7f0e9936thrust24THRUST_300001_SM_1000_NS12placeholders2_5E:
	.zero		1
	.type		_ZN34_INTERNAL_7d3ff536_4_k_cu_b7f0e9934cuda3std3__45__cpo4rendE,@object
	.size		_ZN34_INTERNAL_7d3ff536_4_k_cu_b7f0e9934cuda3std3__45__cpo4rendE,(_ZN34_INTERNAL_7d3ff536_4_k_cu_b7f0e9934cuda3std6ranges3__45__cpo9iter_swapE - _ZN34_INTERNAL_7d3ff536_4_k_cu_b7f0e9934cuda3std3__45__cpo4rendE)
_ZN34_INTERNAL_7d3ff536_4_k_cu_b7f0e9934cuda3std3__45__cpo4rendE:
	.zero		1
	.type		_ZN34_INTERNAL_7d3ff536_4_k_cu_b7f0e9934cuda3std6ranges3__45__cpo9iter_swapE,@object
	.size		_ZN34_INTERNAL_7d3ff536_4_k_cu_b7f0e9934cuda3std6ranges3__45__cpo9iter_swapE,(_ZN34_INTERNAL_7d3ff536_4_k_cu_b7f0e9934cuda3std3__48unexpectE - _ZN34_INTERNAL_7d3ff536_4_k_cu_b7f0e9934cuda3std6ranges3__45__cpo9iter_swapE)
_ZN34_INTERNAL_7d3ff536_4_k_cu_b7f0e9934cuda3std6ranges3__45__cpo9iter_swapE:
	.zero		1
	.type		_ZN34_INTERNAL_7d3ff536_4_k_cu_b7f0e9934cuda3std3__48unexpectE,@object
	.size		_ZN34_INTERNAL_7d3ff536_4_k_cu_b7f0e9934cuda3std3__48unexpectE,(_ZN34_INTERNAL_7d3ff536_4_k_cu_b7f0e9936thrust24THRUST_300001_SM_1000_NS8cuda_cub3parE - _ZN34_INTERNAL_7d3ff536_4_k_cu_b7f0e9934cuda3std3__48unexpectE)
_ZN34_INTERNAL_7d3ff536_4_k_cu_b7f0e9934cuda3std3__48unexpectE:
	.zero		1
	.type		_ZN34_INTERNAL_7d3ff536_4_k_cu_b7f0e9936thrust24THRUST_300001_SM_1000_NS8cuda_cub3parE,@object
	.size		_ZN34_INTERNAL_7d3ff536_4_k_cu_b7f0e9936thrust24THRUST_300001_SM_1000_NS8cuda_cub3parE,(.L_29 - _ZN34_INTERNAL_7d3ff536_4_k_cu_b7f0e9936thrust24THRUST_300001_SM_1000_NS8cuda_cub3parE)
_ZN34_INTERNAL_7d3ff536_4_k_cu_b7f0e9936thrust24THRUST_300001_SM_1000_NS8cuda_cub3parE:
	.zero		1
.L_29:


//--------------------- .nv.shared._ZN3cub18CUB_300001_SM_10006detail6reduce28DeviceReduceSingleTileKernelINS2_10policy_hubIiyN4cuda3std3__44plusIiEEE10Policy1000EPiSC_iS9_iiNS7_10__identityEEEvT0_T1_T2_T3_T4_T6_ --------------------------
	.section	.nv.shared._ZN3cub18CUB_300001_SM_10006detail6reduce28DeviceReduceSingleTileKernelINS2_10policy_hubIiyN4cuda3std3__44plusIiEEE10Policy1000EPiSC_iS9_iiNS7_10__identityEEEvT0_T1_T2_T3_T4_T6_,"aw",@nobits
	.sectionflags	@""
	.align	4
.nv.shared._ZN3cub18CUB_300001_SM_10006detail6reduce28DeviceReduceSingleTileKernelINS2_10policy_hubIiyN4cuda3std3__44plusIiEEE10Policy1000EPiSC_iS9_iiNS7_10__identityEEEvT0_T1_T2_T3_T4_T6_:
	.zero		1068


//--------------------- .nv.shared._ZN3cub18CUB_300001_SM_10006detail6reduce18DeviceReduceKernelINS2_10policy_hubIiyN4cuda3std3__44plusIiEEE10Policy1000EN6thrust24THRUST_300001_SM_1000_NS6detail15normal_iteratorINSD_10device_ptrIjEEEEyS9_iNS7_10__identityEEEvT0_PT3_T1_NS0_13GridEvenShareISN_EET2_T4_ --------------------------
	.section	.nv.shared._ZN3cub18CUB_300001_SM_10006detail6reduce18DeviceReduceKernelINS2_10policy_hubIiyN4cuda3std3__44plusIiEEE10Policy1000EN6thrust24THRUST_300001_SM_1000_NS6detail15normal_iteratorINSD_10device_ptrIjEEEEyS9_iNS7_10__identityEEEvT0_PT3_T1_NS0_13GridEvenShareISN_EET2_T4_,"aw",@nobits
	.sectionflags	@""
	.align	4
.nv.shared._ZN3cub18CUB_300001_SM_10006detail6reduce18DeviceReduceKernelINS2_10policy_hubIiyN4cuda3std3__44plusIiEEE10Policy1000EN6thrust24THRUST_300001_SM_1000_NS6detail15normal_iteratorINSD_10device_ptrIjEEEEyS9_iNS7_10__identityEEEvT0_PT3_T1_NS0_13GridEvenShareISN_EET2_T4_:
	.zero		1068


//--------------------- .nv.shared._ZN3cub18CUB_300001_SM_10006detail6reduce28DeviceReduceSingleTileKernelINS2_10policy_hubIiyN4cuda3std3__44plusIiEEE10Policy1000EN6thrust24THRUST_300001_SM_1000_NS6detail15normal_iteratorINSD_10device_ptrIjEEEEPiyS9_iiNS7_10__identityEEEvT0_T1_T2_T3_T4_T6_ --------------------------
	.section	.nv.shared._ZN3cub18CUB_300001_SM_10006detail6reduce28DeviceReduceSingleTileKernelINS2_10policy_hubIiyN4cuda3std3__44plusIiEEE10Policy1000EN6thrust24THRUST_300001_SM_1000_NS6detail15normal_iteratorINSD_10device_ptrIjEEEEPiyS9_iiNS7_10__identityEEEvT0_T1_T2_T3_T4_T6_,"aw",@nobits
	.sectionflags	@""
	.align	4
.nv.shared._ZN3cub18CUB_300001_SM_10006detail6reduce28DeviceReduceSingleTileKernelINS2_10policy_hubIiyN4cuda3std3__44plusIiEEE10Policy1000EN6thrust24THRUST_300001_SM_1000_NS6detail15normal_iteratorINSD_10device_ptrIjEEEEPiyS9_iiNS7_10__identityEEEvT0_T1_T2_T3_T4_T6_:
	.zero		1068


//--------------------- .nv.shared._ZN3cub18CUB_300001_SM_10006detail6reduce28DeviceReduceSingleTileKernelINS2_10policy_hubIijN4cuda3std3__44plusIiEEE10Policy1000EPiSC_iS9_iiNS7_10__identityEEEvT0_T1_T2_T3_T4_T6_ --------------------------
	.section	.nv.shared._ZN3cub18CUB_300001_SM_10006detail6reduce28DeviceReduceSingleTileKernelINS2_10policy_hubIijN4cuda3std3__44plusIiEEE10Policy1000EPiSC_iS9_iiNS7_10__identityEEEvT0_T1_T2_T3_T4_T6_,"aw",@nobits
	.sectionflags	@""
	.align	4
.nv.shared._ZN3cub18CUB_300001_SM_10006detail6reduce28DeviceReduceSingleTileKernelINS2_10policy_hubIijN4cuda3std3__44plusIiEEE10Policy1000EPiSC_iS9_iiNS7_10__identityEEEvT0_T1_T2_T3_T4_T6_:
	.zero		1068


//--------------------- .nv.shared._ZN3cub18CUB_300001_SM_10006detail6reduce18DeviceReduceKernelINS2_10policy_hubIijN4cuda3std3__44plusIiEEE10Policy1000EN6thrust24THRUST_300001_SM_1000_NS6detail15normal_iteratorINSD_10device_ptrIjEEEEjS9_iNS7_10__identityEEEvT0_PT3_T1_NS0_13GridEvenShareISN_EET2_T4_ --------------------------
	.section	.nv.shared._ZN3cub18CUB_300001_SM_10006detail6reduce18DeviceReduceKernelINS2_10policy_hubIijN4cuda3std3__44plusIiEEE10Policy1000EN6thrust24THRUST_300001_SM_1000_NS6detail15normal_iteratorINSD_10device_ptrIjEEEEjS9_iNS7_10__identityEEEvT0_PT3_T1_NS0_13GridEvenShareISN_EET2_T4_,"aw",@nobits
	.sectionflags	@""
	.align	4
.nv.shared._ZN3cub18CUB_300001_SM_10006detail6reduce18DeviceReduceKernelINS2_10policy_hubIijN4cuda3std3__44plusIiEEE10Policy1000EN6thrust24THRUST_300001_SM_1000_NS6detail15normal_iteratorINSD_10device_ptrIjEEEEjS9_iNS7_10__identityEEEvT0_PT3_T1_NS0_13GridEvenShareISN_EET2_T4_:
	.zero		1068


//--------------------- .nv.shared._ZN3cub18CUB_300001_SM_10006detail6reduce28DeviceReduceSingleTileKernelINS2_10policy_hubIijN4cuda3std3__44plusIiEEE10Policy1000EN6thrust24THRUST_300001_SM_1000_NS6detail15normal_iteratorINSD_10device_ptrIjEEEEPijS9_iiNS7_10__identityEEEvT0_T1_T2_T3_T4_T6_ --------------------------
	.section	.nv.shared._ZN3cub18CUB_300001_SM_10006detail6reduce28DeviceReduceSingleTileKernelINS2_10policy_hubIijN4cuda3std3__44plusIiEEE10Policy1000EN6thrust24THRUST_300001_SM_1000_NS6detail15normal_iteratorINSD_10device_ptrIjEEEEPijS9_iiNS7_10__identityEEEvT0_T1_T2_T3_T4_T6_,"aw",@nobits
	.sectionflags	@""
	.align	4
.nv.shared._ZN3cub18CUB_300001_SM_10006detail6reduce28DeviceReduceSingleTileKernelINS2_10policy_hubIijN4cuda3std3__44plusIiEEE10Policy1000EN6thrust24THRUST_300001_SM_1000_NS6detail15normal_iteratorINSD_10device_ptrIjEEEEPijS9_iiNS7_10__identityEEEvT0_T1_T2_T3_T4_T6_:
	.zero		1068


//--------------------- .nv.constant0._ZN3cub18CUB_300001_SM_10006detail8for_each13static_kernelINS2_12policy_hub_t12policy_500_tElN6thrust24THRUST_300001_SM_1000_NS8cuda_cub20__uninitialized_copy7functorINS7_6detail15normal_iteratorINS7_10device_ptrIjEEEENS7_7pointerIjNS8_3tagENS7_11use_defaultESI_EEEEEEvT0_T1_ --------------------------
	.section	.nv.constant0._ZN3cub18CUB_300001_SM_10006detail8for_each13static_kernelINS2_12policy_hub_t12policy_500_tElN6thrust24THRUST_300001_SM_1000_NS8cuda_cub20__uninitialized_copy7functorINS7_6detail15normal_iteratorINS7_10device_ptrIjEEEENS7_7pointerIjNS8_3tagENS7_11use_defaultESI_EEEEEEvT0_T1_,"a",@progbits
	.sectionflags	@""
	.align	4
.nv.constant0._ZN3cub18CUB_300001_SM_10006detail8for_each13static_kernelINS2_12policy_hub_t12policy_500_tElN6thrust24THRUST_300001_SM_1000_NS8cuda_cub20__uninitialized_copy7functorINS7_6detail15normal_iteratorINS7_10device_ptrIjEEEENS7_7pointerIjNS8_3tagENS7_11use_defaultESI_EEEEEEvT0_T1_:
	.zero		920


//--------------------- .nv.constant0._ZN3cub18CUB_300001_SM_10006detail8for_each13static_kernelINS2_12policy_hub_t12policy_500_tEmN6thrust24THRUST_300001_SM_1000_NS8cuda_cub20__uninitialized_fill7functorINS7_10device_ptrIjEEjEEEEvT0_T1_ --------------------------
	.section	.nv.constant0._ZN3cub18CUB_300001_SM_10006detail8for_each13static_kernelINS2_12policy_hub_t12policy_500_tEmN6thrust24THRUST_300001_SM_1000_NS8cuda_cub20__uninitialized_fill7functorINS7_10device_ptrIjEEjEEEEvT0_T1_,"a",@progbits
	.sectionflags	@""
	.align	4
.nv.constant0._ZN3cub18CUB_300001_SM_10006detail8for_each13static_kernelINS2_12policy_hub_t12policy_500_tEmN6thrust24THRUST_300001_SM_1000_NS8cuda_cub20__uninitialized_fill7functorINS7_10device_ptrIjEEjEEEEvT0_T1_:
	.zero		920


//--------------------- .nv.constant0._ZN3cub18CUB_300001_SM_10006detail6reduce28DeviceReduceSingleTileKernelINS2_10policy_hubIiyN4cuda3std3__44plusIiEEE10Policy1000EPiSC_iS9_iiNS7_10__identityEEEvT0_T1_T2_T3_T4_T6_ --------------------------
	.section	.nv.constant0._ZN3cub18CUB_300001_SM_10006detail6reduce28DeviceReduceSingleTileKernelINS2_10policy_hubIiyN4cuda3std3__44plusIiEEE10Policy1000EPiSC_iS9_iiNS7_10__identityEEEvT0_T1_T2_T3_T4_T6_,"a",@progbits
	.sectionflags	@""
	.align	4
.nv.constant0._ZN3cub18CUB_300001_SM_10006detail6reduce28DeviceReduceSingleTileKernelINS2_10policy_hubIiyN4cuda3std3__44plusIiEEE10Policy1000EPiSC_iS9_iiNS7_10__identityEEEvT0_T1_T2_T3_T4_T6_:
	.zero		925


//--------------------- .nv.constant0._ZN3cub18CUB_300001_SM_10006detail6reduce18DeviceReduceKernelINS2_10policy_hubIiyN4cuda3std3__44plusIiEEE10Policy1000EN6thrust24THRUST_300001_SM_1000_NS6detail15normal_iteratorINSD_10device_ptrIjEEEEyS9_iNS7_10__identityEEEvT0_PT3_T1_NS0_13GridEvenShareISN_EET2_T4_ --------------------------
	.section	.nv.constant0._ZN3cub18CUB_300001_SM_10006detail6reduce18DeviceReduceKernelINS2_10policy_hubIiyN4cuda3std3__44plusIiEEE10Policy1000EN6thrust24THRUST_300001_SM_1000_NS6detail15normal_iteratorINSD_10device_ptrIjEEEEyS9_iNS7_10__identityEEEvT0_PT3_T1_NS0_13GridEvenShareISN_EET2_T4_,"a",@progbits
	.sectionflags	@""
	.align	4
.nv.constant0._ZN3cub18CUB_300001_SM_10006detail6reduce18DeviceReduceKernelINS2_10policy_hubIiyN4cuda3std3__44plusIiEEE10Policy1000EN6thrust24THRUST_300001_SM_1000_NS6detail15normal_iteratorINSD_10device_ptrIjEEEEyS9_iNS7_10__identityEEEvT0_PT3_T1_NS0_13GridEvenShareISN_EET2_T4_:
	.zero		994


//--------------------- .nv.constant0._ZN3cub18CUB_300001_SM_10006detail6reduce28DeviceReduceSingleTileKernelINS2_10policy_hubIiyN4cuda3std3__44plusIiEEE10Policy1000EN6thrust24THRUST_300001_SM_1000_NS6detail15normal_iteratorINSD_10device_ptrIjEEEEPiyS9_iiNS7_10__identityEEEvT0_T1_T2_T3_T4_T6_ --------------------------
	.section	.nv.constant0._ZN3cub18CUB_300001_SM_10006detail6reduce28DeviceReduceSingleTileKernelINS2_10policy_hubIiyN4cuda3std3__44plusIiEEE10Policy1000EN6thrust24THRUST_300001_SM_1000_NS6detail15normal_iteratorINSD_10device_ptrIjEEEEPiyS9_iiNS7_10__identityEEEvT0_T1_T2_T3_T4_T6_,"a",@progbits
	.sectionflags	@""
	.align	4
.nv.constant0._ZN3cub18CUB_300001_SM_10006detail6reduce28DeviceReduceSingleTileKernelINS2_10policy_hubIiyN4cuda3std3__44plusIiEEE10Policy1000EN6thrust24THRUST_300001_SM_1000_NS6detail15normal_iteratorINSD_10device_ptrIjEEEEPiyS9_iiNS7_10__identityEEEvT0_T1_T2_T3_T4_T6_:
	.zero		929


//--------------------- .nv.constant0._ZN3cub18CUB_300001_SM_10006detail6reduce28DeviceReduceSingleTileKernelINS2_10policy_hubIijN4cuda3std3__44plusIiEEE10Policy1000EPiSC_iS9_iiNS7_10__identityEEEvT0_T1_T2_T3_T4_T6_ --------------------------
	.section	.nv.constant0._ZN3cub18CUB_300001_SM_10006detail6reduce28DeviceReduceSingleTileKernelINS2_10policy_hubIijN4cuda3std3__44plusIiEEE10Policy1000EPiSC_iS9_iiNS7_10__identityEEEvT0_T1_T2_T3_T4_T6_,"a",@progbits
	.sectionflags	@""
	.align	4
.nv.constant0._ZN3cub18CUB_300001_SM_10006detail6reduce28DeviceReduceSingleTileKernelINS2_10policy_hubIijN4cuda3std3__44plusIiEEE10Policy1000EPiSC_iS9_iiNS7_10__identityEEEvT0_T1_T2_T3_T4_T6_:
	.zero		925


//--------------------- .nv.constant0._ZN3cub18CUB_300001_SM_10006detail6reduce18DeviceReduceKernelINS2_10policy_hubIijN4cuda3std3__44plusIiEEE10Policy1000EN6thrust24THRUST_300001_SM_1000_NS6detail15normal_iteratorINSD_10device_ptrIjEEEEjS9_iNS7_10__identityEEEvT0_PT3_T1_NS0_13GridEvenShareISN_EET2_T4_ --------------------------
	.section	.nv.constant0._ZN3cub18CUB_300001_SM_10006detail6reduce18DeviceReduceKernelINS2_10policy_hubIijN4cuda3std3__44plusIiEEE10Policy1000EN6thrust24THRUST_300001_SM_1000_NS6detail15normal_iteratorINSD_10device_ptrIjEEEEjS9_iNS7_10__identityEEEvT0_PT3_T1_NS0_13GridEvenShareISN_EET2_T4_,"a",@progbits
	.sectionflags	@""
	.align	4
.nv.constant0._ZN3cub18CUB_300001_SM_10006detail6reduce18DeviceReduceKernelINS2_10policy_hubIijN4cuda3std3__44plusIiEEE10Policy1000EN6thrust24THRUST_300001_SM_1000_NS6detail15normal_iteratorINSD_10device_ptrIjEEEEjS9_iNS7_10__identityEEEvT0_PT3_T1_NS0_13GridEvenShareISN_EET2_T4_:
	.zero		958


//--------------------- .nv.constant0._ZN3cub18CUB_300001_SM_10006detail6reduce28DeviceReduceSingleTileKernelINS2_10policy_hubIijN4cuda3std3__44plusIiEEE10Policy1000EN6thrust24THRUST_300001_SM_1000_NS6detail15normal_iteratorINSD_10device_ptrIjEEEEPijS9_iiNS7_10__identityEEEvT0_T1_T2_T3_T4_T6_ --------------------------
	.section	.nv.constant0._ZN3cub18CUB_300001_SM_10006detail6reduce28DeviceReduceSingleTileKernelINS2_10policy_hubIijN4cuda3std3__44plusIiEEE10Policy1000EN6thrust24THRUST_300001_SM_1000_NS6detail15normal_iteratorINSD_10device_ptrIjEEEEPijS9_iiNS7_10__identityEEEvT0_T1_T2_T3_T4_T6_,"a",@progbits
	.sectionflags	@""
	.align	4
.nv.constant0._ZN3cub18CUB_300001_SM_10006detail6reduce28DeviceReduceSingleTileKernelINS2_10policy_hubIijN4cuda3std3__44plusIiEEE10Policy1000EN6thrust24THRUST_300001_SM_1000_NS6detail15normal_iteratorINSD_10device_ptrIjEEEEPijS9_iiNS7_10__identityEEEvT0_T1_T2_T3_T4_T6_:
	.zero		925


//--------------------- .nv.constant0._ZN3cub18CUB_300001_SM_10006detail11EmptyKernelIvEEvv --------------------------
	.section	.nv.constant0._ZN3cub18CUB_300001_SM_10006detail11EmptyKernelIvEEvv,"a",@progbits
	.sectionflags	@""
	.align	4
.nv.constant0._ZN3cub18CUB_300001_SM_10006detail11EmptyKernelIvEEvv:
	.zero		896


//--------------------- .nv.constant0._Z19incrementaRespostasPji --------------------------
	.section	.nv.constant0._Z19incrementaRespostasPji,"a",@progbits
	.sectionflags	@""
	.align	4
.nv.constant0._Z19incrementaRespostasPji:
	.zero		908


//--------------------- SYMBOLS --------------------------

	.type		.nv.reservedSmem.offset0,@object
	.size		.nv.reservedSmem.offset0,0x4
	.type		.nv.reservedSmem.cap,@object
	.size		.nv.reservedSmem.cap,0x4
	.type		vprintf,@function
